	.target	sm_90a

	.elftype	@"ET_EXEC"


//--------------------- .note.nv.tkinfo           --------------------------
	.section	.note.nv.tkinfo,"",@"SHT_NOTE"
	.sectionflags	@"SHF_NOTE_NV_TKINFO"
	.tkinfo
        /*0018*/ 	.word	0x00000002
        /*0030*/ 	.string	""
        /*0030*/ 	.string	"ptxas"
        /*0030*/ 	.string	"Cuda compilation tools, release 13.0, V13.0.88"
        /*0030*/ 	.string	"Build cuda_13.0.r13.0/compiler.36424714_0"
        /*0030*/ 	.string	"-arch sm_90a -m 64 "



//--------------------- .note.nv.cuinfo           --------------------------
	.section	.note.nv.cuinfo,"",@"SHT_NOTE"
	.sectionflags	@"SHF_NOTE_NV_CUINFO"
        /*0018*/ 	.short	0x0002
        /*001a*/ 	.short	0x005a
        /*001c*/ 	.short	0x0082
	.zero		2


//--------------------- .nv.info                  --------------------------
	.section	.nv.info,"",@"SHT_CUDA_INFO"
	.align	4


	//----- nvinfo : EIATTR_REGCOUNT
	.align		4
        /*0000*/ 	.byte	0x04, 0x2f
        /*0002*/ 	.short	(.L_15 - .L_14)
	.align		4
.L_14:
        /*0004*/ 	.word	index@(_ZN7cutlass13device_kernelINS_4gemm6kernel13GemmUniversalIN4cute5tupleIJiiiiEEENS1_10collective13CollectiveMmaINS1_34MainloopSm90TmaGmmaWarpSpecializedILi2ENS5_IJNS4_1CILi1EEESB_SB_EEENS1_35KernelTmaWarpSpecializedCooperativeEEENS5_IJNSA_ILi512EEENSA_ILi384EEENSA_ILi64EEEEEENS_10bfloat16_tENS5_IJlSB_lEEESJ_SK_NS4_8TiledMMAINS4_8MMA_AtomIJNS4_4SM904GMMA28MMA_64x192x16_F32BF16BF16_SSILNSO_5MajorE0ELSQ_0ELNSO_7ScaleInE1ELSR_1EEEEEENS4_6LayoutINS5_IJNSA_ILi2EEESB_SB_EEENS5_IJSB_NSA_ILi0EEESX_EEEEENS5_IJNS4_10UnderscoreES10_S10_EEEEENS4_13SM90_TMA_LOADENS4_14ComposedLayoutINS4_7SwizzleILi3ELi4ELi3EEENS4_18smem_ptr_flag_bitsILi16EEENSU_INS5_IJNSA_ILi8EEESH_EEENS5_IJSH_SB_EEEEEEEvNS4_8identityES13_S1D_vS1E_EENS_8epilogue10collective6detail29Sm90TmaWarpSpecializedAdapterINS1H_15DefaultEpilogueISJ_SK_SK_NS1G_6thread17LinearCombinationISJ_Li1EffLNS1L_9ScaleType4KindE0ELNS_15FloatRoundStyleE2ESJ_EENS1_15EpilogueDefaultEEEEEvvEEEEvNT_6ParamsE)
        /*0008*/ 	.word	0x000000a8


	//----- nvinfo : EIATTR_FRAME_SIZE
	.align		4
.L_15:
        /*000c*/ 	.byte	0x04, 0x11
        /*000e*/ 	.short	(.L_17 - .L_16)
	.align		4
.L_16:
        /*0010*/ 	.word	index@(_ZN7cutlass13device_kernelINS_4gemm6kernel13GemmUniversalIN4cute5tupleIJiiiiEEENS1_10collective13CollectiveMmaINS1_34MainloopSm90TmaGmmaWarpSpecializedILi2ENS5_IJNS4_1CILi1EEESB_SB_EEENS1_35KernelTmaWarpSpecializedCooperativeEEENS5_IJNSA_ILi512EEENSA_ILi384EEENSA_ILi64EEEEEENS_10bfloat16_tENS5_IJlSB_lEEESJ_SK_NS4_8TiledMMAINS4_8MMA_AtomIJNS4_4SM904GMMA28MMA_64x192x16_F32BF16BF16_SSILNSO_5MajorE0ELSQ_0ELNSO_7ScaleInE1ELSR_1EEEEEENS4_6LayoutINS5_IJNSA_ILi2EEESB_SB_EEENS5_IJSB_NSA_ILi0EEESX_EEEEENS5_IJNS4_10UnderscoreES10_S10_EEEEENS4_13SM90_TMA_LOADENS4_14ComposedLayoutINS4_7SwizzleILi3ELi4ELi3EEENS4_18smem_ptr_flag_bitsILi16EEENSU_INS5_IJNSA_ILi8EEESH_EEENS5_IJSH_SB_EEEEEEEvNS4_8identityES13_S1D_vS1E_EENS_8epilogue10collective6detail29Sm90TmaWarpSpecializedAdapterINS1H_15DefaultEpilogueISJ_SK_SK_NS1G_6thread17LinearCombinationISJ_Li1EffLNS1L_9ScaleType4KindE0ELNS_15FloatRoundStyleE2ESJ_EENS1_15EpilogueDefaultEEEEEvvEEEEvNT_6ParamsE)
        /*0014*/ 	.word	0x00002be0


	//----- nvinfo : EIATTR_MIN_STACK_SIZE
	.align		4
.L_17:
        /*0018*/ 	.byte	0x04, 0x12
        /*001a*/ 	.short	(.L_19 - .L_18)
	.align		4
.L_18:
        /*001c*/ 	.word	index@(_ZN7cutlass13device_kernelINS_4gemm6kernel13GemmUniversalIN4cute5tupleIJiiiiEEENS1_10collective13CollectiveMmaINS1_34MainloopSm90TmaGmmaWarpSpecializedILi2ENS5_IJNS4_1CILi1EEESB_SB_EEENS1_35KernelTmaWarpSpecializedCooperativeEEENS5_IJNSA_ILi512EEENSA_ILi384EEENSA_ILi64EEEEEENS_10bfloat16_tENS5_IJlSB_lEEESJ_SK_NS4_8TiledMMAINS4_8MMA_AtomIJNS4_4SM904GMMA28MMA_64x192x16_F32BF16BF16_SSILNSO_5MajorE0ELSQ_0ELNSO_7ScaleInE1ELSR_1EEEEEENS4_6LayoutINS5_IJNSA_ILi2EEESB_SB_EEENS5_IJSB_NSA_ILi0EEESX_EEEEENS5_IJNS4_10UnderscoreES10_S10_EEEEENS4_13SM90_TMA_LOADENS4_14ComposedLayoutINS4_7SwizzleILi3ELi4ELi3EEENS4_18smem_ptr_flag_bitsILi16EEENSU_INS5_IJNSA_ILi8EEESH_EEENS5_IJSH_SB_EEEEEEEvNS4_8identityES13_S1D_vS1E_EENS_8epilogue10collective6detail29Sm90TmaWarpSpecializedAdapterINS1H_15DefaultEpilogueISJ_SK_SK_NS1G_6thread17LinearCombinationISJ_Li1EffLNS1L_9ScaleType4KindE0ELNS_15FloatRoundStyleE2ESJ_EENS1_15EpilogueDefaultEEEEEvvEEEEvNT_6ParamsE)
        /*0020*/ 	.word	0x00002be0
.L_19:


//--------------------- .nv.compat                --------------------------
	.section	.nv.compat,"",@"SHT_CUDA_COMPAT_INFO"
	.align	4
        /*0000*/ 	.byte	0x02, 0x09, 0x01, 0x00, 0x02, 0x02, 0x04, 0x00, 0x02, 0x05, 0x05, 0x00, 0x03, 0x07, 0x01, 0x01
        /*0010*/ 	.byte	0x02, 0x03, 0x01, 0x00, 0x02, 0x06, 0x01, 0x00, 0x04, 0x0b, 0x08, 0x00, 0x00, 0x00, 0x00, 0x00
        /*0020*/ 	.byte	0x00, 0x00, 0x00, 0x00


//--------------------- .nv.info._ZN7cutlass13device_kernelINS_4gemm6kernel13GemmUniversalIN4cute5tupleIJiiiiEEENS1_10collective13CollectiveMmaINS1_34MainloopSm90TmaGmmaWarpSpecializedILi2ENS5_IJNS4_1CILi1EEESB_SB_EEENS1_35KernelTmaWarpSpecializedCooperativeEEENS5_IJNSA_ILi512EEENSA_ILi384EEENSA_ILi64EEEEEENS_10bfloat16_tENS5_IJlSB_lEEESJ_SK_NS4_8TiledMMAINS4_8MMA_AtomIJNS4_4SM904GMMA28MMA_64x192x16_F32BF16BF16_SSILNSO_5MajorE0ELSQ_0ELNSO_7ScaleInE1ELSR_1EEEEEENS4_6LayoutINS5_IJNSA_ILi2EEESB_SB_EEENS5_IJSB_NSA_ILi0EEESX_EEEEENS5_IJNS4_10UnderscoreES10_S10_EEEEENS4_13SM90_TMA_LOADENS4_14ComposedLayoutINS4_7SwizzleILi3ELi4ELi3EEENS4_18smem_ptr_flag_bitsILi16EEENSU_INS5_IJNSA_ILi8EEESH_EEENS5_IJSH_SB_EEEEEEEvNS4_8identityES13_S1D_vS1E_EENS_8epilogue10collective6detail29Sm90TmaWarpSpecializedAdapterINS1H_15DefaultEpilogueISJ_SK_SK_NS1G_6thread17LinearCombinationISJ_Li1EffLNS1L_9ScaleType4KindE0ELNS_15FloatRoundStyleE2ESJ_EENS1_15EpilogueDefaultEEEEEvvEEEEvNT_6ParamsE --------------------------
	.section	.nv.info._ZN7cutlass13device_kernelINS_4gemm6kernel13GemmUniversalIN4cute5tupleIJiiiiEEENS1_10collective13CollectiveMmaINS1_34MainloopSm90TmaGmmaWarpSpecializedILi2ENS5_IJNS4_1CILi1EEESB_SB_EEENS1_35KernelTmaWarpSpecializedCooperativeEEENS5_IJNSA_ILi512EEENSA_ILi384EEENSA_ILi64EEEEEENS_10bfloat16_tENS5_IJlSB_lEEESJ_SK_NS4_8TiledMMAINS4_8MMA_AtomIJNS4_4SM904GMMA28MMA_64x192x16_F32BF16BF16_SSILNSO_5MajorE0ELSQ_0ELNSO_7ScaleInE1ELSR_1EEEEEENS4_6LayoutINS5_IJNSA_ILi2EEESB_SB_EEENS5_IJSB_NSA_ILi0EEESX_EEEEENS5_IJNS4_10UnderscoreES10_S10_EEEEENS4_13SM90_TMA_LOADENS4_14ComposedLayoutINS4_7SwizzleILi3ELi4ELi3EEENS4_18smem_ptr_flag_bitsILi16EEENSU_INS5_IJNSA_ILi8EEESH_EEENS5_IJSH_SB_EEEEEEEvNS4_8identityES13_S1D_vS1E_EENS_8epilogue10collective6detail29Sm90TmaWarpSpecializedAdapterINS1H_15DefaultEpilogueISJ_SK_SK_NS1G_6thread17LinearCombinationISJ_Li1EffLNS1L_9ScaleType4KindE0ELNS_15FloatRoundStyleE2ESJ_EENS1_15EpilogueDefaultEEEEEvvEEEEvNT_6ParamsE,"",@"SHT_CUDA_INFO"
	.sectionflags	@""
	.align	4


	//----- nvinfo : EIATTR_CUDA_API_VERSION
	.align		4
        /*0000*/ 	.byte	0x04, 0x37
        /*0002*/ 	.short	(.L_21 - .L_20)
.L_20:
        /*0004*/ 	.word	0x00000082


	//----- nvinfo : EIATTR_KPARAM_INFO
	.align		4
.L_21:
        /*0008*/ 	.byte	0x04, 0x17
        /*000a*/ 	.short	(.L_23 - .L_22)
.L_22:
        /*000c*/ 	.word	0x00000000
        /*0010*/ 	.short	0x0000
        /*0012*/ 	.short	0x0070
        /*0014*/ 	.byte	0x00, 0xf0, 0x01, 0x10


	//----- nvinfo : EIATTR_SPARSE_MMA_MASK
	.align		4
.L_23:
        /*0018*/ 	.byte	0x03, 0x50
        /*001a*/ 	.short	0x0000


	//----- nvinfo : EIATTR_MAXREG_COUNT
	.align		4
        /*001c*/ 	.byte	0x03, 0x1b
        /*001e*/ 	.short	0x00a8


	//----- nvinfo : EIATTR_NUM_BARRIERS
	.align		4
        /*0020*/ 	.byte	0x02, 0x4c
        /*0022*/ 	.byte	0x01
	.zero		1


	//----- nvinfo : EIATTR_EXTERNS
	.align		4
        /*0024*/ 	.byte	0x04, 0x0f
        /*0026*/ 	.short	(.L_25 - .L_24)


	//   ....[0]....
	.align		4
.L_24:
        /*0028*/ 	.word	index@(__assertfail)


	//----- nvinfo : EIATTR_ANNOTATIONS
	.align		4
.L_25:
        /*002c*/ 	.byte	0x04, 0x55
        /*002e*/ 	.short	(.L_27 - .L_26)


	//   ....[0]....
.L_26:
        /*0030*/ 	.word	0x00000001
        /*0034*/ 	.byte	0x60, 0x06, 0x00, 0x00, 0x01, 0x00, 0x00, 0x00, 0x80, 0x06, 0x00, 0x00, 0x01, 0x00, 0x00, 0x00
        /* <DEDUP_REMOVED lines=719> */
        /*2d34*/ 	.byte	0x90, 0xa4, 0x00, 0x00


	//----- nvinfo : EIATTR_MERCURY_ISA_VERSION
	.align		4
.L_27:
        /*2d38*/ 	.byte	0x03, 0x5f
        /*2d3a*/ 	.short	0x0101


	//----- nvinfo : EIATTR_INT_WARP_WIDE_INSTR_OFFSETS
	.align		4
        /*2d3c*/ 	.byte	0x04, 0x31
        /*2d3e*/ 	.short	(.L_29 - .L_28)


	//   ....[0]....
.L_28:
        /*2d40*/ 	.word	0x000004c0


	//   ....[1]....
        /*2d44*/ 	.word	0x000004d0


	//   ....[2]....
        /*2d48*/ 	.word	0x00000560


	//----- nvinfo : EIATTR_COOP_GROUP_MASK_REGIDS
	.align		4
.L_29:
        /*2d4c*/ 	.byte	0x04, 0x29
        /*2d4e*/ 	.short	(.L_31 - .L_30)


	//   ....[0]....
.L_30:
        /*2d50*/ 	.word	0xffffffff


	//   ....[1]....
        /*2d54*/ 	.word	0xffffffff


	//   ....[2]....
        /*2d58*/ 	.word	0xffffffff


	//   ....[3]....
        /*2d5c*/ 	.word	0xffffffff


	//   ....[4]....
        /*2d60*/ 	.word	0xffffffff


	//----- nvinfo : EIATTR_COOP_GROUP_INSTR_OFFSETS
	.align		4
.L_31:
        /*2d64*/ 	.byte	0x04, 0x28
        /*2d66*/ 	.short	(.L_33 - .L_32)


	//   ....[0]....
.L_32:
        /*2d68*/ 	.word	0x00000070


	//   ....[1]....
        /*2d6c*/ 	.word	0x00000080


	//   ....[2]....
        /*2d70*/ 	.word	0x000001a0


	//   ....[3]....
        /*2d74*/ 	.word	0x00000370


	//   ....[4]....
        /*2d78*/ 	.word	0x00001130


	//----- nvinfo : EIATTR_REG_RECONFIG
	.align		4
.L_33:
        /*2d7c*/ 	.byte	0x01, 0x54
	.zero		2


	//----- nvinfo : EIATTR_SYSCALL_OFFSETS
	.align		4
        /*2d80*/ 	.byte	0x04, 0x46
        /*2d82*/ 	.short	(.L_35 - .L_34)


	//   ....[0]....
.L_34:
        /*2d84*/ 	.word	0x000012e0


	//----- nvinfo : EIATTR_MBARRIER_INSTR_OFFSETS
	.align		4
.L_35:
        /*2d88*/ 	.byte	0x04, 0x39
        /*2d8a*/ 	.short	(.L_37 - .L_36)


	//   ....[0]....
.L_36:
        /*2d8c*/ 	.word	0x00000320
        /*2d90*/ 	.word	0x000000ff
        /*2d94*/ 	.word	0x00000000
        /*2d98*/ 	.short	0x0100
        /*2d9a*/ 	.byte	0x08
	.zero		1


	//   ....[1]....
        /*2d9c*/ 	.word	0x00000330
        /*2da0*/ 	.word	0x000000ff
        /*2da4*/ 	.word	0x00000010
        /*2da8*/ 	.short	0x0100
        /*2daa*/ 	.byte	0x08
	.zero		1


	//   ....[2]....
        /*2dac*/ 	.word	0x00000340
        /*2db0*/ 	.word	0x000000ff
        /*2db4*/ 	.word	0x00000008
        /*2db8*/ 	.short	0x0100
        /*2dba*/ 	.byte	0x08
	.zero		1


	//   ....[3]....
        /*2dbc*/ 	.word	0x00000350
        /*2dc0*/ 	.word	0x000000ff
        /*2dc4*/ 	.word	0x00000018
        /*2dc8*/ 	.short	0x0100
        /*2dca*/ 	.byte	0x08
	.zero		1


	//   ....[4]....
        /*2dcc*/ 	.word	0x000005e0
        /*2dd0*/ 	.word	0x000000ff
        /*2dd4*/ 	.word	0x00000030
        /*2dd8*/ 	.short	0x0100
        /*2dda*/ 	.byte	0x10
	.zero		1


	//   ....[5]....
        /*2ddc*/ 	.word	0x00000670
        /*2de0*/ 	.word	0x000000ff
        /*2de4*/ 	.word	0x00000038
        /*2de8*/ 	.short	0x0100
        /*2dea*/ 	.byte	0x10
	.zero		1


	//   ....[6]....
        /*2dec*/ 	.word	0x00001380
        /*2df0*/ 	.word	0x00000003
        /*2df4*/ 	.word	0x00000000
        /*2df8*/ 	.short	0x010a
        /*2dfa*/ 	.byte	0x3f
	.zero		1


	//   ....[7]....
        /*2dfc*/ 	.word	0x000013c0
        /*2e00*/ 	.word	0x00000003
        /*2e04*/ 	.word	0x00000000
        /*2e08*/ 	.short	0x010a
        /*2e0a*/ 	.byte	0x3f
	.zero		1


	//   ....[8]....
        /*2e0c*/ 	.word	0x00017cc0
        /*2e10*/ 	.word	0x000000ff
        /*2e14*/ 	.word	0x00000000
        /*2e18*/ 	.short	0x010a
        /*2e1a*/ 	.byte	0x08
	.zero		1


	//   ....[9]....
        /*2e1c*/ 	.word	0x00017d00
        /*2e20*/ 	.word	0x000000ff
        /*2e24*/ 	.word	0x00000000
        /*2e28*/ 	.short	0x010a
        /*2e2a*/ 	.byte	0x08
	.zero		1


	//   ....[10]....
        /*2e2c*/ 	.word	0x000306c0
        /*2e30*/ 	.word	0x000000ff
        /*2e34*/ 	.word	0x00000000
        /*2e38*/ 	.short	0x0101
        /*2e3a*/ 	.byte	0x08
	.zero		1


	//   ....[11]....
        /*2e3c*/ 	.word	0x00030880
        /*2e40*/ 	.word	0x000000ff
        /*2e44*/ 	.word	0x00000000
        /*2e48*/ 	.short	0x0101
        /*2e4a*/ 	.byte	0x04
	.zero		1


	//   ....[12]....
        /*2e4c*/ 	.word	0x000691a0
        /*2e50*/ 	.word	0x0000000f
        /*2e54*/ 	.word	0x00000010
        /*2e58*/ 	.short	0x010a
        /*2e5a*/ 	.byte	0x3f
	.zero		1


	//   ....[13]....
        /*2e5c*/ 	.word	0x00069580
        /*2e60*/ 	.word	0x00000002
        /*2e64*/ 	.word	0x00000038
        /*2e68*/ 	.short	0x0101
        /*2e6a*/ 	.byte	0x3f
	.zero		1


	//   ....[14]....
        /*2e6c*/ 	.word	0x00069d20
        /*2e70*/ 	.word	0x00000005
        /*2e74*/ 	.word	0x00000000
        /*2e78*/ 	.short	0x010a
        /*2e7a*/ 	.byte	0x3f
	.zero		1


	//   ....[15]....
        /*2e7c*/ 	.word	0x00069db0
        /*2e80*/ 	.word	0x00000003
        /*2e84*/ 	.word	0x00000000
        /*2e88*/ 	.short	0x010a
        /*2e8a*/ 	.byte	0x3f
	.zero		1


	//   ....[16]....
        /*2e8c*/ 	.word	0x00069e10
        /*2e90*/ 	.word	0x00000003
        /*2e94*/ 	.word	0x00000000
        /*2e98*/ 	.short	0x010a
        /*2e9a*/ 	.byte	0x3f
	.zero		1


	//   ....[17]....
        /*2e9c*/ 	.word	0x00069e70
        /*2ea0*/ 	.word	0x00000005
        /*2ea4*/ 	.word	0x00000000
        /*2ea8*/ 	.short	0x010a
        /*2eaa*/ 	.byte	0x3f
	.zero		1


	//   ....[18]....
        /*2eac*/ 	.word	0x00069f40
        /*2eb0*/ 	.word	0x0000000f
        /*2eb4*/ 	.word	0x00000010
        /*2eb8*/ 	.short	0x010a
        /*2eba*/ 	.byte	0x3f
	.zero		1


	//   ....[19]....
        /*2ebc*/ 	.word	0x0006a010
        /*2ec0*/ 	.word	0x00000005
        /*2ec4*/ 	.word	0x00000000
        /*2ec8*/ 	.short	0x010a
        /*2eca*/ 	.byte	0x3f
	.zero		1


	//----- nvinfo : EIATTR_NUM_MBARRIERS
	.align		4
.L_37:
        /*2ecc*/ 	.byte	0x03, 0x38
        /*2ece*/ 	.short	0x0006


	//----- nvinfo : EIATTR_EXIT_INSTR_OFFSETS
	.align		4
        /*2ed0*/ 	.byte	0x04, 0x1c
        /*2ed2*/ 	.short	(.L_39 - .L_38)


	//   ....[0]....
.L_38:
        /*2ed4*/ 	.word	0x000006e0


	//   ....[1]....
        /*2ed8*/ 	.word	0x00001050


	//   ....[2]....
        /*2edc*/ 	.word	0x00068720


	//   ....[3]....
        /*2ee0*/ 	.word	0x00068e30


	//   ....[4]....
        /*2ee4*/ 	.word	0x00069e00


	//----- nvinfo : EIATTR_MAX_THREADS
	.align		4
.L_39:
        /*2ee8*/ 	.byte	0x04, 0x05
        /*2eea*/ 	.short	(.L_41 - .L_40)
.L_40:
        /*2eec*/ 	.word	0x00000180
        /*2ef0*/ 	.word	0x00000001
        /*2ef4*/ 	.word	0x00000001


	//----- nvinfo : EIATTR_CRS_STACK_SIZE
	.align		4
.L_41:
        /*2ef8*/ 	.byte	0x04, 0x1e
        /*2efa*/ 	.short	(.L_43 - .L_42)
.L_42:
        /*2efc*/ 	.word	0x00000000


	//----- nvinfo : EIATTR_CBANK_PARAM_SIZE
	.align		4
.L_43:
        /*2f00*/ 	.byte	0x03, 0x19
        /*2f02*/ 	.short	0x0470


	//----- nvinfo : EIATTR_PARAM_CBANK
	.align		4
        /*2f04*/ 	.byte	0x04, 0x0a
        /*2f06*/ 	.short	(.L_45 - .L_44)
	.align		4
.L_44:
        /*2f08*/ 	.word	index@(.nv.constant0._ZN7cutlass13device_kernelINS_4gemm6kernel13GemmUniversalIN4cute5tupleIJiiiiEEENS1_10collective13CollectiveMmaINS1_34MainloopSm90TmaGmmaWarpSpecializedILi2ENS5_IJNS4_1CILi1EEESB_SB_EEENS1_35KernelTmaWarpSpecializedCooperativeEEENS5_IJNSA_ILi512EEENSA_ILi384EEENSA_ILi64EEEEEENS_10bfloat16_tENS5_IJlSB_lEEESJ_SK_NS4_8TiledMMAINS4_8MMA_AtomIJNS4_4SM904GMMA28MMA_64x192x16_F32BF16BF16_SSILNSO_5MajorE0ELSQ_0ELNSO_7ScaleInE1ELSR_1EEEEEENS4_6LayoutINS5_IJNSA_ILi2EEESB_SB_EEENS5_IJSB_NSA_ILi0EEESX_EEEEENS5_IJNS4_10UnderscoreES10_S10_EEEEENS4_13SM90_TMA_LOADENS4_14ComposedLayoutINS4_7SwizzleILi3ELi4ELi3EEENS4_18smem_ptr_flag_bitsILi16EEENSU_INS5_IJNSA_ILi8EEESH_EEENS5_IJSH_SB_EEEEEEEvNS4_8identityES13_S1D_vS1E_EENS_8epilogue10collective6detail29Sm90TmaWarpSpecializedAdapterINS1H_15DefaultEpilogueISJ_SK_SK_NS1G_6thread17LinearCombinationISJ_Li1EffLNS1L_9ScaleType4KindE0ELNS_15FloatRoundStyleE2ESJ_EENS1_15EpilogueDefaultEEEEEvvEEEEvNT_6ParamsE)
        /*2f0c*/ 	.short	0x0210
        /*2f0e*/ 	.short	0x0470


	//----- nvinfo : EIATTR_SW_WAR
	.align		4
.L_45:
        /*2f10*/ 	.byte	0x04, 0x36
        /*2f12*/ 	.short	(.L_47 - .L_46)
.L_46:
        /*2f14*/ 	.word	0x00000008
.L_47:


//--------------------- .nv.callgraph             --------------------------
	.section	.nv.callgraph,"",@"SHT_CUDA_CALLGRAPH"
	.align	4
	.sectionentsize	8
	.align		4
        /*0000*/ 	.word	0x00000000
	.align		4
        /*0004*/ 	.word	0xffffffff
	.align		4
        /*0008*/ 	.word	index@(_ZN7cutlass13device_kernelINS_4gemm6kernel13GemmUniversalIN4cute5tupleIJiiiiEEENS1_10collective13CollectiveMmaINS1_34MainloopSm90TmaGmmaWarpSpecializedILi2ENS5_IJNS4_1CILi1EEESB_SB_EEENS1_35KernelTmaWarpSpecializedCooperativeEEENS5_IJNSA_ILi512EEENSA_ILi384EEENSA_ILi64EEEEEENS_10bfloat16_tENS5_IJlSB_lEEESJ_SK_NS4_8TiledMMAINS4_8MMA_AtomIJNS4_4SM904GMMA28MMA_64x192x16_F32BF16BF16_SSILNSO_5MajorE0ELSQ_0ELNSO_7ScaleInE1ELSR_1EEEEEENS4_6LayoutINS5_IJNSA_ILi2EEESB_SB_EEENS5_IJSB_NSA_ILi0EEESX_EEEEENS5_IJNS4_10UnderscoreES10_S10_EEEEENS4_13SM90_TMA_LOADENS4_14ComposedLayoutINS4_7SwizzleILi3ELi4ELi3EEENS4_18smem_ptr_flag_bitsILi16EEENSU_INS5_IJNSA_ILi8EEESH_EEENS5_IJSH_SB_EEEEEEEvNS4_8identityES13_S1D_vS1E_EENS_8epilogue10collective6detail29Sm90TmaWarpSpecializedAdapterINS1H_15DefaultEpilogueISJ_SK_SK_NS1G_6thread17LinearCombinationISJ_Li1EffLNS1L_9ScaleType4KindE0ELNS_15FloatRoundStyleE2ESJ_EENS1_15EpilogueDefaultEEEEEvvEEEEvNT_6ParamsE)
	.align		4
        /*000c*/ 	.word	index@(__assertfail)
	.align		4
        /*0010*/ 	.word	0x00000000
	.align		4
        /*0014*/ 	.word	0xfffffffe
	.align		4
        /*0018*/ 	.word	0x00000000
	.align		4
        /*001c*/ 	.word	0xfffffffd
	.align		4
        /*0020*/ 	.word	0x00000000
	.align		4
        /*0024*/ 	.word	0xfffffffc


//--------------------- .nv.constant4             --------------------------
	.section	.nv.constant4,"a",@progbits
	.align	8
	.align		8
.nv.constant4:
        /*0000*/ 	.dword	__assertfail
	.align		8
        /*0008*/ 	.dword	__unnamed_1
	.align		8
        /*0010*/ 	.dword	_ZN39_INTERNAL_28cc781b_4_k_cu_3df87ac4_50124cuda3std3__45__cpo5beginE
	.align		8
        /*0018*/ 	.dword	_ZN39_INTERNAL_28cc781b_4_k_cu_3df87ac4_50124cuda3std3__45__cpo3endE
	.align		8
        /*0020*/ 	.dword	_ZN39_INTERNAL_28cc781b_4_k_cu_3df87ac4_50124cuda3std3__45__cpo6cbeginE
	.align		8
        /*0028*/ 	.dword	_ZN39_INTERNAL_28cc781b_4_k_cu_3df87ac4_50124cuda3std3__45__cpo4cendE
	.align		8
        /*0030*/ 	.dword	_ZN39_INTERNAL_28cc781b_4_k_cu_3df87ac4_50124cuda3std3__441_GLOBAL__N__28cc781b_4_k_cu_3df87ac4_50126ignoreE
	.align		8
        /*0038*/ 	.dword	_ZN39_INTERNAL_28cc781b_4_k_cu_3df87ac4_50124cuda3std3__419piecewise_constructE
	.align		8
        /*0040*/ 	.dword	_ZN39_INTERNAL_28cc781b_4_k_cu_3df87ac4_50124cuda3std3__48in_placeE
	.align		8
        /*0048*/ 	.dword	_ZN39_INTERNAL_28cc781b_4_k_cu_3df87ac4_50124cuda3std6ranges3__45__cpo4swapE
	.align		8
        /*0050*/ 	.dword	_ZN39_INTERNAL_28cc781b_4_k_cu_3df87ac4_50124cuda3std6ranges3__45__cpo9iter_moveE
	.align		8
        /*0058*/ 	.dword	_ZN39_INTERNAL_28cc781b_4_k_cu_3df87ac4_50124cute7productE
	.align		8
        /*0060*/ 	.dword	_ZN39_INTERNAL_28cc781b_4_k_cu_3df87ac4_50124cute1_E
	.align		8
        /*0068*/ 	.dword	$str$22
	.align		8
        /*0070*/ 	.dword	$str$23


//--------------------- .text._ZN7cutlass13device_kernelINS_4gemm6kernel13GemmUniversalIN4cute5tupleIJiiiiEEENS1_10collective13CollectiveMmaINS1_34MainloopSm90TmaGmmaWarpSpecializedILi2ENS5_IJNS4_1CILi1EEESB_SB_EEENS1_35KernelTmaWarpSpecializedCooperativeEEENS5_IJNSA_ILi512EEENSA_ILi384EEENSA_ILi64EEEEEENS_10bfloat16_tENS5_IJlSB_lEEESJ_SK_NS4_8TiledMMAINS4_8MMA_AtomIJNS4_4SM904GMMA28MMA_64x192x16_F32BF16BF16_SSILNSO_5MajorE0ELSQ_0ELNSO_7ScaleInE1ELSR_1EEEEEENS4_6LayoutINS5_IJNSA_ILi2EEESB_SB_EEENS5_IJSB_NSA_ILi0EEESX_EEEEENS5_IJNS4_10UnderscoreES10_S10_EEEEENS4_13SM90_TMA_LOADENS4_14ComposedLayoutINS4_7SwizzleILi3ELi4ELi3EEENS4_18smem_ptr_flag_bitsILi16EEENSU_INS5_IJNSA_ILi8EEESH_EEENS5_IJSH_SB_EEEEEEEvNS4_8identityES13_S1D_vS1E_EENS_8epilogue10collective6detail29Sm90TmaWarpSpecializedAdapterINS1H_15DefaultEpilogueISJ_SK_SK_NS1G_6thread17LinearCombinationISJ_Li1EffLNS1L_9ScaleType4KindE0ELNS_15FloatRoundStyleE2ESJ_EENS1_15EpilogueDefaultEEEEEvvEEEEvNT_6ParamsE --------------------------
	.section	.text._ZN7cutlass13device_kernelINS_4gemm6kernel13GemmUniversalIN4cute5tupleIJiiiiEEENS1_10collective13CollectiveMmaINS1_34MainloopSm90TmaGmmaWarpSpecializedILi2ENS5_IJNS4_1CILi1EEESB_SB_EEENS1_35KernelTmaWarpSpecializedCooperativeEEENS5_IJNSA_ILi512EEENSA_ILi384EEENSA_ILi64EEEEEENS_10bfloat16_tENS5_IJlSB_lEEESJ_SK_NS4_8TiledMMAINS4_8MMA_AtomIJNS4_4SM904GMMA28MMA_64x192x16_F32BF16BF16_SSILNSO_5MajorE0ELSQ_0ELNSO_7ScaleInE1ELSR_1EEEEEENS4_6LayoutINS5_IJNSA_ILi2EEESB_SB_EEENS5_IJSB_NSA_ILi0EEESX_EEEEENS5_IJNS4_10UnderscoreES10_S10_EEEEENS4_13SM90_TMA_LOADENS4_14ComposedLayoutINS4_7SwizzleILi3ELi4ELi3EEENS4_18smem_ptr_flag_bitsILi16EEENSU_INS5_IJNSA_ILi8EEESH_EEENS5_IJSH_SB_EEEEEEEvNS4_8identityES13_S1D_vS1E_EENS_8epilogue10collective6detail29Sm90TmaWarpSpecializedAdapterINS1H_15DefaultEpilogueISJ_SK_SK_NS1G_6thread17LinearCombinationISJ_Li1EffLNS1L_9ScaleType4KindE0ELNS_15FloatRoundStyleE2ESJ_EENS1_15EpilogueDefaultEEEEEvvEEEEvNT_6ParamsE,"ax",@progbits
	.align	128
.text._ZN7cutlass13device_kernelINS_4gemm6kernel13GemmUniversalIN4cute5tupleIJiiiiEEENS1_10collective13CollectiveMmaINS1_34MainloopSm90TmaGmmaWarpSpecializedILi2ENS5_IJNS4_1CILi1EEESB_SB_EEENS1_35KernelTmaWarpSpecializedCooperativeEEENS5_IJNSA_ILi512EEENSA_ILi384EEENSA_ILi64EEEEEENS_10bfloat16_tENS5_IJlSB_lEEESJ_SK_NS4_8TiledMMAINS4_8MMA_AtomIJNS4_4SM904GMMA28MMA_64x192x16_F32BF16BF16_SSILNSO_5MajorE0ELSQ_0ELNSO_7ScaleInE1ELSR_1EEEEEENS4_6LayoutINS5_IJNSA_ILi2EEESB_SB_EEENS5_IJSB_NSA_ILi0EEESX_EEEEENS5_IJNS4_10UnderscoreES10_S10_EEEEENS4_13SM90_TMA_LOADENS4_14ComposedLayoutINS4_7SwizzleILi3ELi4ELi3EEENS4_18smem_ptr_flag_bitsILi16EEENSU_INS5_IJNSA_ILi8EEESH_EEENS5_IJSH_SB_EEEEEEEvNS4_8identityES13_S1D_vS1E_EENS_8epilogue10collective6detail29Sm90TmaWarpSpecializedAdapterINS1H_15DefaultEpilogueISJ_SK_SK_NS1G_6thread17LinearCombinationISJ_Li1EffLNS1L_9ScaleType4KindE0ELNS_15FloatRoundStyleE2ESJ_EENS1_15EpilogueDefaultEEEEEvvEEEEvNT_6ParamsE:
        .type           _ZN7cutlass13device_kernelINS_4gemm6kernel13GemmUniversalIN4cute5tupleIJiiiiEEENS1_10collective13CollectiveMmaINS1_34MainloopSm90TmaGmmaWarpSpecializedILi2ENS5_IJNS4_1CILi1EEESB_SB_EEENS1_35KernelTmaWarpSpecializedCooperativeEEENS5_IJNSA_ILi512EEENSA_ILi384EEENSA_ILi64EEEEEENS_10bfloat16_tENS5_IJlSB_lEEESJ_SK_NS4_8TiledMMAINS4_8MMA_AtomIJNS4_4SM904GMMA28MMA_64x192x16_F32BF16BF16_SSILNSO_5MajorE0ELSQ_0ELNSO_7ScaleInE1ELSR_1EEEEEENS4_6LayoutINS5_IJNSA_ILi2EEESB_SB_EEENS5_IJSB_NSA_ILi0EEESX_EEEEENS5_IJNS4_10UnderscoreES10_S10_EEEEENS4_13SM90_TMA_LOADENS4_14ComposedLayoutINS4_7SwizzleILi3ELi4ELi3EEENS4_18smem_ptr_flag_bitsILi16EEENSU_INS5_IJNSA_ILi8EEESH_EEENS5_IJSH_SB_EEEEEEEvNS4_8identityES13_S1D_vS1E_EENS_8epilogue10collective6detail29Sm90TmaWarpSpecializedAdapterINS1H_15DefaultEpilogueISJ_SK_SK_NS1G_6thread17LinearCombinationISJ_Li1EffLNS1L_9ScaleType4KindE0ELNS_15FloatRoundStyleE2ESJ_EENS1_15EpilogueDefaultEEEEEvvEEEEvNT_6ParamsE,@function
        .size           _ZN7cutlass13device_kernelINS_4gemm6kernel13GemmUniversalIN4cute5tupleIJiiiiEEENS1_10collective13CollectiveMmaINS1_34MainloopSm90TmaGmmaWarpSpecializedILi2ENS5_IJNS4_1CILi1EEESB_SB_EEENS1_35KernelTmaWarpSpecializedCooperativeEEENS5_IJNSA_ILi512EEENSA_ILi384EEENSA_ILi64EEEEEENS_10bfloat16_tENS5_IJlSB_lEEESJ_SK_NS4_8TiledMMAINS4_8MMA_AtomIJNS4_4SM904GMMA28MMA_64x192x16_F32BF16BF16_SSILNSO_5MajorE0ELSQ_0ELNSO_7ScaleInE1ELSR_1EEEEEENS4_6LayoutINS5_IJNSA_ILi2EEESB_SB_EEENS5_IJSB_NSA_ILi0EEESX_EEEEENS5_IJNS4_10UnderscoreES10_S10_EEEEENS4_13SM90_TMA_LOADENS4_14ComposedLayoutINS4_7SwizzleILi3ELi4ELi3EEENS4_18smem_ptr_flag_bitsILi16EEENSU_INS5_IJNSA_ILi8EEESH_EEENS5_IJSH_SB_EEEEEEEvNS4_8identityES13_S1D_vS1E_EENS_8epilogue10collective6detail29Sm90TmaWarpSpecializedAdapterINS1H_15DefaultEpilogueISJ_SK_SK_NS1G_6thread17LinearCombinationISJ_Li1EffLNS1L_9ScaleType4KindE0ELNS_15FloatRoundStyleE2ESJ_EENS1_15EpilogueDefaultEEEEEvvEEEEvNT_6ParamsE,(.L_x_1592 - _ZN7cutlass13device_kernelINS_4gemm6kernel13GemmUniversalIN4cute5tupleIJiiiiEEENS1_10collective13CollectiveMmaINS1_34MainloopSm90TmaGmmaWarpSpecializedILi2ENS5_IJNS4_1CILi1EEESB_SB_EEENS1_35KernelTmaWarpSpecializedCooperativeEEENS5_IJNSA_ILi512EEENSA_ILi384EEENSA_ILi64EEEEEENS_10bfloat16_tENS5_IJlSB_lEEESJ_SK_NS4_8TiledMMAINS4_8MMA_AtomIJNS4_4SM904GMMA28MMA_64x192x16_F32BF16BF16_SSILNSO_5MajorE0ELSQ_0ELNSO_7ScaleInE1ELSR_1EEEEEENS4_6LayoutINS5_IJNSA_ILi2EEESB_SB_EEENS5_IJSB_NSA_ILi0EEESX_EEEEENS5_IJNS4_10UnderscoreES10_S10_EEEEENS4_13SM90_TMA_LOADENS4_14ComposedLayoutINS4_7SwizzleILi3ELi4ELi3EEENS4_18smem_ptr_flag_bitsILi16EEENSU_INS5_IJNSA_ILi8EEESH_EEENS5_IJSH_SB_EEEEEEEvNS4_8identityES13_S1D_vS1E_EENS_8epilogue10collective6detail29Sm90TmaWarpSpecializedAdapterINS1H_15DefaultEpilogueISJ_SK_SK_NS1G_6thread17LinearCombinationISJ_Li1EffLNS1L_9ScaleType4KindE0ELNS_15FloatRoundStyleE2ESJ_EENS1_15EpilogueDefaultEEEEEvvEEEEvNT_6ParamsE)
        .other          _ZN7cutlass13device_kernelINS_4gemm6kernel13GemmUniversalIN4cute5tupleIJiiiiEEENS1_10collective13CollectiveMmaINS1_34MainloopSm90TmaGmmaWarpSpecializedILi2ENS5_IJNS4_1CILi1EEESB_SB_EEENS1_35KernelTmaWarpSpecializedCooperativeEEENS5_IJNSA_ILi512EEENSA_ILi384EEENSA_ILi64EEEEEENS_10bfloat16_tENS5_IJlSB_lEEESJ_SK_NS4_8TiledMMAINS4_8MMA_AtomIJNS4_4SM904GMMA28MMA_64x192x16_F32BF16BF16_SSILNSO_5MajorE0ELSQ_0ELNSO_7ScaleInE1ELSR_1EEEEEENS4_6LayoutINS5_IJNSA_ILi2EEESB_SB_EEENS5_IJSB_NSA_ILi0EEESX_EEEEENS5_IJNS4_10UnderscoreES10_S10_EEEEENS4_13SM90_TMA_LOADENS4_14ComposedLayoutINS4_7SwizzleILi3ELi4ELi3EEENS4_18smem_ptr_flag_bitsILi16EEENSU_INS5_IJNSA_ILi8EEESH_EEENS5_IJSH_SB_EEEEEEEvNS4_8identityES13_S1D_vS1E_EENS_8epilogue10collective6detail29Sm90TmaWarpSpecializedAdapterINS1H_15DefaultEpilogueISJ_SK_SK_NS1G_6thread17LinearCombinationISJ_Li1EffLNS1L_9ScaleType4KindE0ELNS_15FloatRoundStyleE2ESJ_EENS1_15EpilogueDefaultEEEEEvvEEEEvNT_6ParamsE,@"STO_CUDA_ENTRY STV_DEFAULT"
_ZN7cutlass13device_kernelINS_4gemm6kernel13GemmUniversalIN4cute5tupleIJiiiiEEENS1_10collective13CollectiveMmaINS1_34MainloopSm90TmaGmmaWarpSpecializedILi2ENS5_IJNS4_1CILi1EEESB_SB_EEENS1_35KernelTmaWarpSpecializedCooperativeEEENS5_IJNSA_ILi512EEENSA_ILi384EEENSA_ILi64EEEEEENS_10bfloat16_tENS5_IJlSB_lEEESJ_SK_NS4_8TiledMMAINS4_8MMA_AtomIJNS4_4SM904GMMA28MMA_64x192x16_F32BF16BF16_SSILNSO_5MajorE0ELSQ_0ELNSO_7ScaleInE1ELSR_1EEEEEENS4_6LayoutINS5_IJNSA_ILi2EEESB_SB_EEENS5_IJSB_NSA_ILi0EEESX_EEEEENS5_IJNS4_10UnderscoreES10_S10_EEEEENS4_13SM90_TMA_LOADENS4_14ComposedLayoutINS4_7SwizzleILi3ELi4ELi3EEENS4_18smem_ptr_flag_bitsILi16EEENSU_INS5_IJNSA_ILi8EEESH_EEENS5_IJSH_SB_EEEEEEEvNS4_8identityES13_S1D_vS1E_EENS_8epilogue10collective6detail29Sm90TmaWarpSpecializedAdapterINS1H_15DefaultEpilogueISJ_SK_SK_NS1G_6thread17LinearCombinationISJ_Li1EffLNS1L_9ScaleType4KindE0ELNS_15FloatRoundStyleE2ESJ_EENS1_15EpilogueDefaultEEEEEvvEEEEvNT_6ParamsE:
[----:B------:R-:W0:Y:S02]  /*0000*/  LDC R1, c[0x0][0x28] ;  /* 0x00000a00ff017b82 */ /* 0x000e240000000800 */
[----:B0-----:R-:W-:Y:S01]  /*0010*/  VIADD R1, R1, 0xffffd420 ;  /* 0xffffd42001017836 */ /* 0x001fe20000000000 */
[----:B------:R-:W0:Y:S01]  /*0020*/  S2R R2, SR_TID.X ;  /* 0x0000000000027919 */ /* 0x000e220000002100 */
[----:B------:R-:W-:Y:S01]  /*0030*/  ELECT P0, URZ, PT ;  /* 0x00000000003f782f */ /* 0x000fe20003800000 */
[----:B------:R-:W-:Y:S01]  /*0040*/  BSSY B0, `(.L_x_0) ;  /* 0x0000015000007945 */ /* 0x000fe20003800000 */
[--C-:B0-----:R-:W-:Y:S02]  /*0050*/  SHF.R.U32.HI R0, RZ, 0x5, R2.reuse ;  /* 0x00000005ff007819 */ /* 0x101fe40000011602 */
[----:B------:R-:W-:-:S03]  /*0060*/  SHF.R.U32.HI R2, RZ, 0x7, R2 ;  /* 0x00000007ff027819 */ /* 0x000fc60000011602 */
[----:B------:R-:W0:Y:S04]  /*0070*/  SHFL.IDX PT, R3, R0, RZ, 0x1f ;  /* 0x00001fff00037589 */ /* 0x000e2800000e0000 */
[----:B------:R-:W1:Y:S01]  /*0080*/  SHFL.IDX PT, R2, R2, RZ, 0x1f ;  /* 0x00001fff02027589 */ /* 0x000e6200000e0000 */
[----:B0-----:R-:W-:Y:S02]  /*0090*/  R2UR UR10, R3 ;  /* 0x00000000030a72ca */ /* 0x001fe400000e0000 */
[----:B-1----:R-:W-:-:S11]  /*00a0*/  R2UR UR5, R2 ;  /* 0x00000000020572ca */ /* 0x002fd600000e0000 */
[----:B------:R-:W-:Y:S02]  /*00b0*/  USHF.R.S32.HI UR4, URZ, 0x1f, UR10 ;  /* 0x0000001f3f047899 */ /* 0x000fe4000801140a */
[----:B------:R-:W-:Y:S02]  /*00c0*/  ISETP.NE.OR P0, PT, RZ, UR10, !P0 ;  /* 0x0000000aff007c0c */ /* 0x000fe4000c705670 */
[----:B------:R-:W-:-:S04]  /*00d0*/  ULEA.HI UR4, UR4, UR10, URZ, 0x2 ;  /* 0x0000000a04047291 */ /* 0x000fc8000f8f103f */
[----:B------:R-:W-:-:S04]  /*00e0*/  ULOP3.LUT UR4, UR4, 0xfffffffc, URZ, 0xc0, !UPT ;  /* 0xfffffffc04047892 */ /* 0x000fc8000f8ec03f */
[----:B------:R-:W-:-:S03]  /*00f0*/  UIADD3 UR10, UR10, -UR4, URZ ;  /* 0x800000040a0a7290 */ /* 0x000fc6000fffe03f */
[----:B------:R-:W-:Y:S09]  /*0100*/  @P0 BRA `(.L_x_1) ;  /* 0x0000000000200947 */ /* 0x000ff20003800000 */
[----:B------:R-:W-:Y:S02]  /*0110*/  ULDC.64 UR6, c[0x0][0x198] ;  /* 0x0000660000067ab9 */ /* 0x000fe40000000a00 */
[----:B------:R-:W-:Y:S02]  /*0120*/  UIADD3 UR8, UP0, UR6, 0xf0, URZ ;  /* 0x000000f006087890 */ /* 0x000fe4000ff1e03f */
[----:B------:R-:W-:Y:S02]  /*0130*/  UIADD3 UR6, UP1, UR6, 0x1f0, URZ ;  /* 0x000001f006067890 */ /* 0x000fe4000ff3e03f */
[----:B------:R-:W-:Y:S02]  /*0140*/  UIADD3.X UR9, URZ, UR7, URZ, UP0, !UPT ;  /* 0x000000073f097290 */ /* 0x000fe400087fe43f */
[----:B------:R-:W-:-:S07]  /*0150*/  UIADD3.X UR7, URZ, UR7, URZ, UP1, !UPT ;  /* 0x000000073f077290 */ /* 0x000fce0008ffe43f */
[----:B------:R0:W-:Y:S02]  /*0160*/  UTMACCTL.PF [UR8] ;  /* 0x00000000080079b9 */ /* 0x0001e40008040000 */
[----:B------:R0:W-:Y:S02]  /*0170*/  UTMACCTL.PF [UR6] ;  /* 0x00000000060079b9 */ /* 0x0001e40008040000 */
[----:B0-----:R-:W-:Y:S01]  /*0180*/  NOP ;  /* 0x0000000000007918 */ /* 0x001fe20000000000 */
.L_x_1:
[----:B------:R-:W-:Y:S05]  /*0190*/  BSYNC B0 ;  /* 0x0000000000007941 */ /* 0x000fea0003800000 */
.L_x_0:
[----:B------:R-:W0:Y:S01]  /*01a0*/  SHFL.IDX PT, R2, R0, RZ, 0x1f ;  /* 0x00001fff00027589 */ /* 0x000e2200000e0000 */
[----:B------:R-:W-:Y:S01]  /*01b0*/  UISETP.NE.AND UP0, UPT, UR10, 0x3, UPT ;  /* 0x000000030a00788c */ /* 0x000fe2000bf05270 */
[----:B------:R-:W-:Y:S01]  /*01c0*/  ISETP.NE.AND P1, PT, RZ, UR5, PT ;  /* 0x00000005ff007c0c */ /* 0x000fe2000bf25270 */
[----:B------:R-:W-:Y:S02]  /*01d0*/  UIADD3 UR18, UR5, -0x1, URZ ;  /* 0xffffffff05127890 */ /* 0x000fe4000fffe03f */
[----:B------:R-:W-:Y:S02]  /*01e0*/  UISETP.EQ.OR UP0, UPT, UR10, URZ, !UP0 ;  /* 0x0000003f0a00728c */ /* 0x000fe4000c702670 */
[----:B------:R-:W-:Y:S02]  /*01f0*/  UISETP.GE.U32.AND UP1, UPT, UR18, 0x2, UPT ;  /* 0x000000021200788c */ /* 0x000fe4000bf26070 */
[----:B------:R-:W-:-:S04]  /*0200*/  UISETP.EQ.AND UP0, UPT, UR5, URZ, UP0 ;  /* 0x0000003f0500728c */ /* 0x000fc80008702270 */
[----:B------:R-:W-:-:S04]  /*0210*/  USEL UR38, URZ, 0x1, !UP0 ;  /* 0x000000013f267887 */ /* 0x000fc8000c000000 */
[----:B------:R-:W-:Y:S01]  /*0220*/  USEL UR38, UR38, 0x2, UP1 ;  /* 0x0000000226267887 */ /* 0x000fe20008800000 */
[----:B0-----:R-:W-:-:S13]  /*0230*/  ISETP.NE.AND P0, PT, R2, RZ, PT ;  /* 0x000000ff0200720c */ /* 0x001fda0003f05270 */
[----:B------:R-:W-:Y:S05]  /*0240*/  @P0 BRA `(.L_x_2) ;  /* 0x0000000000480947 */ /* 0x000fea0003800000 */
[----:B------:R-:W0:Y:S01]  /*0250*/  S2UR UR8, SR_CgaCtaId ;  /* 0x00000000000879c3 */ /* 0x000e220000008800 */
[----:B------:R-:W-:Y:S01]  /*0260*/  UMOV UR4, 0x400 ;  /* 0x0000040000047882 */ /* 0x000fe20000000000 */
[----:B------:R-:W-:Y:S01]  /*0270*/  UMOV UR5, 0x1 ;  /* 0x0000000100057882 */ /* 0x000fe20000000000 */
[----:B------:R-:W-:Y:S01]  /*0280*/  UMOV UR6, 0x100 ;  /* 0x0000010000067882 */ /* 0x000fe20000000000 */
[----:B------:R-:W-:Y:S01]  /*0290*/  ELECT P0, URZ, PT ;  /* 0x00000000003f782f */ /* 0x000fe20003800000 */
[----:B------:R-:W-:-:S04]  /*02a0*/  UIADD3 UR6, -UR6, 0x100000, URZ ;  /* 0x0010000006067890 */ /* 0x000fc8000fffe13f */
[----:B------:R-:W-:Y:S02]  /*02b0*/  USHF.L.U32 UR7, UR6, 0xb, URZ ;  /* 0x0000000b06077899 */ /* 0x000fe4000800063f */
[----:B------:R-:W-:Y:S02]  /*02c0*/  USHF.L.U32 UR6, UR6, 0x1, URZ ;  /* 0x0000000106067899 */ /* 0x000fe4000800063f */
[----:B0-----:R-:W-:Y:S02]  /*02d0*/  ULEA UR8, UR8, UR4, 0x18 ;  /* 0x0000000408087291 */ /* 0x001fe4000f8ec03f */
[----:B------:R-:W-:-:S04]  /*02e0*/  UIADD3 UR4, -UR5, 0x100000, URZ ;  /* 0x0010000005047890 */ /* 0x000fc8000fffe13f */
[----:B------:R-:W-:Y:S02]  /*02f0*/  USHF.L.U32 UR5, UR4, 0xb, URZ ;  /* 0x0000000b04057899 */ /* 0x000fe4000800063f */
[----:B------:R-:W-:Y:S01]  /*0300*/  USHF.L.U32 UR4, UR4, 0x1, URZ ;  /* 0x0000000104047899 */ /* 0x000fe2000800063f */
[----:B------:R-:W0:Y:S11]  /*0310*/  FENCE.VIEW.ASYNC.S ;  /* 0x00000000000073c6 */ /* 0x000e360000000000 */
[----:B0-----:R0:W1:Y:S01]  /*0320*/  SYNCS.EXCH.64 URZ, [UR8], UR4 ;  /* 0x00000004083f75b2 */ /* 0x0010620008000100 */
[----:B------:R0:W2:Y:S01]  /*0330*/  SYNCS.EXCH.64 URZ, [UR8+0x10], UR6 ;  /* 0x00001006083f75b2 */ /* 0x0000a20008000100 */
[----:B------:R0:W3:Y:S01]  /*0340*/  SYNCS.EXCH.64 URZ, [UR8+0x8], UR4 ;  /* 0x00000804083f75b2 */ /* 0x0000e20008000100 */
[----:B------:R0:W4:Y:S01]  /*0350*/  SYNCS.EXCH.64 URZ, [UR8+0x18], UR6 ;  /* 0x00001806083f75b2 */ /* 0x0001220008000100 */
[----:B------:R-:W-:Y:S01]  /*0360*/  NOP ;  /* 0x0000000000007918 */ /* 0x000fe20000000000 */
.L_x_2:
[----:B------:R-:W5:Y:S01]  /*0370*/  SHFL.IDX PT, R0, R0, RZ, 0x1f ;  /* 0x00001fff00007589 */ /* 0x000f6200000e0000 */
[----:B------:R-:W-:Y:S01]  /*0380*/  ELECT P0, URZ, PT ;  /* 0x00000000003f782f */ /* 0x000fe20003800000 */
[----:B------:R-:W1:Y:S01]  /*0390*/  S2UR UR17, SR_CTAID.Y ;  /* 0x00000000001179c3 */ /* 0x000e620000002600 */
[----:B0-----:R-:W-:Y:S01]  /*03a0*/  ULDC UR5, c[0x0][0x65c] ;  /* 0x0001970000057ab9 */ /* 0x001fe20000000800 */
[----:B------:R-:W-:Y:S01]  /*03b0*/  UMOV UR12, 0x20 ;  /* 0x00000020000c7882 */ /* 0x000fe20000000000 */
[----:B------:R-:W-:Y:S01]  /*03c0*/  UISETP.NE.AND UP2, UPT, UR5, 0x1, UPT ;  /* 0x000000010500788c */ /* 0x000fe2000bf45270 */
[----:B------:R-:W-:Y:S01]  /*03d0*/  NOP ;  /* 0x0000000000007918 */ /* 0x000fe20000000000 */
[----:B------:R-:W-:Y:S02]  /*03e0*/  NOP ;  /* 0x0000000000007918 */ /* 0x000fe40000000000 */
[----:B------:R-:W-:Y:S01]  /*03f0*/  UP2UR UR39, UPR, URZ, 0x4 ;  /* 0x000000043f277883 */ /* 0x000fe20008000000 */
[----:B------:R-:W0:Y:S01]  /*0400*/  S2UR UR4, SR_CTAID.X ;  /* 0x00000000000479c3 */ /* 0x000e220000002500 */
[----:B------:R-:W-:-:S02]  /*0410*/  PLOP3.LUT P2, PT, PT, PT, UP2, 0x80, 0x0 ;  /* 0x000000000000781c */ /* 0x000fc40003f4f028 */
[----:B------:R-:W-:Y:S02]  /*0420*/  PLOP3.LUT P4, PT, PT, PT, UP2, 0x80, 0x0 ;  /* 0x000000000000781c */ /* 0x000fe40003f8f028 */
[----:B------:R-:W-:Y:S01]  /*0430*/  PLOP3.LUT P3, PT, PT, PT, UP2, 0x80, 0x0 ;  /* 0x000000000000781c */ /* 0x000fe20003f6f028 */
[----:B------:R-:W-:Y:S01]  /*0440*/  @UP2 ULDC UR14, c[0x0][0x10] ;  /* 0x00000400000e2ab9 */ /* 0x000fe20000000800 */
[----:B------:R-:W-:Y:S01]  /*0450*/  @UP2 UMOV UR9, URZ ;  /* 0x0000003f00092c82 */ /* 0x000fe20008000000 */
[----:B------:R-:W-:Y:S01]  /*0460*/  @!UP2 ULDC UR11, c[0x0][0xc] ;  /* 0x00000300000baab9 */ /* 0x000fe20000000800 */
[----:B-----5:R-:W-:Y:S01]  /*0470*/  ISETP.NE.OR P0, PT, R0, RZ, !P0 ;  /* 0x000000ff0000720c */ /* 0x020fe20004705670 */
[----:B-1----:R-:W-:Y:S02]  /*0480*/  @UP2 UMOV UR7, UR17 ;  /* 0x0000001100072c82 */ /* 0x002fe40008000000 */
[----:B------:R-:W-:Y:S01]  /*0490*/  @UP2 UMOV UR8, UR7 ;  /* 0x0000000700082c82 */ /* 0x000fe20008000000 */
[----:B------:R-:W-:Y:S01]  /*04a0*/  @!UP2 UMOV UR7, UR17 ;  /* 0x000000110007ac82 */ /* 0x000fe20008000000 */
[----:B0-----:R-:W-:-:S08]  /*04b0*/  @UP2 UIMAD.WIDE.U32 UR14, UR4, UR14, UR8 ;  /* 0x0000000e040e22a5 */ /* 0x001fd0000f8e0008 */
[----:B------:R-:W-:Y:S01]  /*04c0*/  VOTEU.ALL UP0, P0 ;  /* 0x00000000003f7886 */ /* 0x000fe20000000000 */
[----:B------:R-:W-:Y:S01]  /*04d0*/  VOTEU.ALL UP1, P0 ;  /* 0x00000000003f7886 */ /* 0x000fe20000020000 */
[----:B------:R-:W-:-:S03]  /*04e0*/  IMAD.U32 R2, RZ, RZ, UR14 ;  /* 0x0000000eff027e24 */ /* 0x000fc6000f8e00ff */
[----:B------:R-:W0:Y:S01]  /*04f0*/  @!UP0 S2UR UR6, SR_CgaCtaId ;  /* 0x00000000000689c3 */ /* 0x000e220000008800 */
[----:B------:R-:W-:Y:S01]  /*0500*/  @!UP0 UMOV UR5, 0x400 ;  /* 0x0000040000058882 */ /* 0x000fe20000000000 */
[----:B------:R-:W-:-:S04]  /*0510*/  @!UP0 UIADD3 UR12, -UR12, 0x100000, URZ ;  /* 0x001000000c0c8890 */ /* 0x000fc8000fffe13f */
[----:B------:R-:W-:Y:S02]  /*0520*/  @!UP0 USHF.L.U32 UR13, UR12, 0xb, URZ ;  /* 0x0000000b0c0d8899 */ /* 0x000fe4000800063f */
[----:B------:R-:W-:Y:S01]  /*0530*/  @!UP0 USHF.L.U32 UR12, UR12, 0x1, URZ ;  /* 0x000000010c0c8899 */ /* 0x000fe2000800063f */
[----:B------:R-:W-:Y:S01]  /*0540*/  IMAD.U32 R3, RZ, RZ, UR15 ;  /* 0x0000000fff037e24 */ /* 0x000fe2000f8e00ff */
[----:B0-----:R-:W-:Y:S01]  /*0550*/  @!UP0 ULEA UR16, UR6, UR5, 0x18 ;  /* 0x0000000506108291 */ /* 0x001fe2000f8ec03f */
[----:B------:R-:W-:Y:S01]  /*0560*/  VOTEU.ALL UP0, P0 ;  /* 0x00000000003f7886 */ /* 0x000fe20000000000 */
[----:B------:R-:W-:Y:S01]  /*0570*/  PLOP3.LUT P0, PT, PT, PT, UP2, 0x80, 0x0 ;  /* 0x000000000000781c */ /* 0x000fe20003f0f028 */
[----:B------:R-:W-:Y:S01]  /*0580*/  UMOV UR5, URZ ;  /* 0x0000003f00057c82 */ /* 0x000fe20008000000 */
[----:B------:R-:W-:Y:S01]  /*0590*/  @UP2 UMOV UR6, URZ ;  /* 0x0000003f00062c82 */ /* 0x000fe20008000000 */
[----:B------:R-:W-:Y:S02]  /*05a0*/  @!UP2 UIMAD.WIDE.U32 UR8, UR11, UR7, UR4 ;  /* 0x000000070b08a2a5 */ /* 0x000fe4000f8e0004 */
[----:B------:R-:W-:-:S04]  /*05b0*/  @UP2 UIADD3 UR6, UR15, UR6, URZ ;  /* 0x000000060f062290 */ /* 0x000fc8000fffe03f */
[----:B------:R-:W-:Y:S01]  /*05c0*/  IMAD.U32 R5, RZ, RZ, UR9 ;  /* 0x00000009ff057e24 */ /* 0x000fe2000f8e00ff */
[----:B------:R-:W0:Y:S02]  /*05d0*/  FENCE.VIEW.ASYNC.S ;  /* 0x00000000000073c6 */ /* 0x000e240000000000 */
[----:B0-----:R0:W2:Y:S01]  /*05e0*/  @!UP0 SYNCS.EXCH.64 URZ, [UR16+0x30], UR12 ;  /* 0x0000300c103f85b2 */ /* 0x0010a20008000100 */
[----:B------:R-:W-:Y:S01]  /*05f0*/  @P2 MOV R6, UR6 ;  /* 0x0000000600062c02 */ /* 0x000fe20008000f00 */
[----:B------:R-:W-:Y:S02]  /*0600*/  IMAD.U32 R3, RZ, RZ, UR9 ;  /* 0x00000009ff037e24 */ /* 0x000fe4000f8e00ff */
[----:B------:R-:W-:Y:S02]  /*0610*/  @P0 IMAD.MOV.U32 R7, RZ, RZ, R2 ;  /* 0x000000ffff070224 */ /* 0x000fe400078e0002 */
[----:B------:R-:W-:Y:S02]  /*0620*/  IMAD.U32 R2, RZ, RZ, UR8 ;  /* 0x00000008ff027e24 */ /* 0x000fe4000f8e00ff */
[----:B------:R-:W-:-:S02]  /*0630*/  @!P4 IMAD.MOV.U32 R6, RZ, RZ, R5 ;  /* 0x000000ffff06c224 */ /* 0x000fc400078e0005 */
[----:B------:R-:W-:Y:S01]  /*0640*/  IMAD.U32 R4, RZ, RZ, UR8 ;  /* 0x00000008ff047e24 */ /* 0x000fe2000f8e00ff */
[----:B------:R-:W-:Y:S02]  /*0650*/  @!P3 MOV R7, R2 ;  /* 0x000000020007b202 */ /* 0x000fe40000000f00 */
[----:B------:R0:W-:Y:S01]  /*0660*/  STL [R1+0x908], R6 ;  /* 0x0009080601007387 */ /* 0x0001e20000100800 */
[----:B------:R0:W2:Y:S03]  /*0670*/  @!UP1 SYNCS.EXCH.64 URZ, [UR16+0x38], UR12 ;  /* 0x0000380c103f95b2 */ /* 0x0000a60008000100 */
[----:B------:R0:W-:Y:S01]  /*0680*/  STL [R1+0x90c], R7 ;  /* 0x00090c0701007387 */ /* 0x0001e20000100800 */
[----:B------:R-:W-:Y:S01]  /*0690*/  NOP ;  /* 0x0000000000007918 */ /* 0x000fe20000000000 */
[----:B--234-:R-:W-:Y:S06]  /*06a0*/  BAR.SYNC.DEFER_BLOCKING 0x0 ;  /* 0x0000000000007b1d */ /* 0x01cfec0000010000 */
[----:B------:R-:W-:Y:S05]  /*06b0*/  @!P1 BRA `(.L_x_3) ;  /* 0x00000680001c9947 */ /* 0x000fea0003800000 */
[----:B------:R-:W-:-:S06]  /*06c0*/  UISETP.GT.U32.AND UP0, UPT, UR18, 0x1, UPT ;  /* 0x000000011200788c */ /* 0x000fcc000bf04070 */
[----:B------:R-:W-:-:S13]  /*06d0*/  PLOP3.LUT P0, PT, PT, PT, UP0, 0x80, 0x0 ;  /* 0x000000000000781c */ /* 0x000fda0003f0f008 */
[----:B0-----:R-:W-:Y:S05]  /*06e0*/  @P0 EXIT ;  /* 0x000000000000094d */ /* 0x001fea0003800000 */
[----:B------:R-:W-:Y:S01]  /*06f0*/  ULDC.64 UR8, c[0x0][0x650] ;  /* 0x0001940000087ab9 */ /* 0x000fe20000000a00 */
[----:B------:R-:W-:Y:S01]  /*0700*/  UMOV UR40, 0xffffffff ;  /* 0xffffffff00287882 */ /* 0x000fe20000000000 */
[----:B------:R-:W-:Y:S01]  /*0710*/  ISETP.GE.U32.AND P0, PT, R7, UR8, PT ;  /* 0x0000000807007c0c */ /* 0x000fe2000bf06070 */
[----:B------:R-:W-:Y:S01]  /*0720*/  UMOV UR41, 0xffffffff ;  /* 0xffffffff00297882 */ /* 0x000fe20000000000 */
[----:B------:R-:W-:Y:S01]  /*0730*/  UMOV UR42, 0xffffffff ;  /* 0xffffffff002a7882 */ /* 0x000fe20000000000 */
[----:B------:R-:W-:Y:S02]  /*0740*/  PRMT R0, RZ, 0x7610, R0 ;  /* 0x00007610ff007816 */ /* 0x000fe40000000000 */
[----:B------:R-:W-:-:S13]  /*0750*/  ISETP.GE.U32.AND.EX P0, PT, R6, UR9, PT, P0 ;  /* 0x0000000906007c0c */ /* 0x000fda000bf06100 */
[----:B------:R-:W-:Y:S05]  /*0760*/  @P0 BRA `(.L_x_4) ;  /* 0x0000000400800947 */ /* 0x000fea0003800000 */
[----:B------:R-:W-:Y:S01]  /*0770*/  I2FP.F32.U32 R0, UR4 ;  /* 0x0000000400007c45 */ /* 0x000fe20008201000 */
[----:B------:R-:W-:Y:S01]  /*0780*/  ULDC.64 UR16, c[0x0][0x628] ;  /* 0x00018a0000107ab9 */ /* 0x000fe20000000a00 */
[----:B------:R-:W-:Y:S01]  /*0790*/  ULDC UR6, c[0x0][0x150] ;  /* 0x0000540000067ab9 */ /* 0x000fe20000000800 */
[----:B------:R-:W-:Y:S01]  /*07a0*/  ISETP.NE.U32.AND P0, PT, RZ, UR16, PT ;  /* 0x00000010ff007c0c */ /* 0x000fe2000bf05070 */
[----:B------:R-:W-:Y:S01]  /*07b0*/  ULDC UR15, c[0x0][0x630] ;  /* 0x00018c00000f7ab9 */ /* 0x000fe20000000800 */
[----:B------:R-:W-:Y:S01]  /*07c0*/  FMUL R0, R0, UR6 ;  /* 0x0000000600007c20 */ /* 0x000fe20008400000 */
[----:B------:R-:W-:Y:S01]  /*07d0*/  R2UR UR18, R7 ;  /* 0x00000000071272ca */ /* 0x000fe200000e0000 */
[----:B------:R-:W-:Y:S01]  /*07e0*/  ULDC UR20, c[0x0][0x154] ;  /* 0x0000550000147ab9 */ /* 0x000fe20000000800 */
[----:B------:R-:W-:Y:S01]  /*07f0*/  ISETP.NE.AND.EX P0, PT, RZ, UR17, PT, P0 ;  /* 0x00000011ff007c0c */ /* 0x000fe2000bf05300 */
[----:B------:R0:W1:Y:S01]  /*0800*/  F2I.U32.TRUNC.NTZ R2, R0 ;  /* 0x0000000000027305 */ /* 0x000062000020f000 */
[----:B------:R-:W-:-:S02]  /*0810*/  R2UR UR19, R6 ;  /* 0x00000000061372ca */ /* 0x000fc400000e0000 */
[----:B------:R-:W-:Y:S02]  /*0820*/  R2UR UR8, R7 ;  /* 0x00000000070872ca */ /* 0x000fe400000e0000 */
[----:B------:R-:W-:-:S07]  /*0830*/  R2UR UR9, R6 ;  /* 0x00000000060972ca */ /* 0x000fce00000e0000 */
[----:B0-----:R-:W-:Y:S08]  /*0840*/  @!P0 BRA `(.L_x_5) ;  /* 0x0000000000308947 */ /* 0x001ff00003800000 */
[----:B------:R-:W-:Y:S01]  /*0850*/  R2UR UR8, R7 ;  /* 0x00000000070872ca */ /* 0x000fe200000e0000 */
[----:B------:R-:W-:Y:S01]  /*0860*/  ULDC UR6, c[0x0][0x634] ;  /* 0x00018d0000067ab9 */ /* 0x000fe20000000800 */
[----:B------:R-:W-:-:S11]  /*0870*/  R2UR UR14, R6 ;  /* 0x00000000060e72ca */ /* 0x000fd600000e0000 */
[----:B------:R-:W-:-:S04]  /*0880*/  UIADD3 UR6, UP0, UR8, UR6, URZ ;  /* 0x0000000608067290 */ /* 0x000fc8000ff1e03f */
[----:B------:R-:W-:-:S04]  /*0890*/  UIADD3.X UR14, URZ, UR14, URZ, UP0, !UPT ;  /* 0x0000000e3f0e7290 */ /* 0x000fc800087fe43f */
[----:B------:R-:W-:-:S04]  /*08a0*/  UIMAD.WIDE.U32 UR8, UR14, UR16, URZ ;  /* 0x000000100e0872a5 */ /* 0x000fc8000f8e003f */
[----:B------:R-:W-:Y:S02]  /*08b0*/  UIMAD.WIDE.U32 UR10, UP0, UR6, UR17, UR8 ;  /* 0x00000011060a72a5 */ /* 0x000fe4000f800008 */
[----:B------:R-:W-:Y:S02]  /*08c0*/  UIMAD.WIDE.U32 UR8, UR6, UR16, URZ ;  /* 0x00000010060872a5 */ /* 0x000fe4000f8e003f */
[----:B------:R-:W-:Y:S02]  /*08d0*/  UIADD3.X UR13, URZ, URZ, URZ, UP0, !UPT ;  /* 0x0000003f3f0d7290 */ /* 0x000fe400087fe43f */
[----:B------:R-:W-:Y:S01]  /*08e0*/  UIADD3 URZ, UP0, UR9, UR10, URZ ;  /* 0x0000000a093f7290 */ /* 0x000fe2000ff1e03f */
[----:B------:R-:W-:-:S03]  /*08f0*/  UMOV UR12, UR11 ;  /* 0x0000000b000c7c82 */ /* 0x000fc60008000000 */
[----:B------:R-:W-:-:S12]  /*0900*/  UIMAD.WIDE.U32.X UR8, UR14, UR17, UR12, UP0 ;  /* 0x000000110e0872a5 */ /* 0x000fd800080e040c */
.L_x_5:
[----:B------:R-:W-:Y:S01]  /*0910*/  USHF.R.U64 UR42, UR8, UR15, UR9 ;  /* 0x0000000f082a7299 */ /* 0x000fe20008001209 */
[----:B------:R-:W-:Y:S01]  /*0920*/  I2FP.F32.U32 R0, UR7 ;  /* 0x0000000700007c45 */ /* 0x000fe20008201000 */
[----:B------:R-:W-:Y:S01]  /*0930*/  USHF.R.U32.HI UR5, URZ, UR15, UR9 ;  /* 0x0000000f3f057299 */ /* 0x000fe20008011609 */
[----:B-1----:R-:W-:Y:S01]  /*0940*/  R2UR UR12, R2 ;  /* 0x00000000020c72ca */ /* 0x002fe200000e0000 */
[----:B------:R-:W-:Y:S02]  /*0950*/  UIADD3 UR6, UP0, URZ, -UR42, URZ ;  /* 0x8000002a3f067290 */ /* 0x000fe4000ff1e03f */
[----:B------:R-:W-:Y:S01]  /*0960*/  FMUL R0, R0, UR20 ;  /* 0x0000001400007c20 */ /* 0x000fe20008400000 */
[----:B------:R-:W-:Y:S01]  /*0970*/  ULDC.64 UR8, c[0x0][0x620] ;  /* 0x0001880000087ab9 */ /* 0x000fe20000000a00 */
[----:B------:R-:W-:Y:S01]  /*0980*/  UIADD3.X UR5, URZ, ~UR5, URZ, UP0, !UPT ;  /* 0x800000053f057290 */ /* 0x000fe200087fe43f */
[----:B------:R-:W-:Y:S01]  /*0990*/  UMOV UR10, UR18 ;  /* 0x00000012000a7c82 */ /* 0x000fe20008000000 */
[----:B------:R-:W-:-:S02]  /*09a0*/  UMOV UR11, UR19 ;  /* 0x00000013000b7c82 */ /* 0x000fc40008000000 */
[----:B------:R-:W-:Y:S01]  /*09b0*/  UIMAD UR5, UR5, UR8, URZ ;  /* 0x00000008050572a4 */ /* 0x000fe2000f8e023f */
[----:B------:R-:W0:Y:S01]  /*09c0*/  F2I.U32.TRUNC.NTZ R0, R0 ;  /* 0x0000000000007305 */ /* 0x000e22000020f000 */
[----:B------:R-:W-:Y:S02]  /*09d0*/  UIMAD.WIDE.U32 UR10, UR6, UR8, UR10 ;  /* 0x00000008060a72a5 */ /* 0x000fe4000f8e000a */
[----:B------:R-:W-:Y:S01]  /*09e0*/  UIMAD UR6, UR6, UR9, UR5 ;  /* 0x00000009060672a4 */ /* 0x000fe2000f8e0205 */
[----:B------:R-:W-:Y:S01]  /*09f0*/  ULDC UR21, c[0x0][0x658] ;  /* 0x0001960000157ab9 */ /* 0x000fe20000000800 */
[----:B------:R-:W-:Y:S02]  /*0a00*/  UMOV UR19, 0xffffffff ;  /* 0xffffffff00137882 */ /* 0x000fe40000000000 */
[----:B------:R-:W-:Y:S01]  /*0a10*/  UIADD3 UR6, UR11, UR6, URZ ;  /* 0x000000060b067290 */ /* 0x000fe2000fffe03f */
[----:B------:R-:W-:Y:S01]  /*0a20*/  ULDC UR15, c[0x0][0x618] ;  /* 0x00018600000f7ab9 */ /* 0x000fe20000000800 */
[----:B------:R-:W-:Y:S01]  /*0a30*/  ULDC.64 UR8, c[0x0][0x640] ;  /* 0x0001900000087ab9 */ /* 0x000fe20000000a00 */
[----:B------:R-:W-:Y:S01]  /*0a40*/  USHF.L.U32 UR11, UR19, UR21, URZ ;  /* 0x00000015130b7299 */ /* 0x000fe2000800063f */
[----:B------:R-:W-:Y:S01]  /*0a50*/  ISETP.NE.U32.AND P0, PT, RZ, UR8, PT ;  /* 0x00000008ff007c0c */ /* 0x000fe2000bf05070 */
[----:B------:R-:W-:-:S02]  /*0a60*/  USHF.R.U64 UR19, UR10, UR15, UR6 ;  /* 0x0000000f0a137299 */ /* 0x000fc40008001206 */
[----:B------:R-:W-:Y:S01]  /*0a70*/  USHF.R.U32.HI UR10, URZ, UR15, UR6 ;  /* 0x0000000f3f0a7299 */ /* 0x000fe20008011606 */
[----:B0-----:R-:W-:Y:S01]  /*0a80*/  R2UR UR14, R0 ;  /* 0x00000000000e72ca */ /* 0x001fe200000e0000 */
[----:B------:R-:W-:Y:S01]  /*0a90*/  ULDC UR17, c[0x0][0x608] ;  /* 0x0001820000117ab9 */ /* 0x000fe20000000800 */
[----:B------:R-:W-:Y:S01]  /*0aa0*/  ISETP.NE.AND.EX P0, PT, RZ, UR9, PT, P0 ;  /* 0x00000009ff007c0c */ /* 0x000fe2000bf05300 */
[----:B------:R-:W-:Y:S02]  /*0ab0*/  USHF.R.U64 UR23, UR19, UR17, UR10 ;  /* 0x0000001113177299 */ /* 0x000fe4000800120a */
[----:B------:R-:W-:Y:S01]  /*0ac0*/  USHF.R.U32.HI UR10, URZ, UR17, UR10 ;  /* 0x000000113f0a7299 */ /* 0x000fe2000801160a */
[----:B------:R-:W-:Y:S01]  /*0ad0*/  UMOV UR16, 0x1 ;  /* 0x0000000100107882 */ /* 0x000fe20000000000 */
[----:B------:R-:W-:Y:S02]  /*0ae0*/  UIADD3 UR12, -UR12, URZ, URZ ;  /* 0x0000003f0c0c7290 */ /* 0x000fe4000fffe13f */
[----:B------:R-:W-:-:S02]  /*0af0*/  USHF.R.U64 UR24, UR23, UR21, UR10 ;  /* 0x0000001517187299 */ /* 0x000fc4000800120a */
[----:B------:R-:W-:Y:S01]  /*0b00*/  USHF.L.U32 UR6, UR16, UR21, URZ ;  /* 0x0000001510067299 */ /* 0x000fe2000800063f */
[----:B------:R-:W-:Y:S01]  /*0b10*/  ULDC UR13, c[0x0][0x144] ;  /* 0x00005100000d7ab9 */ /* 0x000fe20000000800 */
[----:B------:R-:W-:Y:S01]  /*0b20*/  ULDC UR5, c[0x0][0x600] ;  /* 0x0001800000057ab9 */ /* 0x000fe20000000800 */
[----:B------:R-:W-:Y:S02]  /*0b30*/  ULOP3.LUT UR16, URZ, UR11, URZ, 0x33, !UPT ;  /* 0x0000000b3f107292 */ /* 0x000fe4000f8e333f */
[----:B------:R-:W-:Y:S02]  /*0b40*/  USHF.R.U32.HI UR11, URZ, UR21, UR10 ;  /* 0x000000153f0b7299 */ /* 0x000fe4000801160a */
[----:B------:R-:W-:Y:S02]  /*0b50*/  UIADD3 UR18, UR5, -0x1, URZ ;  /* 0xffffffff05127890 */ /* 0x000fe4000fffe03f */
[----:B------:R-:W-:Y:S02]  /*0b60*/  UIADD3 UR20, -UR14, URZ, URZ ;  /* 0x0000003f0e147290 */ /* 0x000fe4000fffe13f */
[----:B------:R-:W-:Y:S01]  /*0b70*/  UIMAD UR4, UR13, UR12, UR4 ;  /* 0x0000000c0d0472a4 */ /* 0x000fe2000f8e0204 */
[----:B------:R-:W-:Y:S01]  /*0b80*/  ULDC UR25, c[0x0][0x148] ;  /* 0x0000520000197ab9 */ /* 0x000fe20000000800 */
[----:B------:R-:W-:Y:S01]  /*0b90*/  ULDC UR21, c[0x0][0x648] ;  /* 0x0001920000157ab9 */ /* 0x000fe20000000800 */
[----:B------:R-:W-:Y:S01]  /*0ba0*/  ULDC UR22, c[0x0][0x638] ;  /* 0x00018e0000167ab9 */ /* 0x000fe20000000800 */
[----:B------:R-:W-:Y:S01]  /*0bb0*/  UMOV UR10, UR24 ;  /* 0x00000018000a7c82 */ /* 0x000fe20008000000 */
[----:B------:R-:W-:Y:S07]  /*0bc0*/  @!P0 BRA `(.L_x_6) ;  /* 0x0000000000308947 */ /* 0x000fee0003800000 */
[----:B------:R-:W-:Y:S02]  /*0bd0*/  ULDC UR14, c[0x0][0x64c] ;  /* 0x00019300000e7ab9 */ /* 0x000fe40000000800 */
        /* <DEDUP_REMOVED lines=8> */
[----:B------:R-:W-:-:S07]  /*0c60*/  UIMAD.WIDE.U32.X UR8, UR17, UR9, UR14, UP0 ;  /* 0x00000009110872a5 */ /* 0x000fce00080e040e */
[----:B------:R-:W-:Y:S01]  /*0c70*/  UMOV UR10, UR8 ;  /* 0x00000008000a7c82 */ /* 0x000fe20008000000 */
[----:B------:R-:W-:-:S05]  /*0c80*/  UMOV UR11, UR9 ;  /* 0x00000009000b7c82 */ /* 0x000fca0008000000 */
.L_x_6:
[----:B------:R-:W-:Y:S01]  /*0c90*/  UISETP.NE.AND UP0, UPT, UR39, URZ, UPT ;  /* 0x0000003f2700728c */ /* 0x000fe2000bf05270 */
[----:B------:R-:W-:Y:S01]  /*0ca0*/  IMAD.MOV.U32 R0, RZ, RZ, 0x1 ;  /* 0x00000001ff007424 */ /* 0x000fe200078e00ff */
[----:B------:R-:W-:Y:S02]  /*0cb0*/  USHF.R.U64 UR8, UR10, UR21, UR11 ;  /* 0x000000150a087299 */ /* 0x000fe4000800120b */
[----:B------:R-:W-:Y:S02]  /*0cc0*/  ULOP3.LUT UR16, UR23, UR16, URZ, 0xc0, !UPT ;  /* 0x0000001017107292 */ /* 0x000fe4000f8ec03f */
[----:B------:R-:W-:Y:S02]  /*0cd0*/  ULOP3.LUT UR18, UR19, UR18, URZ, 0xc0, !UPT ;  /* 0x0000001213127292 */ /* 0x000fe4000f8ec03f */
[----:B------:R-:W-:-:S03]  /*0ce0*/  UIMAD UR16, UR6, UR8, UR16 ;  /* 0x00000008061072a4 */ /* 0x000fc6000f8e0210 */
[----:B------:R-:W-:Y:S02]  /*0cf0*/  @UP0 UIMAD UR4, UR25, UR20, UR7 ;  /* 0x00000014190402a4 */ /* 0x000fe4000f8e0207 */
[----:B------:R-:W-:-:S04]  /*0d00*/  UIADD3 UR7, -UR8, URZ, URZ ;  /* 0x0000003f08077290 */ /* 0x000fc8000fffe13f */
[----:B------:R-:W-:-:S03]  /*0d10*/  UIMAD UR6, UR7, UR22, UR24 ;  /* 0x00000016070672a4 */ /* 0x000fc6000f8e0218 */
[----:B------:R-:W-:Y:S01]  /*0d20*/  ULDC UR7, c[0x0][0x610] ;  /* 0x0001840000077ab9 */ /* 0x000fe20000000800 */
[----:B------:R-:W-:Y:S02]  /*0d30*/  UIMAD UR6, UR6, UR5, UR18 ;  /* 0x00000005060672a4 */ /* 0x000fe4000f8e0212 */
[----:B------:R-:W-:-:S04]  /*0d40*/  UIMAD UR4, UR16, UR7, UR4 ;  /* 0x00000007100472a4 */ /* 0x000fc8000f8e0204 */
[----:B------:R-:W-:Y:S02]  /*0d50*/  USEL UR41, UR6, UR4, !UP0 ;  /* 0x0000000406297287 */ /* 0x000fe4000c000000 */
[----:B------:R-:W-:-:S12]  /*0d60*/  USEL UR40, UR4, UR6, !UP0 ;  /* 0x0000000604287287 */ /* 0x000fd8000c000000 */
.L_x_4:
[----:B------:R-:W-:-:S08]  /*0d70*/  NOP ;  /* 0x0000000000007918 */ /* 0x000fd00000000000 */
[----:B------:R-:W0:Y:S02]  /*0d80*/  USETMAXREG.TRY_ALLOC.CTAPOOL UP0, 0xf0 ;  /* 0x000000f0000079c8 */ /* 0x000e240008000600 */
[----:B0-----:R-:W-:-:S13]  /*0d90*/  PLOP3.LUT P0, PT, PT, PT, UP0, 0x80, 0x0 ;  /* 0x000000000000781c */ /* 0x001fda0003f0f008 */
[----:B------:R-:W-:Y:S05]  /*0da0*/  @!P0 BRA `(.L_x_4) ;  /* 0xfffffffc00f08947 */ /* 0x000fea000383ffff */
[----:B------:R-:W-:Y:S01]  /*0db0*/  ULDC.64 UR4, c[0x0][0x598] ;  /* 0x0001660000047ab9 */ /* 0x000fe20000000a00 */
[----:B------:R-:W-:Y:S01]  /*0dc0*/  ULDC.64 UR46, c[0x0][0x208] ;  /* 0x00008200002e7ab9 */ /* 0x000fe20000000a00 */
[----:B------:R-:W-:-:S04]  /*0dd0*/  ISETP.NE.U32.AND P0, PT, RZ, UR4, PT ;  /* 0x00000004ff007c0c */ /* 0x000fc8000bf05070 */
[----:B------:R-:W-:-:S13]  /*0de0*/  ISETP.NE.AND.EX P0, PT, RZ, UR5, PT, P0 ;  /* 0x00000005ff007c0c */ /* 0x000fda000bf05300 */
[----:B------:R-:W-:Y:S05]  /*0df0*/  @!P0 BRA `(.L_x_7) ;  /* 0x00000000001c8947 */ /* 0x000fea0003800000 */
[----:B------:R-:W0:Y:S02]  /*0e00*/  LDC.64 R2, c[0x0][0x598] ;  /* 0x00016600ff027b82 */ /* 0x000e240000000a00 */
[----:B0-----:R-:W2:Y:S02]  /*0e10*/  LDG.E.64 R2, desc[UR46][R2.64] ;  /* 0x0000002e02027981 */ /* 0x001ea4000c1e1b00 */
[----:B--2---:R-:W-:-:S04]  /*0e20*/  ISETP.NE.U32.AND P0, PT, R2, RZ, PT ;  /* 0x000000ff0200720c */ /* 0x004fc80003f05070 */
[----:B------:R-:W-:-:S13]  /*0e30*/  ISETP.NE.AND.EX P0, PT, R3, RZ, PT, P0 ;  /* 0x000000ff0300720c */ /* 0x000fda0003f05300 */
[----:B------:R-:W-:Y:S05]  /*0e40*/  @!P0 BRA `(.L_x_7) ;  /* 0x0000000000088947 */ /* 0x000fea0003800000 */
[----:B------:R0:W5:Y:S01]  /*0e50*/  LD.E R2, desc[UR46][R2.64] ;  /* 0x0000002e02027980 */ /* 0x000162000c101900 */
[----:B------:R-:W-:Y:S05]  /*0e60*/  BRA `(.L_x_8) ;  /* 0x0000000000247947 */ /* 0x000fea0003800000 */
.L_x_7:
[----:B------:R-:W-:Y:S02]  /*0e70*/  ULDC.64 UR4, c[0x0][0x588] ;  /* 0x0001620000047ab9 */ /* 0x000fe40000000a00 */
[----:B------:R-:W-:-:S04]  /*0e80*/  ISETP.NE.U32.AND P0, PT, RZ, UR4, PT ;  /* 0x00000004ff007c0c */ /* 0x000fc8000bf05070 */
[----:B------:R-:W-:-:S13]  /*0e90*/  ISETP.NE.AND.EX P0, PT, RZ, UR5, PT, P0 ;  /* 0x00000005ff007c0c */ /* 0x000fda000bf05300 */
[----:B------:R-:W-:Y:S05]  /*0ea0*/  @!P0 BRA `(.L_x_9) ;  /* 0x00000000000c8947 */ /* 0x000fea0003800000 */
[----:B------:R-:W0:Y:S02]  /*0eb0*/  LDC.64 R2, c[0x0][0x588] ;  /* 0x00016200ff027b82 */ /* 0x000e240000000a00 */
[----:B0-----:R1:W5:Y:S01]  /*0ec0*/  LDG.E R2, desc[UR46][R2.64] ;  /* 0x0000002e02027981 */ /* 0x001362000c1e1900 */
[----:B------:R-:W-:Y:S05]  /*0ed0*/  BRA `(.L_x_8) ;  /* 0x0000000000087947 */ /* 0x000fea0003800000 */
.L_x_9:
[----:B------:R-:W-:Y:S02]  /*0ee0*/  ULDC UR4, c[0x0][0x580] ;  /* 0x0001600000047ab9 */ /* 0x000fe40000000800 */
[----:B------:R-:W-:-:S07]  /*0ef0*/  IMAD.U32 R2, RZ, RZ, UR4 ;  /* 0x00000004ff027e24 */ /* 0x000fce000f8e00ff */
.L_x_8:
[----:B------:R-:W-:Y:S02]  /*0f00*/  ULDC.64 UR4, c[0x0][0x5a0] ;  /* 0x0001680000047ab9 */ /* 0x000fe40000000a00 */
[----:B------:R-:W-:-:S04]  /*0f10*/  ISETP.NE.U32.AND P0, PT, RZ, UR4, PT ;  /* 0x00000004ff007c0c */ /* 0x000fc8000bf05070 */
[----:B------:R-:W-:-:S13]  /*0f20*/  ISETP.NE.AND.EX P0, PT, RZ, UR5, PT, P0 ;  /* 0x00000005ff007c0c */ /* 0x000fda000bf05300 */
[----:B------:R-:W-:Y:S05]  /*0f30*/  @!P0 BRA `(.L_x_10) ;  /* 0x00000000001c8947 */ /* 0x000fea0003800000 */
[----:B------:R-:W2:Y:S02]  /*0f40*/  LDC.64 R4, c[0x0][0x5a0] ;  /* 0x00016800ff047b82 */ /* 0x000ea40000000a00 */
[----:B--2---:R-:W2:Y:S02]  /*0f50*/  LDG.E.64 R4, desc[UR46][R4.64] ;  /* 0x0000002e04047981 */ /* 0x004ea4000c1e1b00 */
[----:B--2---:R-:W-:-:S04]  /*0f60*/  ISETP.NE.U32.AND P0, PT, R4, RZ, PT ;  /* 0x000000ff0400720c */ /* 0x004fc80003f05070 */
[----:B------:R-:W-:-:S13]  /*0f70*/  ISETP.NE.AND.EX P0, PT, R5, RZ, PT, P0 ;  /* 0x000000ff0500720c */ /* 0x000fda0003f05300 */
[----:B------:R-:W-:Y:S05]  /*0f80*/  @!P0 BRA `(.L_x_10) ;  /* 0x0000000000088947 */ /* 0x000fea0003800000 */
[----:B------:R2:W5:Y:S01]  /*0f90*/  LD.E R16, desc[UR46][R4.64] ;  /* 0x0000002e04107980 */ /* 0x000562000c101900 */
[----:B------:R-:W-:Y:S05]  /*0fa0*/  BRA `(.L_x_11) ;  /* 0x0000000000247947 */ /* 0x000fea0003800000 */
.L_x_10:
[----:B------:R-:W-:Y:S02]  /*0fb0*/  ULDC.64 UR4, c[0x0][0x590] ;  /* 0x0001640000047ab9 */ /* 0x000fe40000000a00 */
[----:B------:R-:W-:-:S04]  /*0fc0*/  ISETP.NE.U32.AND P0, PT, RZ, UR4, PT ;  /* 0x00000004ff007c0c */ /* 0x000fc8000bf05070 */
[----:B------:R-:W-:-:S13]  /*0fd0*/  ISETP.NE.AND.EX P0, PT, RZ, UR5, PT, P0 ;  /* 0x00000005ff007c0c */ /* 0x000fda000bf05300 */
[----:B------:R-:W-:Y:S05]  /*0fe0*/  @!P0 BRA `(.L_x_12) ;  /* 0x00000000000c8947 */ /* 0x000fea0003800000 */
[----:B------:R-:W2:Y:S02]  /*0ff0*/  LDC.64 R16, c[0x0][0x590] ;  /* 0x00016400ff107b82 */ /* 0x000ea40000000a00 */
[----:B--2---:R3:W5:Y:S01]  /*1000*/  LDG.E R16, desc[UR46][R16.64] ;  /* 0x0000002e10107981 */ /* 0x004762000c1e1900 */
[----:B------:R-:W-:Y:S05]  /*1010*/  BRA `(.L_x_11) ;  /* 0x0000000000087947 */ /* 0x000fea0003800000 */
.L_x_12:
[----:B------:R-:W-:Y:S02]  /*1020*/  ULDC UR4, c[0x0][0x584] ;  /* 0x0001610000047ab9 */ /* 0x000fe40000000800 */
[----:B------:R-:W-:-:S07]  /*1030*/  IMAD.U32 R16, RZ, RZ, UR4 ;  /* 0x00000004ff107e24 */ /* 0x000fce000f8e00ff */
.L_x_11:
[----:B------:R-:W-:-:S13]  /*1040*/  LOP3.LUT P0, RZ, R0, 0xff, RZ, 0xc0, !PT ;  /* 0x000000ff00ff7812 */ /* 0x000fda000780c0ff */
[----:B------:R-:W-:Y:S05]  /*1050*/  @!P0 EXIT ;  /* 0x000000000000894d */ /* 0x000fea0003800000 */
[----:B------:R-:W-:Y:S01]  /*1060*/  ULDC UR4, c[0x0][0x28c] ;  /* 0x0000a30000047ab9 */ /* 0x000fe20000000800 */
[----:B------:R-:W-:Y:S01]  /*1070*/  UMOV UR36, URZ ;  /* 0x0000003f00247c82 */ /* 0x000fe20008000000 */
[----:B------:R-:W-:Y:S01]  /*1080*/  UIADD3 UR4, UR4, 0x3f, URZ ;  /* 0x0000003f04047890 */ /* 0x000fe2000fffe03f */
[----:B------:R-:W-:-:S03]  /*1090*/  UMOV UR37, URZ ;  /* 0x0000003f00257c82 */ /* 0x000fc60008000000 */
[----:B------:R-:W-:-:S04]  /*10a0*/  USHF.R.S32.HI UR5, URZ, 0x1f, UR4 ;  /* 0x0000001f3f057899 */ /* 0x000fc80008011404 */
[----:B------:R-:W-:-:S04]  /*10b0*/  ULEA.HI UR5, UR5, UR4, URZ, 0x6 ;  /* 0x0000000405057291 */ /* 0x000fc8000f8f303f */
[----:B------:R-:W-:-:S12]  /*10c0*/  USHF.R.S32.HI UR43, URZ, 0x6, UR5 ;  /* 0x000000063f2b7899 */ /* 0x000fd80008011405 */
.L_x_1560:
[----:B----4-:R-:W4:Y:S01]  /*10d0*/  S2R R0, SR_TID.X ;  /* 0x0000000000007919 */ /* 0x010f220000002100 */
[----:B0-----:R-:W0:Y:S01]  /*10e0*/  S2UR UR6, SR_CgaCtaId ;  /* 0x00000000000679c3 */ /* 0x001e220000008800 */
[----:B------:R-:W-:Y:S02]  /*10f0*/  UMOV UR44, 0x400 ;  /* 0x00000400002c7882 */ /* 0x000fe40000000000 */
[----:B0-----:R-:W-:Y:S01]  /*1100*/  ULEA UR44, UR6, UR44, 0x18 ;  /* 0x0000002c062c7291 */ /* 0x001fe2000f8ec03f */
[----:B----4-:R-:W-:-:S04]  /*1110*/  LOP3.LUT R0, R0, 0x80, RZ, 0xc0, !PT ;  /* 0x0000008000007812 */ /* 0x010fc800078ec0ff */
[----:B------:R-:W-:-:S06]  /*1120*/  SHF.R.U32.HI R0, RZ, 0x7, R0 ;  /* 0x00000007ff007819 */ /* 0x000fcc0000011600 */
[----:B------:R-:W0:Y:S02]  /*1130*/  SHFL.IDX PT, R0, R0, RZ, 0x1f ;  /* 0x00001fff00007589 */ /* 0x000e2400000e0000 */
[----:B0-----:R-:W-:-:S13]  /*1140*/  R2UR UR4, R0 ;  /* 0x00000000000472ca */ /* 0x001fda00000e0000 */
[----:B------:R-:W-:-:S04]  /*1150*/  ULEA.HI UR5, UR4, UR4, URZ, 0x1 ;  /* 0x0000000404057291 */ /* 0x000fc8000f8f083f */
[----:B------:R-:W-:-:S04]  /*1160*/  ULOP3.LUT UR5, UR5, 0x7fffe, URZ, 0xc0, !UPT ;  /* 0x0007fffe05057892 */ /* 0x000fc8000f8ec03f */
[----:B------:R-:W-:-:S03]  /*1170*/  UIADD3 UR5, UR4, -UR5, URZ ;  /* 0x8000000504057290 */ /* 0x000fc6000fffe03f */
[----:B------:R-:W-:Y:S01]  /*1180*/  ULDC UR4, c[0x0][0x28c] ;  /* 0x0000a30000047ab9 */ /* 0x000fe20000000800 */
[----:B------:R-:W-:Y:S01]  /*1190*/  ULEA UR5, UR5, UR44, 0xd ;  /* 0x0000002c05057291 */ /* 0x000fe2000f8e683f */
[----:B------:R-:W-:-:S03]  /*11a0*/  ISETP.LT.AND P0, PT, RZ, UR4, PT ;  /* 0x00000004ff007c0c */ /* 0x000fc6000bf01270 */
[----:B------:R-:W-:-:S04]  /*11b0*/  UIADD3 UR5, UR5, 0x100, URZ ;  /* 0x0000010005057890 */ /* 0x000fc8000fffe03f */
[----:B------:R-:W-:-:S04]  /*11c0*/  USHF.R.U32.HI UR5, URZ, 0x4, UR5 ;  /* 0x000000043f057899 */ /* 0x000fc80008011605 */
[----:B------:R-:W-:Y:S02]  /*11d0*/  ULOP3.LUT UR45, UR5, 0x3fff, URZ, 0xc0, !UPT ;  /* 0x00003fff052d7892 */ /* 0x000fe4000f8ec03f */
[----:B---3-5:R-:W-:Y:S10]  /*11e0*/  @P0 BRA `(.L_x_13) ;  /* 0x0000000000400947 */ /* 0x028ff40003800000 */
[----:B------:R-:W-:Y:S01]  /*11f0*/  MOV R0, 0x0 ;  /* 0x0000000000007802 */ /* 0x000fe20000000f00 */
[----:B------:R-:W-:Y:S01]  /*1200*/  ULDC.64 UR4, c[0x4][0x68] ;  /* 0x01001a0000047ab9 */ /* 0x000fe20000000a00 */
[----:B------:R-:W-:Y:S01]  /*1210*/  ULDC.64 UR6, c[0x4][0x8] ;  /* 0x0100020000067ab9 */ /* 0x000fe20000000a00 */
[----:B--2---:R-:W-:Y:S01]  /*1220*/  MOV R4, UR4 ;  /* 0x0000000400047c02 */ /* 0x004fe20008000f00 */
[----:B------:R0:W2:Y:S01]  /*1230*/  LDC.64 R14, c[0x4][R0] ;  /* 0x01000000000e7b82 */ /* 0x0000a20000000a00 */
[----:B------:R-:W-:Y:S01]  /*1240*/  IMAD.U32 R5, RZ, RZ, UR5 ;  /* 0x00000005ff057e24 */ /* 0x000fe2000f8e00ff */
[----:B------:R-:W-:Y:S01]  /*1250*/  ULDC.64 UR4, c[0x4][0x70] ;  /* 0x01001c0000047ab9 */ /* 0x000fe20000000a00 */
[----:B------:R-:W-:Y:S01]  /*1260*/  IMAD.U32 R10, RZ, RZ, UR6 ;  /* 0x00000006ff0a7e24 */ /* 0x000fe2000f8e00ff */
[----:B------:R-:W-:Y:S01]  /*1270*/  MOV R11, UR7 ;  /* 0x00000007000b7c02 */ /* 0x000fe20008000f00 */
[----:B------:R-:W-:Y:S02]  /*1280*/  IMAD.U32 R6, RZ, RZ, UR4 ;  /* 0x00000004ff067e24 */ /* 0x000fe4000f8e00ff */
[----:B------:R-:W-:-:S02]  /*1290*/  IMAD.U32 R7, RZ, RZ, UR5 ;  /* 0x00000005ff077e24 */ /* 0x000fc4000f8e00ff */
[----:B------:R-:W-:Y:S02]  /*12a0*/  IMAD.MOV.U32 R8, RZ, RZ, 0x1e1 ;  /* 0x000001e1ff087424 */ /* 0x000fe400078e00ff */
[----:B------:R-:W-:Y:S02]  /*12b0*/  IMAD.MOV.U32 R12, RZ, RZ, 0x1 ;  /* 0x00000001ff0c7424 */ /* 0x000fe400078e00ff */
[----:B0-----:R-:W-:-:S07]  /*12c0*/  IMAD.MOV.U32 R13, RZ, RZ, RZ ;  /* 0x000000ffff0d7224 */ /* 0x001fce00078e00ff */
[----:B------:R-:W-:-:S07]  /*12d0*/  LEPC R20, `(.L_x_13) ;  /* 0x000000001014794e */ /* 0x000fce0000000000 */
[----:B-123-5:R-:W-:Y:S05]  /*12e0*/  CALL.ABS.NOINC R14 ;  /* 0x000000000e007343 */ /* 0x02efea0003c00000 */
.L_x_13:
[----:B------:R-:W-:-:S06]  /*12f0*/  ULOP3.LUT UR4, UR38, 0x1, URZ, 0xfc, !UPT ;  /* 0x0000000126047892 */ /* 0x000fcc000f8efc3f */
[----:B------:R-:W-:-:S05]  /*1300*/  IMAD.U32 R0, RZ, RZ, UR4 ;  /* 0x00000004ff007e24 */ /* 0x000fca000f8e00ff */
[----:B------:R-:W-:-:S13]  /*1310*/  ISETP.NE.AND P0, PT, R0, 0x3, PT ;  /* 0x000000030000780c */ /* 0x000fda0003f05270 */
[----:B------:R-:W-:Y:S05]  /*1320*/  @!P0 BRA `(.L_x_14) ;  /* 0x0000000000048947 */ /* 0x000fea0003800000 */
[----:B------:R-:W-:Y:S01]  /*1330*/  BPT.TRAP 0x1 ;  /* 0x000000040000795c */ /* 0x000fe20000300000 */
.L_x_14:
[----:B------:R-:W-:Y:S01]  /*1340*/  IMAD.U32 R0, RZ, RZ, UR36 ;  /* 0x00000024ff007e24 */ /* 0x000fe2000f8e00ff */
[----:B-1----:R-:W-:-:S04]  /*1350*/  MOV R3, UR37 ;  /* 0x0000002500037c02 */ /* 0x002fc80008000f00 */
[----:B------:R-:W-:Y:S02]  /*1360*/  LEA R3, R3, UR44, 0x3 ;  /* 0x0000002c03037c11 */ /* 0x000fe4000f8e18ff */
[----:B------:R-:W-:-:S04]  /*1370*/  SHF.L.U32 R0, R0, 0x1f, RZ ;  /* 0x0000001f00007819 */ /* 0x000fc800000006ff */
[----:B------:R0:W1:Y:S01]  /*1380*/  SYNCS.PHASECHK.TRANS64.TRYWAIT P1, [R3+URZ], R0 ;  /* 0x00000000030075a7 */ /* 0x000062000802017f */
[----:B------:R-:W-:Y:S05]  /*1390*/  @!P0 BRA `(.L_x_15) ;  /* 0x0000000000048947 */ /* 0x000fea0003800000 */
[----:B------:R-:W-:Y:S01]  /*13a0*/  BPT.TRAP 0x1 ;  /* 0x000000040000795c */ /* 0x000fe20000300000 */
.L_x_15:
[----:B-1----:R-:W-:Y:S05]  /*13b0*/  @P1 BRA `(.L_x_16) ;  /* 0x0000000000081947 */ /* 0x002fea0003800000 */
[----:B------:R-:W1:Y:S02]  /*13c0*/  SYNCS.PHASECHK.TRANS64.TRYWAIT P1, [R3+URZ], R0 ;  /* 0x00000000030075a7 */ /* 0x000e64000802017f */
[----:B-1----:R-:W-:Y:S05]  /*13d0*/  @!P1 BRA `(.L_x_17) ;  /* 0x00000688008c9947 */ /* 0x002fea0003800000 */
.L_x_16:
[----:B------:R-:W-:-:S04]  /*13e0*/  UISETP.LT.AND UP0, UPT, UR43, 0x1, UPT ;  /* 0x000000012b00788c */ /* 0x000fc8000bf01270 */
[----:B------:R-:W-:-:S06]  /*13f0*/  USEL UR4, UR43, 0x1, UP0 ;  /* 0x000000012b047887 */ /* 0x000fcc0008000000 */
[----:B--2---:R-:W-:Y:S01]  /*1400*/  IMAD.U32 R4, RZ, RZ, UR4 ;  /* 0x00000004ff047e24 */ /* 0x004fe2000f8e00ff */
[----:B------:R-:W-:Y:S05]  /*1410*/  WARPSYNC.ALL ;  /* 0x0000000000007948 */ /* 0x000fea0003800000 */
[----:B------:R-:W-:-:S04]  /*1420*/  IADD3 R4, -R4, UR43, RZ ;  /* 0x0000002b04047c10 */ /* 0x000fc8000fffe1ff */
[----:B------:R-:W-:Y:S01]  /*1430*/  ISETP.GE.AND P1, PT, R4, 0x1, PT ;  /* 0x000000010400780c */ /* 0x000fe20003f26270 */
[----:B------:R-:W-:Y:S01]  /*1440*/  UIADD3 UR4, UR44, 0x20100, URZ ;  /* 0x000201002c047890 */ /* 0x000fe2000fffe03f */
[----:B------:R-:W-:Y:S01]  /*1450*/  WARPGROUP.ARRIVE ;  /* 0x00000000000079c5 */ /* 0x000fe20000000000 */
[----:B------:R-:W-:Y:S01]  /*1460*/  UMOV UR9, 0x40000040 ;  /* 0x4000004000097882 */ /* 0x000fe20000000000 */
[----:B------:R-:W-:Y:S01]  /*1470*/  UMOV UR11, 0x40000040 ;  /* 0x40000040000b7882 */ /* 0x000fe20000000000 */
[----:B------:R-:W-:Y:S01]  /*1480*/  USHF.R.U32.HI UR4, URZ, 0x4, UR4 ;  /* 0x000000043f047899 */ /* 0x000fe20008011604 */
[----:B------:R-:W-:Y:S01]  /*1490*/  STL [R1+0xa50], R18 ;  /* 0x000a501201007387 */ /* 0x000fe20000100800 */
[----:B------:R-:W-:Y:S01]  /*14a0*/  UMOV UR13, UR9 ;  /* 0x00000009000d7c82 */ /* 0x000fe20008000000 */
[----:B------:R-:W-:Y:S01]  /*14b0*/  UMOV UR15, 0x40000040 ;  /* 0x40000040000f7882 */ /* 0x000fe20000000000 */
[----:B------:R-:W-:Y:S01]  /*14c0*/  ULOP3.LUT UR5, UR4, 0x3fff, URZ, 0xc0, !UPT ;  /* 0x00003fff04057892 */ /* 0x000fe2000f8ec03f */
[----:B------:R-:W-:Y:S01]  /*14d0*/  STL [R1+0xa4c], R17 ;  /* 0x000a4c1101007387 */ /* 0x000fe20000100800 */
[----:B------:R-:W-:-:S02]  /*14e0*/  ULOP3.LUT UR4, UR45, 0x10000, URZ, 0xfc, !UPT ;  /* 0x000100002d047892 */ /* 0x000fc4000f8efc3f */
[----:B------:R-:W-:Y:S01]  /*14f0*/  ULOP3.LUT UR5, UR5, 0x10000, URZ, 0xfc, !UPT ;  /* 0x0001000005057892 */ /* 0x000fe2000f8efc3f */
[----:B-----5:R-:W-:Y:S01]  /*1500*/  STL [R1+0xa48], R16 ;  /* 0x000a481001007387 */ /* 0x020fe20000100800 */
[----:B------:R-:W-:Y:S02]  /*1510*/  ULEA UR6, UR37, UR4, 0xc ;  /* 0x0000000425067291 */ /* 0x000fe4000f8e603f */
[----:B------:R-:W-:Y:S01]  /*1520*/  UIMAD UR7, UR37, 0xc00, UR5 ;  /* 0x00000c00250778a4 */ /* 0x000fe2000f8e0205 */
[----:B------:R2:W-:Y:S03]  /*1530*/  STL [R1+0xa44], R4 ;  /* 0x000a440401007387 */ /* 0x0005e60000100800 */
[----:B------:R-:W-:Y:S01]  /*1540*/  UIADD3 UR14, UR7, 0x600, URZ ;  /* 0x00000600070e7890 */ /* 0x000fe2000fffe03f */
[----:B------:R4:W-:Y:S01]  /*1550*/  STL [R1+0xa40], R2 ;  /* 0x000a400201007387 */ /* 0x0009e20000100800 */
[----:B------:R-:W-:Y:S01]  /*1560*/  UMOV UR8, UR6 ;  /* 0x0000000600087c82 */ /* 0x000fe20008000000 */
[----:B------:R-:W-:Y:S01]  /*1570*/  UMOV UR10, UR7 ;  /* 0x00000007000a7c82 */ /* 0x000fe20008000000 */
[----:B------:R-:W-:Y:S01]  /*1580*/  UMOV UR12, UR8 ;  /* 0x00000008000c7c82 */ /* 0x000fe20008000000 */
[----:B------:R-:W-:Y:S03]  /*1590*/  HGMMA.64x192x16.F32.BF16 R100, gdesc[UR8], RZ, !UPT, gsb0 ;  /* 0x02e00000086479f0 */ /* 0x000fe6000c0018ff */
[----:B------:R-:W-:-:S02]  /*15a0*/  WARPGROUP.DEPBAR.LE gsb0, 0x0 ;  /* 0x00008000000079c5 */ /* 0x000fc40000010000 */
[----:B------:R-:W-:Y:S01]  /*15b0*/  IMAD.MOV.U32 R76, RZ, RZ, R120 ;  /* 0x000000ffff4c7224 */ /* 0x000fe200078e0078 */
[----:B------:R-:W-:Y:S01]  /*15c0*/  MOV R74, R122 ;  /* 0x0000007a004a7202 */ /* 0x000fe20000000f00 */
        /* <DEDUP_REMOVED lines=27> */
[----:B--2---:R-:W-:Y:S01]  /*1780*/  MOV R4, R192 ;  /* 0x000000c000047202 */ /* 0x004fe20000000f00 */
        /* <DEDUP_REMOVED lines=8> */
[----:B------:R-:W-:-:S02]  /*1810*/  IMAD.MOV.U32 R52, RZ, RZ, R144 ;  /* 0x000000ffff347224 */ /* 0x000fc400078e0090 */
[----:B------:R-:W-:Y:S02]  /*1820*/  IMAD.MOV.U32 R51, RZ, RZ, R145 ;  /* 0x000000ffff337224 */ /* 0x000fe400078e0091 */
[----:B------:R-:W-:Y:S02]  /*1830*/  IMAD.MOV.U32 R50, RZ, RZ, R146 ;  /* 0x000000ffff327224 */ /* 0x000fe400078e0092 */
[----:B------:R-:W-:Y:S02]  /*1840*/  IMAD.MOV.U32 R48, RZ, RZ, R148 ;  /* 0x000000ffff307224 */ /* 0x000fe400078e0094 */
[----:B------:R-:W-:Y:S02]  /*1850*/  IMAD.MOV.U32 R47, RZ, RZ, R149 ;  /* 0x000000ffff2f7224 */ /* 0x000fe400078e0095 */
[----:B------:R-:W-:Y:S02]  /*1860*/  IMAD.MOV.U32 R46, RZ, RZ, R150 ;  /* 0x000000ffff2e7224 */ /* 0x000fe400078e0096 */
        /* <DEDUP_REMOVED lines=22> */
[----:B---3--:R-:W-:Y:S02]  /*19d0*/  IMAD.MOV.U32 R17, RZ, RZ, R179 ;  /* 0x000000ffff117224 */ /* 0x008fe400078e00b3 */
        /* <DEDUP_REMOVED lines=10> */
[----:B01----:R-:W-:Y:S02]  /*1a80*/  IMAD.MOV.U32 R3, RZ, RZ, R193 ;  /* 0x000000ffff037224 */ /* 0x003fe400078e00c1 */
[----:B----4-:R-:W-:Y:S02]  /*1a90*/  IMAD.MOV.U32 R2, RZ, RZ, R194 ;  /* 0x000000ffff027224 */ /* 0x010fe400078e00c2 */
[----:B------:R-:W-:Y:S02]  /*1aa0*/  IMAD.MOV.U32 R0, RZ, RZ, R195 ;  /* 0x000000ffff007224 */ /* 0x000fe400078e00c3 */
[----:B------:R-:W-:Y:S01]  /*1ab0*/  WARPGROUP.ARRIVE ;  /* 0x00000000000079c5 */ /* 0x000fe20000000000 */
[----:B------:R-:W-:-:S02]  /*1ac0*/  IMAD.MOV.U32 R77, RZ, RZ, R119 ;  /* 0x000000ffff4d7224 */ /* 0x000fc400078e0077 */
[----:B------:R-:W-:Y:S01]  /*1ad0*/  STL [R1+0x2604], R0 ;  /* 0x0026040001007387 */ /* 0x000fe20000100800 */
[----:B------:R-:W-:Y:S02]  /*1ae0*/  IMAD.MOV.U32 R78, RZ, RZ, R118 ;  /* 0x000000ffff4e7224 */ /* 0x000fe400078e0076 */
[----:B------:R-:W-:Y:S01]  /*1af0*/  HGMMA.64x192x16.F32.BF16 R120, gdesc[UR12], RZ, !UPT, gsb0 ;  /* 0x02e000000c7879f0 */ /* 0x000fe2000c0018ff */
[----:B------:R-:W-:Y:S01]  /*1b00*/  STL [R1+0x2600], R2 ;  /* 0x0026000201007387 */ /* 0x000fe20000100800 */
[----:B------:R-:W-:Y:S01]  /*1b10*/  IMAD.MOV.U32 R80, RZ, RZ, R116 ;  /* 0x000000ffff507224 */ /* 0x000fe200078e0074 */
[----:B------:R-:W-:Y:S01]  /*1b20*/  UIADD3 UR12, UR6, 0x400, URZ ;  /* 0x00000400060c7890 */ /* 0x000fe2000fffe03f */
[----:B------:R-:W-:Y:S01]  /*1b30*/  IMAD.MOV.U32 R81, RZ, RZ, R115 ;  /* 0x000000ffff517224 */ /* 0x000fe200078e0073 */
[----:B------:R-:W-:Y:S01]  /*1b40*/  STL [R1+0x25fc], R3 ;  /* 0x0025fc0301007387 */ /* 0x000fe20000100800 */
[----:B------:R-:W-:Y:S01]  /*1b50*/  IMAD.MOV.U32 R82, RZ, RZ, R114 ;  /* 0x000000ffff527224 */ /* 0x000fe200078e0072 */
[----:B------:R-:W-:Y:S01]  /*1b60*/  UMOV UR13, 0x40000040 ;  /* 0x40000040000d7882 */ /* 0x000fe20000000000 */
[----:B------:R-:W-:Y:S01]  /*1b70*/  IMAD.MOV.U32 R83, RZ, RZ, R113 ;  /* 0x000000ffff537224 */ /* 0x000fe200078e0071 */
[----:B------:R-:W-:Y:S01]  /*1b80*/  STL [R1+0x25f8], R4 ;  /* 0x0025f80401007387 */ /* 0x000fe20000100800 */
[----:B------:R-:W-:Y:S01]  /*1b90*/  IMAD.MOV.U32 R85, RZ, RZ, R111 ;  /* 0x000000ffff557224 */ /* 0x000fe200078e006f */
[----:B------:R-:W-:Y:S01]  /*1ba0*/  UMOV UR8, UR12 ;  /* 0x0000000c00087c82 */ /* 0x000fe20008000000 */
[----:B------:R-:W-:Y:S01]  /*1bb0*/  IMAD.MOV.U32 R86, RZ, RZ, R110 ;  /* 0x000000ffff567224 */ /* 0x000fe200078e006e */
[----:B------:R-:W-:Y:S01]  /*1bc0*/  STL [R1+0x25f4], R5 ;  /* 0x0025f40501007387 */ /* 0x000fe20000100800 */
[----:B------:R-:W-:Y:S01]  /*1bd0*/  IMAD.MOV.U32 R87, RZ, RZ, R109 ;  /* 0x000000ffff577224 */ /* 0x000fe200078e006d */
[----:B------:R-:W-:Y:S01]  /*1be0*/  UMOV UR9, UR13 ;  /* 0x0000000d00097c82 */ /* 0x000fe20008000000 */
[----:B------:R-:W-:Y:S01]  /*1bf0*/  IMAD.MOV.U32 R88, RZ, RZ, R108 ;  /* 0x000000ffff587224 */ /* 0x000fe200078e006c */
[----:B------:R-:W-:Y:S01]  /*1c00*/  STL [R1+0x25f0], R6 ;  /* 0x0025f00601007387 */ /* 0x000fe20000100800 */
[----:B------:R-:W-:-:S02]  /*1c10*/  IMAD.MOV.U32 R90, RZ, RZ, R106 ;  /* 0x000000ffff5a7224 */ /* 0x000fc400078e006a */
[----:B------:R-:W-:Y:S01]  /*1c20*/  IMAD.MOV.U32 R91, RZ, RZ, R105 ;  /* 0x000000ffff5b7224 */ /* 0x000fe200078e0069 */
[----:B------:R-:W-:Y:S01]  /*1c30*/  STL [R1+0x25ec], R7 ;  /* 0x0025ec0701007387 */ /* 0x000fe20000100800 */
[----:B------:R-:W-:Y:S02]  /*1c40*/  IMAD.MOV.U32 R92, RZ, RZ, R104 ;  /* 0x000000ffff5c7224 */ /* 0x000fe400078e0068 */
[----:B------:R-:W-:Y:S01]  /*1c50*/  IMAD.MOV.U32 R93, RZ, RZ, R103 ;  /* 0x000000ffff5d7224 */ /* 0x000fe200078e0067 */
[----:B------:R-:W-:Y:S01]  /*1c60*/  STL [R1+0x25e8], R8 ;  /* 0x0025e80801007387 */ /* 0x000fe20000100800 */
[----:B------:R-:W-:Y:S02]  /*1c70*/  IMAD.MOV.U32 R95, RZ, RZ, R101 ;  /* 0x000000ffff5f7224 */ /* 0x000fe400078e0065 */
[----:B------:R-:W-:Y:S01]  /*1c80*/  IMAD.MOV.U32 R96, RZ, RZ, R100 ;  /* 0x000000ffff607224 */ /* 0x000fe200078e0064 */
[----:B------:R-:W-:Y:S04]  /*1c90*/  STL [R1+0x25e4], R9 ;  /* 0x0025e40901007387 */ /* 0x000fe80000100800 */
        /* <DEDUP_REMOVED lines=41> */
[----:B------:R-:W-:Y:S01]  /*1f30*/  STL [R1+0x253c], R51 ;  /* 0x00253c3301007387 */ /* 0x000fe20000100800 */
[----:B------:R-:W-:-:S02]  /*1f40*/  WARPGROUP.DEPBAR.LE gsb0, 0x0 ;  /* 0x00008000000079c5 */ /* 0x000fc40000010000 */
[----:B------:R-:W-:Y:S01]  /*1f50*/  IMAD.MOV.U32 R235, RZ, RZ, R173 ;  /* 0x000000ffffeb7224 */ /* 0x000fe200078e00ad */
[----:B------:R-:W-:Y:S01]  /*1f60*/  STL [R1+0x2538], R52 ;  /* 0x0025383401007387 */ /* 0x000fe20000100800 */
[----:B------:R-:W-:Y:S01]  /*1f70*/  MOV R234, R174 ;  /* 0x000000ae00ea7202 */ /* 0x000fe20000000f00 */
[----:B------:R-:W-:Y:S01]  /*1f80*/  IMAD.MOV.U32 R233, RZ, RZ, R175 ;  /* 0x000000ffffe97224 */ /* 0x000fe200078e00af */
[----:B------:R-:W-:Y:S01]  /*1f90*/  MOV R229, R179 ;  /* 0x000000b300e57202 */ /* 0x000fe20000000f00 */
[----:B------:R-:W-:Y:S01]  /*1fa0*/  STL [R1+0x2534], R53 ;  /* 0x0025343501007387 */ /* 0x000fe20000100800 */
[----:B------:R-:W-:Y:S01]  /*1fb0*/  IMAD.MOV.U32 R232, RZ, RZ, R176 ;  /* 0x000000ffffe87224 */ /* 0x000fe200078e00b0 */
[----:B------:R-:W-:Y:S01]  /*1fc0*/  MOV R224, R184 ;  /* 0x000000b800e07202 */ /* 0x000fe20000000f00 */
[----:B------:R-:W-:Y:S01]  /*1fd0*/  IMAD.MOV.U32 R231, RZ, RZ, R177 ;  /* 0x000000ffffe77224 */ /* 0x000fe200078e00b1 */
        /* <DEDUP_REMOVED lines=79> */
[----:B------:R-:W-:Y:S04]  /*24d0*/  STL.64 [R1+0x180], R120 ;  /* 0x0001807801007387 */ /* 0x000fe80000100a00 */
        /* <DEDUP_REMOVED lines=25> */
[----:B------:R0:W-:Y:S04]  /*2670*/  STL [R1+0x250], R172 ;  /* 0x000250ac01007387 */ /* 0x0001e80000100800 */
[----:B------:R1:W-:Y:S04]  /*2680*/  STL [R1+0x26b0], R97 ;  /* 0x0026b06101007387 */ /* 0x0003e80000100800 */
[----:B------:R2:W-:Y:S01]  /*2690*/  STL [R1+0x26ac], R98 ;  /* 0x0026ac6201007387 */ /* 0x0005e20000100800 */
[----:B0-----:R-:W-:-:S03]  /*26a0*/  WARPGROUP.ARRIVE ;  /* 0x00000000000079c5 */ /* 0x001fc60000000000 */
[----:B------:R0:W-:Y:S03]  /*26b0*/  STL [R1+0x26a8], R99 ;  /* 0x0026a86301007387 */ /* 0x0001e60000100800 */
[----:B------:R-:W-:Y:S01]  /*26c0*/  HGMMA.64x192x16.F32.BF16 R120, gdesc[UR12], RZ, !UPT, gsb0 ;  /* 0x02e000000c7879f0 */ /* 0x000fe2000c0018ff */
[----:B------:R3:W-:Y:S04]  /*26d0*/  STL [R1+0x26a4], R100 ;  /* 0x0026a46401007387 */ /* 0x0007e80000100800 */
[----:B------:R4:W-:Y:S04]  /*26e0*/  STL [R1+0x26a0], R101 ;  /* 0x0026a06501007387 */ /* 0x0009e80000100800 */
[----:B------:R-:W-:Y:S04]  /*26f0*/  STL [R1+0x269c], R102 ;  /* 0x00269c6601007387 */ /* 0x000fe80000100800 */
[----:B------:R-:W-:Y:S04]  /*2700*/  STL [R1+0x2698], R103 ;  /* 0x0026986701007387 */ /* 0x000fe80000100800 */
[----:B------:R4:W-:Y:S04]  /*2710*/  STL [R1+0x2694], R104 ;  /* 0x0026946801007387 */ /* 0x0009e80000100800 */
[----:B------:R-:W-:Y:S04]  /*2720*/  STL [R1+0x2690], R105 ;  /* 0x0026906901007387 */ /* 0x000fe80000100800 */
[----:B------:R-:W-:Y:S04]  /*2730*/  STL [R1+0x268c], R106 ;  /* 0x00268c6a01007387 */ /* 0x000fe80000100800 */
        /* <DEDUP_REMOVED lines=32> */
[----:B------:R4:W-:Y:S01]  /*2940*/  STL [R1+0x2608], R235 ;  /* 0x002608eb01007387 */ /* 0x0009e20000100800 */
        /* <DEDUP_REMOVED lines=97> */
[----:B------:R-:W-:-:S03]  /*2f60*/  WARPGROUP.ARRIVE ;  /* 0x00000000000079c5 */ /* 0x000fc60000000000 */
[----:B------:R-:W-:Y:S03]  /*2f70*/  STL [R1+0x2830], R96 ;  /* 0x0028306001007387 */ /* 0x000fe60000100800 */
[----:B------:R-:W-:Y:S01]  /*2f80*/  HGMMA.64x192x16.F32.BF16 R120, gdesc[UR8], RZ, !UPT, gsb0 ;  /* 0x02e00000087879f0 */ /* 0x000fe2000c0018ff */
[----:B------:R-:W-:Y:S01]  /*2f90*/  STL [R1+0x282c], R95 ;  /* 0x00282c5f01007387 */ /* 0x000fe20000100800 */
[----:B------:R-:W-:Y:S01]  /*2fa0*/  UIADD3 UR8, UR6, 0x800, URZ ;  /* 0x0000080006087890 */ /* 0x000fe2000fffe03f */
[----:B------:R-:W-:Y:S02]  /*2fb0*/  UMOV UR9, 0x40000040 ;  /* 0x4000004000097882 */ /* 0x000fe40000000000 */
[----:B------:R-:W-:Y:S01]  /*2fc0*/  STL [R1+0x2828], R94 ;  /* 0x0028285e01007387 */ /* 0x000fe20000100800 */
[----:B------:R-:W-:-:S03]  /*2fd0*/  UMOV UR13, UR9 ;  /* 0x00000009000d7c82 */ /* 0x000fc60008000000 */
[----:B------:R-:W-:Y:S01]  /*2fe0*/  STL [R1+0x2824], R93 ;  /* 0x0028245d01007387 */ /* 0x000fe20000100800 */
[----:B------:R-:W-:-:S03]  /*2ff0*/  UMOV UR12, UR8 ;  /* 0x00000008000c7c82 */ /* 0x000fc60008000000 */
        /* <DEDUP_REMOVED lines=48> */
[----:B-1----:R-:W-:Y:S01]  /*3300*/  IMAD.MOV.U32 R97, RZ, RZ, R173 ;  /* 0x000000ffff617224 */ /* 0x002fe200078e00ad */
[----:B------:R-:W-:Y:S01]  /*3310*/  STL [R1+0x2764], R45 ;  /* 0x0027642d01007387 */ /* 0x000fe20000100800 */
[----:B--2---:R-:W-:Y:S01]  /*3320*/  IMAD.MOV.U32 R98, RZ, RZ, R174 ;  /* 0x000000ffff627224 */ /* 0x004fe200078e00ae */
[----:B0-----:R-:W-:Y:S01]  /*3330*/  MOV R99, R175 ;  /* 0x000000af00637202 */ /* 0x001fe20000000f00 */
[----:B---3--:R-:W-:Y:S01]  /*3340*/  IMAD.MOV.U32 R100, RZ, RZ, R176 ;  /* 0x000000ffff647224 */ /* 0x008fe200078e00b0 */
[----:B------:R-:W-:Y:S01]  /*3350*/  STL [R1+0x2760], R44 ;  /* 0x0027602c01007387 */ /* 0x000fe20000100800 */
[----:B----4-:R-:W-:Y:S01]  /*3360*/  IMAD.MOV.U32 R101, RZ, RZ, R177 ;  /* 0x000000ffff657224 */ /* 0x010fe200078e00b1 */
        /* <DEDUP_REMOVED lines=52> */
[----:B------:R-:W-:-:S03]  /*36b0*/  IMAD.MOV.U32 R234, RZ, RZ, R214 ;  /* 0x000000ffffea7224 */ /* 0x000fc600078e00d6 */
        /* <DEDUP_REMOVED lines=54> */
[----:B------:R0:W-:Y:S02]  /*3a20*/  STL [R1+0x6d0], R172 ;  /* 0x0006d0ac01007387 */ /* 0x0001e40000100800 */
[----:B0-----:R-:W-:-:S06]  /*3a30*/  WARPGROUP.ARRIVE ;  /* 0x00000000000079c5 */ /* 0x001fcc0000000000 */
[----:B------:R-:W-:Y:S03]  /*3a40*/  HGMMA.64x192x16.F32.BF16 R120, gdesc[UR8], RZ, !UPT, gsb0 ;  /* 0x02e00000087879f0 */ /* 0x000fe6000c0018ff */
[----:B------:R-:W-:Y:S02]  /*3a50*/  WARPGROUP.DEPBAR.LE gsb0, 0x0 ;  /* 0x00008000000079c5 */ /* 0x000fe40000010000 */
        /* <DEDUP_REMOVED lines=96> */
[----:B------:R-:W-:-:S06]  /*4060*/  WARPGROUP.ARRIVE ;  /* 0x00000000000079c5 */ /* 0x000fcc0000000000 */
[----:B------:R-:W-:Y:S03]  /*4070*/  HGMMA.64x192x16.F32.BF16 R120, gdesc[UR12], RZ, !UPT, gsb0 ;  /* 0x02e000000c7879f0 */ /* 0x000fe6000c0018ff */
[----:B------:R-:W-:Y:S02]  /*4080*/  WARPGROUP.DEPBAR.LE gsb0, 0x0 ;  /* 0x00008000000079c5 */ /* 0x000fe40000010000 */
        /* <DEDUP_REMOVED lines=44> */
[----:B------:R0:W-:Y:S04]  /*4350*/  STL.64 [R1+0x1ba0], R126 ;  /* 0x001ba07e01007387 */ /* 0x0001e80000100a00 */
[----:B------:R1:W-:Y:S04]  /*4360*/  STL.64 [R1+0x1b98], R124 ;  /* 0x001b987c01007387 */ /* 0x0003e80000100a00 */
[----:B------:R2:W-:Y:S04]  /*4370*/  STL.64 [R1+0x1b90], R122 ;  /* 0x001b907a01007387 */ /* 0x0005e80000100a00 */
[----:B------:R3:W-:Y:S01]  /*4380*/  STL.64 [R1+0x1b88], R120 ;  /* 0x001b887801007387 */ /* 0x0007e20000100a00 */
[----:B0-----:R-:W-:-:S02]  /*4390*/  IMAD.MOV.U32 R126, RZ, RZ, R90 ;  /* 0x000000ffff7e7224 */ /* 0x001fc400078e005a */
[----:B-1----:R-:W-:Y:S02]  /*43a0*/  IMAD.MOV.U32 R124, RZ, RZ, R92 ;  /* 0x000000ffff7c7224 */ /* 0x002fe400078e005c */
[----:B--2---:R-:W-:Y:S01]  /*43b0*/  IMAD.MOV.U32 R122, RZ, RZ, R94 ;  /* 0x000000ffff7a7224 */ /* 0x004fe200078e005e */
[----:B------:R-:W-:Y:S01]  /*43c0*/  MOV R123, R93 ;  /* 0x0000005d007b7202 */ /* 0x000fe20000000f00 */
[----:B---3--:R-:W-:Y:S02]  /*43d0*/  IMAD.MOV.U32 R120, RZ, RZ, R96 ;  /* 0x000000ffff787224 */ /* 0x008fe400078e0060 */
[----:B------:R-:W2:Y:S01]  /*43e0*/  LDL.LU R96, [R1+0x2830] ;  /* 0x0028300001607983 */ /* 0x000ea20000300800 */
[----:B------:R-:W-:-:S03]  /*43f0*/  IMAD.MOV.U32 R121, RZ, RZ, R95 ;  /* 0x000000ffff797224 */ /* 0x000fc600078e005f */
[----:B------:R-:W3:Y:S01]  /*4400*/  LDL.LU R95, [R1+0x282c] ;  /* 0x00282c00015f7983 */ /* 0x000ee20000300800 */
[----:B------:R-:W-:-:S03]  /*4410*/  IMAD.MOV.U32 R125, RZ, RZ, R91 ;  /* 0x000000ffff7d7224 */ /* 0x000fc600078e005b */
[----:B------:R-:W4:Y:S01]  /*4420*/  LDL.LU R94, [R1+0x2828] ;  /* 0x00282800015e7983 */ /* 0x000f220000300800 */
[----:B------:R-:W-:-:S03]  /*4430*/  IMAD.MOV.U32 R127, RZ, RZ, R89 ;  /* 0x000000ffff7f7224 */ /* 0x000fc600078e0059 */
[----:B------:R-:W2:Y:S01]  /*4440*/  LDL.LU R93, [R1+0x2824] ;  /* 0x00282400015d7983 */ /* 0x000ea20000300800 */
[----:B------:R-:W-:-:S03]  /*4450*/  MOV R128, R88 ;  /* 0x0000005800807202 */ /* 0x000fc60000000f00 */
[----:B------:R-:W3:Y:S01]  /*4460*/  LDL.LU R92, [R1+0x2820] ;  /* 0x00282000015c7983 */ /* 0x000ee20000300800 */
[----:B------:R-:W-:-:S03]  /*4470*/  IMAD.MOV.U32 R129, RZ, RZ, R87 ;  /* 0x000000ffff817224 */ /* 0x000fc600078e0057 */
[----:B------:R-:W4:Y:S01]  /*4480*/  LDL.LU R91, [R1+0x281c] ;  /* 0x00281c00015b7983 */ /* 0x000f220000300800 */
[----:B------:R-:W-:-:S03]  /*4490*/  IMAD.MOV.U32 R130, RZ, RZ, R86 ;  /* 0x000000ffff827224 */ /* 0x000fc600078e0056 */
[----:B------:R-:W2:Y:S01]  /*44a0*/  LDL.LU R90, [R1+0x2818] ;  /* 0x00281800015a7983 */ /* 0x000ea20000300800 */
[----:B------:R-:W-:-:S03]  /*44b0*/  IMAD.MOV.U32 R131, RZ, RZ, R85 ;  /* 0x000000ffff837224 */ /* 0x000fc600078e0055 */
[----:B------:R-:W3:Y:S01]  /*44c0*/  LDL.LU R89, [R1+0x2814] ;  /* 0x0028140001597983 */ /* 0x000ee20000300800 */
[----:B------:R-:W-:-:S03]  /*44d0*/  IMAD.MOV.U32 R132, RZ, RZ, R84 ;  /* 0x000000ffff847224 */ /* 0x000fc600078e0054 */
[----:B------:R-:W4:Y:S01]  /*44e0*/  LDL.LU R88, [R1+0x2810] ;  /* 0x0028100001587983 */ /* 0x000f220000300800 */
[----:B------:R-:W-:-:S03]  /*44f0*/  MOV R133, R83 ;  /* 0x0000005300857202 */ /* 0x000fc60000000f00 */
[----:B------:R-:W2:Y:S01]  /*4500*/  LDL.LU R87, [R1+0x280c] ;  /* 0x00280c0001577983 */ /* 0x000ea20000300800 */
[----:B------:R-:W-:-:S03]  /*4510*/  IMAD.MOV.U32 R134, RZ, RZ, R82 ;  /* 0x000000ffff867224 */ /* 0x000fc600078e0052 */
[----:B------:R-:W3:Y:S01]  /*4520*/  LDL.LU R86, [R1+0x2808] ;  /* 0x0028080001567983 */ /* 0x000ee20000300800 */
[----:B------:R-:W-:-:S03]  /*4530*/  IMAD.MOV.U32 R135, RZ, RZ, R81 ;  /* 0x000000ffff877224 */ /* 0x000fc600078e0051 */
[----:B------:R-:W4:Y:S01]  /*4540*/  LDL.LU R85, [R1+0x2804] ;  /* 0x0028040001557983 */ /* 0x000f220000300800 */
[----:B------:R-:W-:-:S03]  /*4550*/  IMAD.MOV.U32 R136, RZ, RZ, R80 ;  /* 0x000000ffff887224 */ /* 0x000fc600078e0050 */
[----:B------:R-:W2:Y:S01]  /*4560*/  LDL.LU R84, [R1+0x2800] ;  /* 0x0028000001547983 */ /* 0x000ea20000300800 */
[----:B------:R-:W-:-:S03]  /*4570*/  IMAD.MOV.U32 R137, RZ, RZ, R79 ;  /* 0x000000ffff897224 */ /* 0x000fc600078e004f */
[----:B------:R-:W3:Y:S01]  /*4580*/  LDL.LU R83, [R1+0x27fc] ;  /* 0x0027fc0001537983 */ /* 0x000ee20000300800 */
[----:B------:R-:W-:-:S03]  /*4590*/  MOV R138, R78 ;  /* 0x0000004e008a7202 */ /* 0x000fc60000000f00 */
[----:B------:R-:W4:Y:S01]  /*45a0*/  LDL.LU R82, [R1+0x27f8] ;  /* 0x0027f80001527983 */ /* 0x000f220000300800 */
[----:B------:R-:W-:-:S03]  /*45b0*/  IMAD.MOV.U32 R139, RZ, RZ, R77 ;  /* 0x000000ffff8b7224 */ /* 0x000fc600078e004d */
        /* <DEDUP_REMOVED lines=149> */
[----:B------:R-:W-:Y:S01]  /*4f10*/  IMAD.MOV.U32 R215, RZ, RZ, R0 ;  /* 0x000000ffffd77224 */ /* 0x000fe200078e0000 */
[----:B------:R-:W-:Y:S02]  /*4f20*/  MOV R213, R3 ;  /* 0x0000000300d57202 */ /* 0x000fe40000000f00 */
[----:B------:R-:W2:Y:S04]  /*4f30*/  LDL.LU R6, [R1+0x26c8] ;  /* 0x0026c80001067983 */ /* 0x000ea80000300800 */
[----:B------:R-:W3:Y:S04]  /*4f40*/  LDL.LU R5, [R1+0x26c4] ;  /* 0x0026c40001057983 */ /* 0x000ee80000300800 */
[----:B------:R-:W2:Y:S04]  /*4f50*/  LDL.LU R4, [R1+0x26c0] ;  /* 0x0026c00001047983 */ /* 0x000ea80000300800 */
[----:B------:R-:W2:Y:S04]  /*4f60*/  LDL.LU R3, [R1+0x26bc] ;  /* 0x0026bc0001037983 */ /* 0x000ea80000300800 */
[----:B------:R-:W2:Y:S04]  /*4f70*/  LDL.LU R2, [R1+0x26b8] ;  /* 0x0026b80001027983 */ /* 0x000ea80000300800 */
[----:B------:R-:W2:Y:S04]  /*4f80*/  LDL.LU R0, [R1+0x26b4] ;  /* 0x0026b40001007983 */ /* 0x000ea80000300800 */
        /* <DEDUP_REMOVED lines=48> */
[----:B0-----:R-:W4:Y:S04]  /*5290*/  LDL.LU R120, [R1+0x600] ;  /* 0x0006000001787983 */ /* 0x001f280000300800 */
[----:B------:R-:W4:Y:S04]  /*52a0*/  LDL.LU R121, [R1+0x604] ;  /* 0x0006040001797983 */ /* 0x000f280000300800 */
[----:B------:R-:W3:Y:S04]  /*52b0*/  LDL.LU R122, [R1+0x608] ;  /* 0x00060800017a7983 */ /* 0x000ee80000300800 */
[----:B------:R-:W3:Y:S04]  /*52c0*/  LDL.LU R123, [R1+0x60c] ;  /* 0x00060c00017b7983 */ /* 0x000ee80000300800 */
[----:B------:R-:W2:Y:S04]  /*52d0*/  LDL.LU R124, [R1+0x610] ;  /* 0x00061000017c7983 */ /* 0x000ea80000300800 */
[----:B------:R-:W2:Y:S04]  /*52e0*/  LDL.LU R125, [R1+0x614] ;  /* 0x00061400017d7983 */ /* 0x000ea80000300800 */
[----:B------:R-:W4:Y:S04]  /*52f0*/  LDL.LU R126, [R1+0x618] ;  /* 0x00061800017e7983 */ /* 0x000f280000300800 */
        /* <DEDUP_REMOVED lines=45> */
[----:B------:R-:W2:Y:S01]  /*55d0*/  LDL.LU R172, [R1+0x6d0] ;  /* 0x0006d00001ac7983 */ /* 0x000ea20000300800 */
[----:B------:R-:W-:Y:S01]  /*55e0*/  IMAD.MOV.U32 R173, RZ, RZ, R97 ;  /* 0x000000ffffad7224 */ /* 0x000fe200078e0061 */
[----:B------:R-:W-:Y:S01]  /*55f0*/  MOV R175, R99 ;  /* 0x0000006300af7202 */ /* 0x000fe20000000f00 */
[----:B------:R-:W-:Y:S01]  /*5600*/  IMAD.MOV.U32 R174, RZ, RZ, R98 ;  /* 0x000000ffffae7224 */ /* 0x000fe200078e0062 */
[----:B------:R-:W4:Y:S01]  /*5610*/  LDL.LU R97, [R1+0x26b0] ;  /* 0x0026b00001617983 */ /* 0x000f220000300800 */
[----:B------:R-:W-:-:S03]  /*5620*/  IMAD.MOV.U32 R176, RZ, RZ, R100 ;  /* 0x000000ffffb07224 */ /* 0x000fc600078e0064 */
[----:B------:R-:W4:Y:S01]  /*5630*/  LDL.LU R98, [R1+0x26ac] ;  /* 0x0026ac0001627983 */ /* 0x000f220000300800 */
[----:B------:R-:W-:-:S03]  /*5640*/  IMAD.MOV.U32 R177, RZ, RZ, R101 ;  /* 0x000000ffffb17224 */ /* 0x000fc600078e0065 */
[----:B------:R-:W4:Y:S01]  /*5650*/  LDL.LU R99, [R1+0x26a8] ;  /* 0x0026a80001637983 */ /* 0x000f220000300800 */
[----:B------:R-:W-:-:S03]  /*5660*/  IMAD.MOV.U32 R178, RZ, RZ, R102 ;  /* 0x000000ffffb27224 */ /* 0x000fc600078e0066 */
[----:B------:R-:W4:Y:S01]  /*5670*/  LDL.LU R100, [R1+0x26a4] ;  /* 0x0026a40001647983 */ /* 0x000f220000300800 */
[----:B------:R-:W-:Y:S01]  /*5680*/  IMAD.MOV.U32 R179, RZ, RZ, R103 ;  /* 0x000000ffffb37224 */ /* 0x000fe200078e0067 */
[----:B------:R-:W-:Y:S02]  /*5690*/  MOV R180, R104 ;  /* 0x0000006800b47202 */ /* 0x000fe40000000f00 */
[----:B------:R-:W4:Y:S01]  /*56a0*/  LDL.LU R101, [R1+0x26a0] ;  /* 0x0026a00001657983 */ /* 0x000f220000300800 */
[----:B------:R-:W-:-:S03]  /*56b0*/  IMAD.MOV.U32 R181, RZ, RZ, R105 ;  /* 0x000000ffffb57224 */ /* 0x000fc600078e0069 */
[----:B------:R-:W4:Y:S01]  /*56c0*/  LDL.LU R102, [R1+0x269c] ;  /* 0x00269c0001667983 */ /* 0x000f220000300800 */
[----:B------:R-:W-:-:S03]  /*56d0*/  IMAD.MOV.U32 R182, RZ, RZ, R106 ;  /* 0x000000ffffb67224 */ /* 0x000fc600078e006a */
[----:B------:R-:W4:Y:S01]  /*56e0*/  LDL.LU R103, [R1+0x2698] ;  /* 0x0026980001677983 */ /* 0x000f220000300800 */
[----:B------:R-:W-:-:S03]  /*56f0*/  IMAD.MOV.U32 R183, RZ, RZ, R107 ;  /* 0x000000ffffb77224 */ /* 0x000fc600078e006b */
[----:B------:R-:W4:Y:S01]  /*5700*/  LDL.LU R104, [R1+0x2694] ;  /* 0x0026940001687983 */ /* 0x000f220000300800 */
[----:B------:R-:W-:-:S03]  /*5710*/  IMAD.MOV.U32 R184, RZ, RZ, R108 ;  /* 0x000000ffffb87224 */ /* 0x000fc600078e006c */
[----:B------:R-:W4:Y:S01]  /*5720*/  LDL.LU R105, [R1+0x2690] ;  /* 0x0026900001697983 */ /* 0x000f220000300800 */
[----:B------:R-:W-:-:S03]  /*5730*/  MOV R185, R109 ;  /* 0x0000006d00b97202 */ /* 0x000fc60000000f00 */
        /* <DEDUP_REMOVED lines=59> */
[----:B------:R-:W4:Y:S04]  /*5af0*/  LDL.LU R231, [R1+0x2618] ;  /* 0x0026180001e77983 */ /* 0x000f280000300800 */
[----:B------:R-:W4:Y:S04]  /*5b00*/  LDL.LU R232, [R1+0x2614] ;  /* 0x0026140001e87983 */ /* 0x000f280000300800 */
[----:B------:R-:W4:Y:S04]  /*5b10*/  LDL.LU R233, [R1+0x2610] ;  /* 0x0026100001e97983 */ /* 0x000f280000300800 */
[----:B------:R-:W4:Y:S04]  /*5b20*/  LDL.LU R234, [R1+0x260c] ;  /* 0x00260c0001ea7983 */ /* 0x000f280000300800 */
[----:B------:R-:W4:Y:S04]  /*5b30*/  LDL.LU R235, [R1+0x2608] ;  /* 0x0026080001eb7983 */ /* 0x000f280000300800 */
        /* <DEDUP_REMOVED lines=21> */
[----:B--2---:R-:W-:Y:S04]  /*5c90*/  STL.64 [R1+0x1f58], R172 ;  /* 0x001f58ac01007387 */ /* 0x004fe80000100a00 */
[----:B---3--:R-:W-:Y:S04]  /*5ca0*/  STL.64 [R1+0x1f50], R170 ;  /* 0x001f50aa01007387 */ /* 0x008fe80000100a00 */
[----:B----4-:R-:W-:Y:S04]  /*5cb0*/  STL.64 [R1+0x1f48], R168 ;  /* 0x001f48a801007387 */ /* 0x010fe80000100a00 */
        /* <DEDUP_REMOVED lines=24> */
[----:B0-----:R-:W-:Y:S01]  /*5e40*/  IMAD.MOV.U32 R126, RZ, RZ, R7 ;  /* 0x000000ffff7e7224 */ /* 0x001fe200078e0007 */
[----:B-1----:R-:W-:Y:S01]  /*5e50*/  MOV R124, R5 ;  /* 0x00000005007c7202 */ /* 0x002fe20000000f00 */
[----:B------:R-:W-:-:S02]  /*5e60*/  IMAD.MOV.U32 R125, RZ, RZ, R6 ;  /* 0x000000ffff7d7224 */ /* 0x000fc400078e0006 */
[----:B--2---:R-:W-:Y:S02]  /*5e70*/  IMAD.MOV.U32 R122, RZ, RZ, R3 ;  /* 0x000000ffff7a7224 */ /* 0x004fe400078e0003 */
[----:B---3--:R-:W-:Y:S02]  /*5e80*/  IMAD.MOV.U32 R120, RZ, RZ, R0 ;  /* 0x000000ffff787224 */ /* 0x008fe400078e0000 */
[----:B------:R-:W2:Y:S01]  /*5e90*/  LDL.LU R0, [R1+0x2604] ;  /* 0x0026040001007983 */ /* 0x000ea20000300800 */
[----:B------:R-:W-:Y:S02]  /*5ea0*/  IMAD.MOV.U32 R121, RZ, RZ, R2 ;  /* 0x000000ffff797224 */ /* 0x000fe400078e0002 */
[----:B------:R-:W-:Y:S01]  /*5eb0*/  IMAD.MOV.U32 R123, RZ, RZ, R4 ;  /* 0x000000ffff7b7224 */ /* 0x000fe200078e0004 */
[----:B------:R-:W3:Y:S04]  /*5ec0*/  LDL.LU R2, [R1+0x2600] ;  /* 0x0026000001027983 */ /* 0x000ee80000300800 */
[----:B------:R-:W4:Y:S01]  /*5ed0*/  LDL.LU R3, [R1+0x25fc] ;  /* 0x0025fc0001037983 */ /* 0x000f220000300800 */
[----:B------:R-:W-:-:S03]  /*5ee0*/  IMAD.MOV.U32 R127, RZ, RZ, R8 ;  /* 0x000000ffff7f7224 */ /* 0x000fc600078e0008 */
[----:B------:R-:W4:Y:S01]  /*5ef0*/  LDL.LU R4, [R1+0x25f8] ;  /* 0x0025f80001047983 */ /* 0x000f220000300800 */
[----:B------:R-:W-:-:S03]  /*5f00*/  IMAD.MOV.U32 R128, RZ, RZ, R9 ;  /* 0x000000ffff807224 */ /* 0x000fc600078e0009 */
[----:B------:R-:W4:Y:S01]  /*5f10*/  LDL.LU R5, [R1+0x25f4] ;  /* 0x0025f40001057983 */ /* 0x000f220000300800 */
[----:B------:R-:W-:-:S03]  /*5f20*/  MOV R129, R10 ;  /* 0x0000000a00817202 */ /* 0x000fc60000000f00 */
[----:B------:R-:W3:Y:S01]  /*5f30*/  LDL.LU R6, [R1+0x25f0] ;  /* 0x0025f00001067983 */ /* 0x000ee20000300800 */
        /* <DEDUP_REMOVED lines=166> */
[----:B------:R-:W-:Y:S01]  /*69a0*/  MOV R214, R95 ;  /* 0x0000005f00d67202 */ /* 0x000fe20000000f00 */
[----:B------:R-:W-:Y:S02]  /*69b0*/  IMAD.MOV.U32 R215, RZ, RZ, R96 ;  /* 0x000000ffffd77224 */ /* 0x000fe400078e0060 */
[----:B------:R-:W4:Y:S01]  /*69c0*/  LDL.LU R90, [R1+0x24a0] ;  /* 0x0024a000015a7983 */ /* 0x000f220000300800 */
[----:B------:R-:W-:-:S03]  /*69d0*/  IMAD.MOV.U32 R213, RZ, RZ, R94 ;  /* 0x000000ffffd57224 */ /* 0x000fc600078e005e */
[----:B------:R-:W4:Y:S04]  /*69e0*/  LDL.LU R91, [R1+0x249c] ;  /* 0x00249c00015b7983 */ /* 0x000f280000300800 */
        /* <DEDUP_REMOVED lines=105> */
[----:B------:R-:W4:Y:S01]  /*7080*/  LDL.LU R172, [R1+0x250] ;  /* 0x0002500001ac7983 */ /* 0x000f220000300800 */
[----:B------:R-:W-:Y:S01]  /*7090*/  IMAD.MOV.U32 R214, RZ, RZ, R98 ;  /* 0x000000ffffd67224 */ /* 0x000fe200078e0062 */
[----:B------:R-:W-:Y:S01]  /*70a0*/  MOV R211, R101 ;  /* 0x0000006500d37202 */ /* 0x000fe20000000f00 */
[----:B------:R-:W-:Y:S01]  /*70b0*/  IMAD.MOV.U32 R215, RZ, RZ, R97 ;  /* 0x000000ffffd77224 */ /* 0x000fe200078e0061 */
[----:B------:R-:W-:Y:S01]  /*70c0*/  MOV R206, R106 ;  /* 0x0000006a00ce7202 */ /* 0x000fe20000000f00 */
[----:B------:R-:W-:Y:S01]  /*70d0*/  IMAD.MOV.U32 R212, RZ, RZ, R100 ;  /* 0x000000ffffd47224 */ /* 0x000fe200078e0064 */
[----:B------:R-:W-:Y:S01]  /*70e0*/  MOV R201, R111 ;  /* 0x0000006f00c97202 */ /* 0x000fe20000000f00 */
[----:B------:R-:W-:Y:S01]  /*70f0*/  IMAD.MOV.U32 R213, RZ, RZ, R99 ;  /* 0x000000ffffd57224 */ /* 0x000fe200078e0063 */
[----:B------:R2:W-:Y:S01]  /*7100*/  STL.64 [R1+0x2300], R214 ;  /* 0x002300d601007387 */ /* 0x0005e20000100a00 */
[----:B------:R-:W-:Y:S01]  /*7110*/  IMAD.MOV.U32 R210, RZ, RZ, R102 ;  /* 0x000000ffffd27224 */ /* 0x000fe200078e0066 */
[----:B------:R-:W-:Y:S01]  /*7120*/  MOV R196, R116 ;  /* 0x0000007400c47202 */ /* 0x000fe20000000f00 */
[----:B------:R-:W-:Y:S01]  /*7130*/  IMAD.MOV.U32 R208, RZ, RZ, R104 ;  /* 0x000000ffffd07224 */ /* 0x000fe200078e0068 */
[----:B------:R-:W-:Y:S01]  /*7140*/  STL.64 [R1+0x22f8], R212 ;  /* 0x0022f8d401007387 */ /* 0x000fe20000100a00 */
        /* <DEDUP_REMOVED lines=17> */
[----:B------:R-:W-:Y:S01]  /*7260*/  UIADD3 UR12, UR6, 0xc00, URZ ;  /* 0x00000c00060c7890 */ /* 0x000fe2000fffe03f */
[----:B------:R-:W-:Y:S01]  /*7270*/  IMAD.MOV.U32 R197, RZ, RZ, R115 ;  /* 0x000000ffffc57224 */ /* 0x000fe200078e0073 */
[----:B------:R-:W-:Y:S01]  /*7280*/  STL.64 [R1+0x22d0], R202 ;  /* 0x0022d0ca01007387 */ /* 0x000fe20000100a00 */
[----:B------:R-:W-:Y:S01]  /*7290*/  IMAD.MOV.U32 R194, RZ, RZ, R118 ;  /* 0x000000ffffc27224 */ /* 0x000fe200078e0076 */
[----:B------:R-:W-:Y:S01]  /*72a0*/  UMOV UR13, 0x40000040 ;  /* 0x40000040000d7882 */ /* 0x000fe20000000000 */
[----:B------:R-:W-:Y:S01]  /*72b0*/  IMAD.MOV.U32 R195, RZ, RZ, R117 ;  /* 0x000000ffffc37224 */ /* 0x000fe200078e0075 */
[----:B------:R0:W-:Y:S01]  /*72c0*/  STL.64 [R1+0x22c8], R200 ;  /* 0x0022c8c801007387 */ /* 0x0001e20000100a00 */
[----:B------:R-:W-:Y:S01]  /*72d0*/  IMAD.MOV.U32 R192, RZ, RZ, R216 ;  /* 0x000000ffffc07224 */ /* 0x000fe200078e00d8 */
[----:B--2---:R-:W-:Y:S01]  /*72e0*/  MOV R215, R0 ;  /* 0x0000000000d77202 */ /* 0x004fe20000000f00 */
[----:B------:R-:W-:Y:S01]  /*72f0*/  IMAD.MOV.U32 R193, RZ, RZ, R119 ;  /* 0x000000ffffc17224 */ /* 0x000fe200078e0077 */
[----:B------:R-:W-:Y:S01]  /*7300*/  STL.64 [R1+0x22c0], R198 ;  /* 0x0022c0c601007387 */ /* 0x000fe20000100a00 */
[----:B------:R-:W-:Y:S01]  /*7310*/  IMAD.MOV.U32 R190, RZ, RZ, R218 ;  /* 0x000000ffffbe7224 */ /* 0x000fe200078e00da */
[----:B---3--:R-:W-:Y:S01]  /*7320*/  MOV R210, R6 ;  /* 0x0000000600d27202 */ /* 0x008fe20000000f00 */
[----:B------:R-:W-:Y:S01]  /*7330*/  IMAD.MOV.U32 R188, RZ, RZ, R220 ;  /* 0x000000ffffbc7224 */ /* 0x000fe200078e00dc */
[----:B------:R-:W-:Y:S01]  /*7340*/  STL.64 [R1+0x22b8], R196 ;  /* 0x0022b8c401007387 */ /* 0x000fe20000100a00 */
[----:B------:R-:W-:Y:S01]  /*7350*/  IMAD.MOV.U32 R189, RZ, RZ, R219 ;  /* 0x000000ffffbd7224 */ /* 0x000fe200078e00db */
[----:B----4-:R-:W-:Y:S01]  /*7360*/  MOV R205, R11 ;  /* 0x0000000b00cd7202 */ /* 0x010fe20000000f00 */
[----:B------:R-:W-:Y:S01]  /*7370*/  IMAD.MOV.U32 R187, RZ, RZ, R221 ;  /* 0x000000ffffbb7224 */ /* 0x000fe200078e00dd */
[----:B------:R1:W-:Y:S01]  /*7380*/  STL.64 [R1+0x22b0], R194 ;  /* 0x0022b0c201007387 */ /* 0x0003e20000100a00 */
[----:B------:R-:W-:Y:S01]  /*7390*/  IMAD.MOV.U32 R184, RZ, RZ, R224 ;  /* 0x000000ffffb87224 */ /* 0x000fe200078e00e0 */
[----:B0-----:R-:W-:Y:S01]  /*73a0*/  MOV R200, R16 ;  /* 0x0000001000c87202 */ /* 0x001fe20000000f00 */
[----:B------:R-:W-:Y:S01]  /*73b0*/  IMAD.MOV.U32 R185, RZ, RZ, R223 ;  /* 0x000000ffffb97224 */ /* 0x000fe200078e00df */
[----:B------:R-:W-:Y:S01]  /*73c0*/  STL.64 [R1+0x22a8], R192 ;  /* 0x0022a8c001007387 */ /* 0x000fe20000100a00 */
[----:B------:R-:W-:-:S02]  /*73d0*/  IMAD.MOV.U32 R182, RZ, RZ, R226 ;  /* 0x000000ffffb67224 */ /* 0x000fc400078e00e2 */
[----:B------:R-:W-:Y:S01]  /*73e0*/  IMAD.MOV.U32 R183, RZ, RZ, R225 ;  /* 0x000000ffffb77224 */ /* 0x000fe200078e00e1 */
[----:B------:R0:W-:Y:S01]  /*73f0*/  STL.64 [R1+0x22a0], R190 ;  /* 0x0022a0be01007387 */ /* 0x0001e20000100a00 */
[----:B------:R-:W-:Y:S02]  /*7400*/  IMAD.MOV.U32 R180, RZ, RZ, R228 ;  /* 0x000000ffffb47224 */ /* 0x000fe400078e00e4 */
[----:B------:R-:W-:Y:S01]  /*7410*/  IMAD.MOV.U32 R178, RZ, RZ, R230 ;  /* 0x000000ffffb27224 */ /* 0x000fe200078e00e6 */
[----:B------:R2:W-:Y:S01]  /*7420*/  STL.64 [R1+0x2298], R188 ;  /* 0x002298bc01007387 */ /* 0x0005e20000100a00 */
[----:B------:R-:W-:Y:S01]  /*7430*/  IMAD.MOV.U32 R179, RZ, RZ, R229 ;  /* 0x000000ffffb37224 */ /* 0x000fe200078e00e5 */
[----:B-1----:R-:W-:Y:S01]  /*7440*/  MOV R195, R21 ;  /* 0x0000001500c37202 */ /* 0x002fe20000000f00 */
[----:B------:R-:W-:Y:S01]  /*7450*/  IMAD.MOV.U32 R177, RZ, RZ, R231 ;  /* 0x000000ffffb17224 */ /* 0x000fe200078e00e7 */
[----:B------:R1:W-:Y:S01]  /*7460*/  STL.64 [R1+0x2290], R186 ;  /* 0x002290ba01007387 */ /* 0x0003e20000100a00 */
[----:B------:R-:W-:-:S02]  /*7470*/  IMAD.MOV.U32 R174, RZ, RZ, R234 ;  /* 0x000000ffffae7224 */ /* 0x000fc400078e00ea */
[----:B------:R-:W-:Y:S01]  /*7480*/  IMAD.MOV.U32 R175, RZ, RZ, R233 ;  /* 0x000000ffffaf7224 */ /* 0x000fe200078e00e9 */
[----:B------:R3:W-:Y:S01]  /*7490*/  STL.64 [R1+0x2288], R184 ;  /* 0x002288b801007387 */ /* 0x0007e20000100a00 */
[----:B------:R-:W-:Y:S01]  /*74a0*/  IMAD.MOV.U32 R173, RZ, RZ, R235 ;  /* 0x000000ffffad7224 */ /* 0x000fe200078e00eb */
[----:B0-----:R-:W-:Y:S01]  /*74b0*/  MOV R190, R26 ;  /* 0x0000001a00be7202 */ /* 0x001fe20000000f00 */
[----:B------:R-:W-:Y:S01]  /*74c0*/  IMAD.MOV.U32 R191, RZ, RZ, R25 ;  /* 0x000000ffffbf7224 */ /* 0x000fe200078e0019 */
[----:B------:R0:W-:Y:S01]  /*74d0*/  STL.64 [R1+0x2280], R182 ;  /* 0x002280b601007387 */ /* 0x0001e20000100a00 */
[----:B--2---:R-:W-:Y:S02]  /*74e0*/  IMAD.MOV.U32 R188, RZ, RZ, R28 ;  /* 0x000000ffffbc7224 */ /* 0x004fe400078e001c */
[----:B------:R-:W-:Y:S01]  /*74f0*/  IMAD.MOV.U32 R189, RZ, RZ, R27 ;  /* 0x000000ffffbd7224 */ /* 0x000fe200078e001b */
[----:B------:R2:W-:Y:S01]  /*7500*/  STL.64 [R1+0x2278], R180 ;  /* 0x002278b401007387 */ /* 0x0005e20000100a00 */
[----:B-1----:R-:W-:-:S02]  /*7510*/  IMAD.MOV.U32 R186, RZ, RZ, R30 ;  /* 0x000000ffffba7224 */ /* 0x002fc400078e001e */
[----:B------:R-:W-:Y:S01]  /*7520*/  IMAD.MOV.U32 R187, RZ, RZ, R29 ;  /* 0x000000ffffbb7224 */ /* 0x000fe200078e001d */
[----:B------:R1:W-:Y:S01]  /*7530*/  STL.64 [R1+0x2270], R178 ;  /* 0x002270b201007387 */ /* 0x0003e20000100a00 */
[----:B---3--:R-:W-:Y:S01]  /*7540*/  IMAD.MOV.U32 R184, RZ, RZ, R32 ;  /* 0x000000ffffb87224 */ /* 0x008fe200078e0020 */
[----:B------:R-:W-:Y:S01]  /*7550*/  MOV R185, R31 ;  /* 0x0000001f00b97202 */ /* 0x000fe20000000f00 */
[----:B------:R-:W-:Y:S01]  /*7560*/  IMAD.MOV.U32 R192, RZ, RZ, R24 ;  /* 0x000000ffffc07224 */ /* 0x000fe200078e0018 */
[----:B------:R3:W-:Y:S01]  /*7570*/  STL.64 [R1+0x2268], R176 ;  /* 0x002268b001007387 */ /* 0x0007e20000100a00 */
[----:B0-----:R-:W-:Y:S02]  /*7580*/  IMAD.MOV.U32 R182, RZ, RZ, R34 ;  /* 0x000000ffffb67224 */ /* 0x001fe400078e0022 */
[----:B------:R-:W-:Y:S01]  /*7590*/  IMAD.MOV.U32 R183, RZ, RZ, R33 ;  /* 0x000000ffffb77224 */ /* 0x000fe200078e0021 */
[----:B------:R0:W-:Y:S01]  /*75a0*/  STL.64 [R1+0x2260], R174 ;  /* 0x002260ae01007387 */ /* 0x0001e20000100a00 */
[----:B--2---:R-:W-:Y:S01]  /*75b0*/  MOV R180, R36 ;  /* 0x0000002400b47202 */ /* 0x004fe20000000f00 */
[----:B------:R-:W-:-:S02]  /*75c0*/  IMAD.MOV.U32 R181, RZ, RZ, R35 ;  /* 0x000000ffffb57224 */ /* 0x000fc400078e0023 */
[----:B-1----:R-:W-:Y:S02]  /*75d0*/  IMAD.MOV.U32 R178, RZ, RZ, R38 ;  /* 0x000000ffffb27224 */ /* 0x002fe400078e0026 */
[----:B------:R-:W-:Y:S02]  /*75e0*/  IMAD.MOV.U32 R179, RZ, RZ, R37 ;  /* 0x000000ffffb37224 */ /* 0x000fe400078e0025 */
[----:B---3--:R-:W-:Y:S02]  /*75f0*/  IMAD.MOV.U32 R176, RZ, RZ, R40 ;  /* 0x000000ffffb07224 */ /* 0x008fe400078e0028 */
[----:B------:R-:W-:Y:S02]  /*7600*/  IMAD.MOV.U32 R177, RZ, RZ, R39 ;  /* 0x000000ffffb17224 */ /* 0x000fe400078e0027 */
[----:B0-----:R-:W-:Y:S01]  /*7610*/  IMAD.MOV.U32 R174, RZ, RZ, R42 ;  /* 0x000000ffffae7224 */ /* 0x001fe200078e002a */
        /* <DEDUP_REMOVED lines=18> */
[----:B------:R-:W-:Y:S01]  /*7740*/  IMAD.MOV.U32 R193, RZ, RZ, R23 ;  /* 0x000000ffffc17224 */ /* 0x000fe200078e0017 */
[----:B------:R0:W-:Y:S04]  /*7750*/  STL.64 [R1+0x2258], R172 ;  /* 0x002258ac01007387 */ /* 0x0001e80000100a00 */
[----:B------:R1:W-:Y:S04]  /*7760*/  STL.64 [R1+0x2250], R170 ;  /* 0x002250aa01007387 */ /* 0x0003e80000100a00 */
[----:B------:R2:W-:Y:S04]  /*7770*/  STL.64 [R1+0x2248], R168 ;  /* 0x002248a801007387 */ /* 0x0005e80000100a00 */
[----:B------:R3:W-:Y:S01]  /*7780*/  STL.64 [R1+0x2240], R166 ;  /* 0x002240a601007387 */ /* 0x0007e20000100a00 */
[----:B0-----:R-:W-:-:S02]  /*7790*/  IMAD.MOV.U32 R172, RZ, RZ, R44 ;  /* 0x000000ffffac7224 */ /* 0x001fc400078e002c */
[----:B------:R-:W-:Y:S01]  /*77a0*/  IMAD.MOV.U32 R173, RZ, RZ, R43 ;  /* 0x000000ffffad7224 */ /* 0x000fe200078e002b */
[----:B------:R0:W-:Y:S01]  /*77b0*/  STL.64 [R1+0x2238], R164 ;  /* 0x002238a401007387 */ /* 0x0001e20000100a00 */
[----:B-1----:R-:W-:Y:S01]  /*77c0*/  MOV R170, R46 ;  /* 0x0000002e00aa7202 */ /* 0x002fe20000000f00 */
[----:B------:R-:W-:Y:S02]  /*77d0*/  IMAD.MOV.U32 R171, RZ, RZ, R45 ;  /* 0x000000ffffab7224 */ /* 0x000fe400078e002d */
[----:B------:R1:W-:Y:S01]  /*77e0*/  STL.64 [R1+0x2230], R162 ;  /* 0x002230a201007387 */ /* 0x0003e20000100a00 */
[----:B--2---:R-:W-:Y:S02]  /*77f0*/  IMAD.MOV.U32 R168, RZ, RZ, R48 ;  /* 0x000000ffffa87224 */ /* 0x004fe400078e0030 */
[----:B------:R-:W-:Y:S01]  /*7800*/  IMAD.MOV.U32 R169, RZ, RZ, R47 ;  /* 0x000000ffffa97224 */ /* 0x000fe200078e002f */
[----:B------:R2:W-:Y:S01]  /*7810*/  STL.64 [R1+0x2228], R160 ;  /* 0x002228a001007387 */ /* 0x0005e20000100a00 */
[----:B---3--:R-:W-:-:S02]  /*7820*/  IMAD.MOV.U32 R166, RZ, RZ, R50 ;  /* 0x000000ffffa67224 */ /* 0x008fc400078e0032 */
[----:B------:R-:W-:Y:S01]  /*7830*/  IMAD.MOV.U32 R167, RZ, RZ, R49 ;  /* 0x000000ffffa77224 */ /* 0x000fe200078e0031 */
[----:B------:R3:W-:Y:S01]  /*7840*/  STL.64 [R1+0x2220], R158 ;  /* 0x0022209e01007387 */ /* 0x0007e20000100a00 */
[----:B0-----:R-:W-:Y:S01]  /*7850*/  IMAD.MOV.U32 R164, RZ, RZ, R52 ;  /* 0x000000ffffa47224 */ /* 0x001fe200078e0034 */
[----:B------:R-:W-:Y:S02]  /*7860*/  MOV R165, R51 ;  /* 0x0000003300a57202 */ /* 0x000fe40000000f00 */
[----:B------:R0:W-:Y:S01]  /*7870*/  STL.64 [R1+0x2218], R156 ;  /* 0x0022189c01007387 */ /* 0x0001e20000100a00 */
[----:B-1----:R-:W-:Y:S02]  /*7880*/  IMAD.MOV.U32 R162, RZ, RZ, R54 ;  /* 0x000000ffffa27224 */ /* 0x002fe400078e0036 */
[----:B------:R-:W-:Y:S01]  /*7890*/  IMAD.MOV.U32 R163, RZ, RZ, R53 ;  /* 0x000000ffffa37224 */ /* 0x000fe200078e0035 */
[----:B------:R1:W-:Y:S01]  /*78a0*/  STL.64 [R1+0x2210], R154 ;  /* 0x0022109a01007387 */ /* 0x0003e20000100a00 */
[----:B--2---:R-:W-:Y:S01]  /*78b0*/  MOV R160, R56 ;  /* 0x0000003800a07202 */ /* 0x004fe20000000f00 */
[----:B------:R-:W-:-:S02]  /*78c0*/  IMAD.MOV.U32 R161, RZ, RZ, R55 ;  /* 0x000000ffffa17224 */ /* 0x000fc400078e0037 */
[----:B------:R2:W-:Y:S01]  /*78d0*/  STL.64 [R1+0x2208], R152 ;  /* 0x0022089801007387 */ /* 0x0005e20000100a00 */
[----:B---3--:R-:W-:Y:S02]  /*78e0*/  IMAD.MOV.U32 R158, RZ, RZ, R58 ;  /* 0x000000ffff9e7224 */ /* 0x008fe400078e003a */
[----:B------:R-:W-:Y:S01]  /*78f0*/  IMAD.MOV.U32 R159, RZ, RZ, R57 ;  /* 0x000000ffff9f7224 */ /* 0x000fe200078e0039 */
[----:B------:R3:W-:Y:S01]  /*7900*/  STL.64 [R1+0x2200], R150 ;  /* 0x0022009601007387 */ /* 0x0007e20000100a00 */
[----:B0-----:R-:W-:Y:S02]  /*7910*/  IMAD.MOV.U32 R156, RZ, RZ, R60 ;  /* 0x000000ffff9c7224 */ /* 0x001fe400078e003c */
[----:B------:R-:W-:Y:S01]  /*7920*/  IMAD.MOV.U32 R157, RZ, RZ, R59 ;  /* 0x000000ffff9d7224 */ /* 0x000fe200078e003b */
[----:B------:R0:W-:Y:S01]  /*7930*/  STL.64 [R1+0x21f8], R148 ;  /* 0x0021f89401007387 */ /* 0x0001e20000100a00 */
[----:B-1----:R-:W-:Y:S01]  /*7940*/  IMAD.MOV.U32 R154, RZ, RZ, R62 ;  /* 0x000000ffff9a7224 */ /* 0x002fe200078e003e */
[----:B------:R-:W-:-:S02]  /*7950*/  MOV R155, R61 ;  /* 0x0000003d009b7202 */ /* 0x000fc40000000f00 */
[----:B------:R1:W-:Y:S01]  /*7960*/  STL.64 [R1+0x21f0], R146 ;  /* 0x0021f09201007387 */ /* 0x0003e20000100a00 */
[----:B--2---:R-:W-:Y:S02]  /*7970*/  IMAD.MOV.U32 R152, RZ, RZ, R64 ;  /* 0x000000ffff987224 */ /* 0x004fe400078e0040 */
[----:B------:R-:W-:Y:S01]  /*7980*/  IMAD.MOV.U32 R153, RZ, RZ, R63 ;  /* 0x000000ffff997224 */ /* 0x000fe200078e003f */
[----:B------:R2:W-:Y:S01]  /*7990*/  STL.64 [R1+0x21e8], R144 ;  /* 0x0021e89001007387 */ /* 0x0005e20000100a00 */
[----:B---3--:R-:W-:Y:S01]  /*79a0*/  MOV R150, R66 ;  /* 0x0000004200967202 */ /* 0x008fe20000000f00 */
[----:B------:R-:W-:Y:S02]  /*79b0*/  IMAD.MOV.U32 R151, RZ, RZ, R65 ;  /* 0x000000ffff977224 */ /* 0x000fe400078e0041 */
[----:B------:R3:W-:Y:S01]  /*79c0*/  STL.64 [R1+0x21e0], R142 ;  /* 0x0021e08e01007387 */ /* 0x0007e20000100a00 */
[----:B0-----:R-:W-:Y:S02]  /*79d0*/  IMAD.MOV.U32 R148, RZ, RZ, R68 ;  /* 0x000000ffff947224 */ /* 0x001fe400078e0044 */
[----:B------:R-:W-:Y:S01]  /*79e0*/  IMAD.MOV.U32 R149, RZ, RZ, R67 ;  /* 0x000000ffff957224 */ /* 0x000fe200078e0043 */
[----:B------:R0:W-:Y:S01]  /*79f0*/  STL.64 [R1+0x21d8], R140 ;  /* 0x0021d88c01007387 */ /* 0x0001e20000100a00 */
[----:B-1----:R-:W-:-:S02]  /*7a00*/  IMAD.MOV.U32 R146, RZ, RZ, R70 ;  /* 0x000000ffff927224 */ /* 0x002fc400078e0046 */
[----:B------:R-:W-:Y:S01]  /*7a10*/  IMAD.MOV.U32 R147, RZ, RZ, R69 ;  /* 0x000000ffff937224 */ /* 0x000fe200078e0045 */
[----:B------:R1:W-:Y:S01]  /*7a20*/  STL.64 [R1+0x21d0], R138 ;  /* 0x0021d08a01007387 */ /* 0x0003e20000100a00 */
[----:B--2---:R-:W-:Y:S01]  /*7a30*/  IMAD.MOV.U32 R144, RZ, RZ, R72 ;  /* 0x000000ffff907224 */ /* 0x004fe200078e0048 */
[----:B------:R-:W-:Y:S02]  /*7a40*/  MOV R145, R71 ;  /* 0x0000004700917202 */ /* 0x000fe40000000f00 */
[----:B------:R2:W-:Y:S01]  /*7a50*/  STL.64 [R1+0x21c8], R136 ;  /* 0x0021c88801007387 */ /* 0x0005e20000100a00 */
[----:B---3--:R-:W-:Y:S02]  /*7a60*/  IMAD.MOV.U32 R142, RZ, RZ, R74 ;  /* 0x000000ffff8e7224 */ /* 0x008fe400078e004a */
[----:B------:R-:W-:Y:S01]  /*7a70*/  IMAD.MOV.U32 R143, RZ, RZ, R73 ;  /* 0x000000ffff8f7224 */ /* 0x000fe200078e0049 */
[----:B------:R3:W-:Y:S01]  /*7a80*/  STL.64 [R1+0x21c0], R134 ;  /* 0x0021c08601007387 */ /* 0x0007e20000100a00 */
[----:B0-----:R-:W-:Y:S01]  /*7a90*/  MOV R140, R76 ;  /* 0x0000004c008c7202 */ /* 0x001fe20000000f00 */
[----:B------:R-:W-:-:S02]  /*7aa0*/  IMAD.MOV.U32 R141, RZ, RZ, R75 ;  /* 0x000000ffff8d7224 */ /* 0x000fc400078e004b */
[----:B------:R0:W-:Y:S01]  /*7ab0*/  STL.64 [R1+0x21b8], R132 ;  /* 0x0021b88401007387 */ /* 0x0001e20000100a00 */
[----:B-1----:R-:W-:Y:S02]  /*7ac0*/  IMAD.MOV.U32 R138, RZ, RZ, R78 ;  /* 0x000000ffff8a7224 */ /* 0x002fe400078e004e */
[----:B------:R-:W-:Y:S01]  /*7ad0*/  IMAD.MOV.U32 R139, RZ, RZ, R77 ;  /* 0x000000ffff8b7224 */ /* 0x000fe200078e004d */
[----:B------:R1:W-:Y:S01]  /*7ae0*/  STL.64 [R1+0x21b0], R130 ;  /* 0x0021b08201007387 */ /* 0x0003e20000100a00 */
[----:B--2---:R-:W-:Y:S02]  /*7af0*/  IMAD.MOV.U32 R136, RZ, RZ, R80 ;  /* 0x000000ffff887224 */ /* 0x004fe400078e0050 */
[----:B------:R-:W-:Y:S01]  /*7b00*/  IMAD.MOV.U32 R137, RZ, RZ, R79 ;  /* 0x000000ffff897224 */ /* 0x000fe200078e004f */
[----:B------:R2:W-:Y:S01]  /*7b10*/  STL.64 [R1+0x21a8], R128 ;  /* 0x0021a88001007387 */ /* 0x0005e20000100a00 */
[----:B---3--:R-:W-:Y:S01]  /*7b20*/  IMAD.MOV.U32 R134, RZ, RZ, R82 ;  /* 0x000000ffff867224 */ /* 0x008fe200078e0052 */
[----:B------:R-:W-:-:S02]  /*7b30*/  MOV R135, R81 ;  /* 0x0000005100877202 */ /* 0x000fc40000000f00 */
[----:B------:R3:W-:Y:S01]  /*7b40*/  STL.64 [R1+0x21a0], R126 ;  /* 0x0021a07e01007387 */ /* 0x0007e20000100a00 */
[----:B0-----:R-:W-:Y:S02]  /*7b50*/  IMAD.MOV.U32 R132, RZ, RZ, R84 ;  /* 0x000000ffff847224 */ /* 0x001fe400078e0054 */
        /* <DEDUP_REMOVED lines=10> */
[----:B0-----:R-:W-:Y:S01]  /*7c00*/  MOV R125, R91 ;  /* 0x0000005b007d7202 */ /* 0x001fe20000000f00 */
[----:B------:R-:W-:Y:S01]  /*7c10*/  IMAD.MOV.U32 R124, RZ, RZ, R92 ;  /* 0x000000ffff7c7224 */ /* 0x000fe200078e005c */
[----:B------:R-:W-:Y:S01]  /*7c20*/  STL.64 [R1+0x2480], R214 ;  /* 0x002480d601007387 */ /* 0x000fe20000100a00 */
[----:B-1----:R-:W-:Y:S02]  /*7c30*/  IMAD.MOV.U32 R122, RZ, RZ, R94 ;  /* 0x000000ffff7a7224 */ /* 0x002fe400078e005e */
[----:B------:R-:W-:Y:S01]  /*7c40*/  IMAD.MOV.U32 R123, RZ, RZ, R93 ;  /* 0x000000ffff7b7224 */ /* 0x000fe200078e005d */
[----:B------:R-:W-:Y:S01]  /*7c50*/  STL.64 [R1+0x2478], R212 ;  /* 0x002478d401007387 */ /* 0x000fe20000100a00 */
[----:B--2---:R-:W-:Y:S01]  /*7c60*/  MOV R120, R96 ;  /* 0x0000006000787202 */ /* 0x004fe20000000f00 */
[----:B------:R-:W-:Y:S02]  /*7c70*/  IMAD.MOV.U32 R121, RZ, RZ, R95 ;  /* 0x000000ffff797224 */ /* 0x000fe400078e005f */
[----:B------:R-:W-:Y:S01]  /*7c80*/  WARPGROUP.ARRIVE ;  /* 0x00000000000079c5 */ /* 0x000fe20000000000 */
[----:B------:R-:W-:Y:S04]  /*7c90*/  STL.64 [R1+0x2470], R210 ;  /* 0x002470d201007387 */ /* 0x000fe80000100a00 */
[----:B------:R-:W-:Y:S01]  /*7ca0*/  STL.64 [R1+0x2468], R208 ;  /* 0x002468d001007387 */ /* 0x000fe20000100a00 */
[----:B------:R-:W-:Y:S01]  /*7cb0*/  HGMMA.64x192x16.F32.BF16 R24, gdesc[UR12], RZ, !UPT, gsb0 ;  /* 0x02e000000c1879f0 */ /* 0x000fe2000c0018ff */
[----:B------:R-:W-:Y:S01]  /*7cc0*/  UMOV UR14, UR10 ;  /* 0x0000000a000e7c82 */ /* 0x000fe20008000000 */
[----:B------:R-:W-:Y:S01]  /*7cd0*/  UMOV UR15, UR11 ;  /* 0x0000000b000f7c82 */ /* 0x000fe20008000000 */
        /* <DEDUP_REMOVED lines=43> */
[----:B------:R0:W-:Y:S01]  /*7f90*/  STL.64 [R1+0x2308], R120 ;  /* 0x0023087801007387 */ /* 0x0001e20000100a00 */
[----:B------:R-:W-:-:S02]  /*7fa0*/  WARPGROUP.DEPBAR.LE gsb0, 0x0 ;  /* 0x00008000000079c5 */ /* 0x000fc40000010000 */
[----:B0-----:R-:W-:-:S06]  /*7fb0*/  WARPGROUP.ARRIVE ;  /* 0x00000000000079c5 */ /* 0x001fcc0000000000 */
[----:B------:R-:W-:Y:S03]  /*7fc0*/  HGMMA.64x192x16.F32.BF16 R120, gdesc[UR12], RZ, !UPT, gsb0 ;  /* 0x02e000000c7879f0 */ /* 0x000fe6000c0018ff */
[----:B------:R-:W-:Y:S02]  /*7fd0*/  WARPGROUP.DEPBAR.LE gsb0, 0x0 ;  /* 0x00008000000079c5 */ /* 0x000fe40000010000 */
        /* <DEDUP_REMOVED lines=33> */
[----:B------:R-:W-:-:S02]  /*81f0*/  IMAD.MOV.U32 R22, RZ, RZ, R194 ;  /* 0x000000ffff167224 */ /* 0x000fc400078e00c2 */
[----:B------:R-:W-:Y:S01]  /*8200*/  IMAD.MOV.U32 R21, RZ, RZ, R195 ;  /* 0x000000ffff157224 */ /* 0x000fe200078e00c3 */
[----:B------:R-:W-:Y:S01]  /*8210*/  STL.64 [R1+0x348], R138 ;  /* 0x0003488a01007387 */ /* 0x000fe20000100a00 */
[----:B------:R-:W-:Y:S02]  /*8220*/  IMAD.MOV.U32 R23, RZ, RZ, R193 ;  /* 0x000000ffff177224 */ /* 0x000fe400078e00c1 */
[----:B------:R-:W-:Y:S01]  /*8230*/  IMAD.MOV.U32 R218, RZ, RZ, R190 ;  /* 0x000000ffffda7224 */ /* 0x000fe200078e00be */
[----:B------:R-:W-:Y:S01]  /*8240*/  STL.64 [R1+0x350], R140 ;  /* 0x0003508c01007387 */ /* 0x000fe20000100a00 */
[----:B------:R-:W-:Y:S02]  /*8250*/  IMAD.MOV.U32 R217, RZ, RZ, R191 ;  /* 0x000000ffffd97224 */ /* 0x000fe400078e00bf */
        /* <DEDUP_REMOVED lines=20> */
[----:B------:R-:W-:-:S03]  /*83a0*/  IMAD.MOV.U32 R235, RZ, RZ, R173 ;  /* 0x000000ffffeb7224 */ /* 0x000fc600078e00ad */
        /* <DEDUP_REMOVED lines=9> */
[----:B------:R-:W2:Y:S04]  /*8440*/  LDL.LU.64 R214, [R1+0x2480] ;  /* 0x0024800001d67983 */ /* 0x000ea80000300a00 */
        /* <DEDUP_REMOVED lines=20> */
[----:B0-----:R-:W2:Y:S04]  /*8590*/  LDL.LU.64 R172, [R1+0x23d8] ;  /* 0x0023d80001ac7983 */ /* 0x001ea80000300a00 */
        /* <DEDUP_REMOVED lines=25> */
[----:B------:R-:W2:Y:S01]  /*8730*/  LDL.LU.64 R120, [R1+0x2308] ;  /* 0x0023080001787983 */ /* 0x000ea20000300a00 */
[----:B------:R-:W-:-:S02]  /*8740*/  UIADD3 UR8, UR6, 0x2, URZ ;  /* 0x0000000206087890 */ /* 0x000fc4000fffe03f */
[----:B------:R-:W-:Y:S01]  /*8750*/  UIADD3 UR10, UR7, 0x2, URZ ;  /* 0x00000002070a7890 */ /* 0x000fe2000fffe03f */
[----:B------:R-:W-:Y:S01]  /*8760*/  UMOV UR9, 0x40000040 ;  /* 0x4000004000097882 */ /* 0x000fe20000000000 */
[----:B------:R-:W-:Y:S01]  /*8770*/  UMOV UR11, 0x40000040 ;  /* 0x40000040000b7882 */ /* 0x000fe20000000000 */
[----:B--2---:R-:W-:-:S06]  /*8780*/  WARPGROUP.ARRIVE ;  /* 0x00000000000079c5 */ /* 0x004fcc0000000000 */
[----:B------:R-:W-:Y:S03]  /*8790*/  HGMMA.64x192x16.F32.BF16 R120, gdesc[UR8], R120, gsb0 ;  /* 0x02e00000087879f0 */ /* 0x000fe60008001878 */
        /* <DEDUP_REMOVED lines=97> */
[----:B------:R-:W-:Y:S01]  /*8db0*/  UIADD3 UR14, UR7, 0x602, URZ ;  /* 0x00000602070e7890 */ /* 0x000fe2000fffe03f */
[----:B------:R-:W-:Y:S01]  /*8dc0*/  UMOV UR12, UR8 ;  /* 0x00000008000c7c82 */ /* 0x000fe20008000000 */
[----:B------:R-:W-:Y:S01]  /*8dd0*/  UMOV UR13, UR9 ;  /* 0x00000009000d7c82 */ /* 0x000fe20008000000 */
        /* <DEDUP_REMOVED lines=101> */
[----:B------:R-:W-:Y:S01]  /*9430*/  UMOV UR13, 0x40000040 ;  /* 0x40000040000d7882 */ /* 0x000fe20000000000 */
[----:B--2---:R-:W-:-:S07]  /*9440*/  WARPGROUP.ARRIVE ;  /* 0x00000000000079c5 */ /* 0x004fce0000000000 */
[----:B------:R-:W-:Y:S03]  /*9450*/  HGMMA.64x192x16.F32.BF16 R120, gdesc[UR12], R120, gsb0 ;  /* 0x02e000000c7879f0 */ /* 0x000fe60008001878 */
[----:B------:R-:W-:Y:S02]  /*9460*/  WARPGROUP.DEPBAR.LE gsb0, 0x0 ;  /* 0x00008000000079c5 */ /* 0x000fe40000010000 */
[----:B------:R-:W-:Y:S04]  /*9470*/  STL.64 [R1], R120 ;  /* 0x0000007801007387 */ /* 0x000fe80000100a00 */
        /* <DEDUP_REMOVED lines=95> */
[----:B------:R-:W-:Y:S01]  /*9a70*/  UMOV UR8, UR12 ;  /* 0x0000000c00087c82 */ /* 0x000fe20008000000 */
[----:B------:R-:W-:Y:S01]  /*9a80*/  UMOV UR9, UR13 ;  /* 0x0000000d00097c82 */ /* 0x000fe20008000000 */
        /* <DEDUP_REMOVED lines=203> */
[----:B------:R-:W-:Y:S01]  /*a740*/  HGMMA.64x192x16.F32.BF16 R120, gdesc[UR12], R120, gsb0 ;  /* 0x02e000000c7879f0 */ /* 0x000fe20008001878 */
[----:B------:R-:W-:Y:S01]  /*a750*/  UIADD3 UR12, UR6, 0xc02, URZ ;  /* 0x00000c02060c7890 */ /* 0x000fe2000fffe03f */
[----:B------:R-:W-:Y:S01]  /*a760*/  UMOV UR13, 0x40000040 ;  /* 0x40000040000d7882 */ /* 0x000fe20000000000 */
[----:B------:R-:W-:Y:S02]  /*a770*/  WARPGROUP.DEPBAR.LE gsb0, 0x0 ;  /* 0x00008000000079c5 */ /* 0x000fe40000010000 */
[----:B------:R-:W-:Y:S01]  /*a780*/  WARPGROUP.ARRIVE ;  /* 0x00000000000079c5 */ /* 0x000fe20000000000 */
[----:B------:R-:W-:Y:S04]  /*a790*/  STL.64 [R1+0x1a00], R214 ;  /* 0x001a00d601007387 */ /* 0x000fe80000100a00 */
[----:B------:R-:W-:Y:S10]  /*a7a0*/  STL.64 [R1+0x19f8], R212 ;  /* 0x0019f8d401007387 */ /* 0x000ff40000100a00 */
[----:B------:R-:W-:Y:S01]  /*a7b0*/  HGMMA.64x192x16.F32.BF16 R24, gdesc[UR12], R24, gsb0 ;  /* 0x02e000000c1879f0 */ /* 0x000fe20008001818 */
        /* <DEDUP_REMOVED lines=91> */
[----:B------:R-:W-:-:S03]  /*ad70*/  WARPGROUP.DEPBAR.LE gsb0, 0x0 ;  /* 0x00008000000079c5 */ /* 0x000fc60000010000 */
[----:B------:R-:W2:Y:S04]  /*ad80*/  LDL.LU.64 R210, [R1+0x8e8] ;  /* 0x0008e80001d27983 */ /* 0x000ea80000300a00 */
[----:B------:R-:W2:Y:S04]  /*ad90*/  LDL.LU.64 R212, [R1+0x8f0] ;  /* 0x0008f00001d47983 */ /* 0x000ea80000300a00 */
[----:B------:R-:W2:Y:S04]  /*ada0*/  LDL.LU.64 R214, [R1+0x8f8] ;  /* 0x0008f80001d67983 */ /* 0x000ea80000300a00 */
[----:B------:R0:W-:Y:S04]  /*adb0*/  STL [R1+0x14d4], R24 ;  /* 0x0014d41801007387 */ /* 0x0001e80000100800 */
        /* <DEDUP_REMOVED lines=94> */
[----:B------:R2:W-:Y:S04]  /*b3a0*/  STL [R1+0x1358], R119 ;  /* 0x0013587701007387 */ /* 0x0005e80000100800 */
[----:B0-----:R-:W2:Y:S04]  /*b3b0*/  LDL.LU R24, [R1+0x300] ;  /* 0x0003000001187983 */ /* 0x001ea80000300800 */
[----:B-1----:R-:W2:Y:S04]  /*b3c0*/  LDL.LU R25, [R1+0x304] ;  /* 0x0003040001197983 */ /* 0x002ea80000300800 */
[----:B---3--:R-:W3:Y:S04]  /*b3d0*/  LDL.LU R26, [R1+0x308] ;  /* 0x00030800011a7983 */ /* 0x008ee80000300800 */
[----:B----4-:R-:W3:Y:S04]  /*b3e0*/  LDL.LU R27, [R1+0x30c] ;  /* 0x00030c00011b7983 */ /* 0x010ee80000300800 */
[----:B------:R-:W3:Y:S04]  /*b3f0*/  LDL.LU R28, [R1+0x310] ;  /* 0x00031000011c7983 */ /* 0x000ee80000300800 */
        /* <DEDUP_REMOVED lines=33> */
[----:B--2---:R-:W3:Y:S04]  /*b610*/  LDL.LU R62, [R1+0x398] ;  /* 0x00039800013e7983 */ /* 0x004ee80000300800 */
        /* <DEDUP_REMOVED lines=13> */
[----:B------:R-:W3:Y:S01]  /*b6f0*/  LDL.LU R76, [R1+0x3d0] ;  /* 0x0003d000014c7983 */ /* 0x000ee20000300800 */
        /* <DEDUP_REMOVED lines=19> */
[----:B------:R-:W-:Y:S01]  /*b830*/  UMOV UR8, UR12 ;  /* 0x0000000c00087c82 */ /* 0x000fe20008000000 */
[----:B------:R-:W-:Y:S01]  /*b840*/  IMAD.MOV.U32 R90, RZ, RZ, R222 ;  /* 0x000000ffff5a7224 */ /* 0x000fe200078e00de */
[----:B------:R-:W-:Y:S01]  /*b850*/  UMOV UR9, UR13 ;  /* 0x0000000d00097c82 */ /* 0x000fe20008000000 */
        /* <DEDUP_REMOVED lines=22> */
[----:B------:R-:W-:-:S06]  /*b9c0*/  IMAD.MOV.U32 R119, RZ, RZ, R0 ;  /* 0x000000ffff777224 */ /* 0x000fcc00078e0000 */
[----:B---3--:R-:W-:-:S06]  /*b9d0*/  WARPGROUP.ARRIVE ;  /* 0x00000000000079c5 */ /* 0x008fcc0000000000 */
[----:B------:R-:W-:Y:S01]  /*b9e0*/  HGMMA.64x192x16.F32.BF16 R24, gdesc[UR8], R24, gsb0 ;  /* 0x02e00000081879f0 */ /* 0x000fe20008001818 */
[----:B------:R-:W-:Y:S02]  /*b9f0*/  UIADD3 UR8, UR6, 0x4, URZ ;  /* 0x0000000406087890 */ /* 0x000fe4000fffe03f */
[----:B------:R-:W-:Y:S01]  /*ba00*/  UIADD3 UR10, UR7, 0x4, URZ ;  /* 0x00000004070a7890 */ /* 0x000fe2000fffe03f */
[----:B------:R-:W-:Y:S01]  /*ba10*/  UMOV UR9, 0x40000040 ;  /* 0x4000004000097882 */ /* 0x000fe20000000000 */
[----:B------:R-:W-:Y:S01]  /*ba20*/  UMOV UR11, 0x40000040 ;  /* 0x40000040000b7882 */ /* 0x000fe20000000000 */
[----:B------:R-:W-:Y:S02]  /*ba30*/  WARPGROUP.DEPBAR.LE gsb0, 0x0 ;  /* 0x00008000000079c5 */ /* 0x000fe40000010000 */
[----:B------:R-:W-:Y:S01]  /*ba40*/  WARPGROUP.ARRIVE ;  /* 0x00000000000079c5 */ /* 0x000fe20000000000 */
[----:B------:R-:W-:Y:S04]  /*ba50*/  STL.64 [R1+0x300], R24 ;  /* 0x0003001801007387 */ /* 0x000fe80000100a00 */
[----:B------:R-:W-:Y:S07]  /*ba60*/  STL.64 [R1+0x308], R26 ;  /* 0x0003081a01007387 */ /* 0x000fee0000100a00 */
        /* <DEDUP_REMOVED lines=21> */
[----:B------:R-:W-:Y:S04]  /*bbc0*/  STL.64 [R1+0x3b0], R68 ;  /* 0x0003b04401007387 */ /* 0x000fe80000100a00 */
[----:B------:R1:W-:Y:S04]  /*bbd0*/  STL.64 [R1+0x3b8], R70 ;  /* 0x0003b84601007387 */ /* 0x0003e80000100a00 */
[----:B------:R-:W-:Y:S04]  /*bbe0*/  STL.64 [R1+0x3c0], R72 ;  /* 0x0003c04801007387 */ /* 0x000fe80000100a00 */
[----:B------:R2:W-:Y:S04]  /*bbf0*/  STL.64 [R1+0x3c8], R74 ;  /* 0x0003c84a01007387 */ /* 0x0005e80000100a00 */
[----:B------:R-:W-:Y:S04]  /*bc00*/  STL.64 [R1+0x3d0], R76 ;  /* 0x0003d04c01007387 */ /* 0x000fe80000100a00 */
        /* <DEDUP_REMOVED lines=19> */
[----:B------:R4:W-:Y:S04]  /*bd40*/  STL.64 [R1+0x470], R116 ;  /* 0x0004707401007387 */ /* 0x0009e80000100a00 */
[----:B------:R4:W-:Y:S01]  /*bd50*/  STL.64 [R1+0x478], R118 ;  /* 0x0004787601007387 */ /* 0x0009e20000100a00 */
[----:B------:R-:W-:-:S02]  /*bd60*/  WARPGROUP.DEPBAR.LE gsb0, 0x0 ;  /* 0x00008000000079c5 */ /* 0x000fc40000010000 */
[----:B0-----:R-:W-:Y:S01]  /*bd70*/  IMAD.MOV.U32 R67, RZ, RZ, R120 ;  /* 0x000000ffff437224 */ /* 0x001fe200078e0078 */
[----:B-1----:R-:W-:Y:S01]  /*bd80*/  MOV R70, R123 ;  /* 0x0000007b00467202 */ /* 0x002fe20000000f00 */
[----:B------:R-:W-:Y:S01]  /*bd90*/  IMAD.MOV.U32 R68, RZ, RZ, R121 ;  /* 0x000000ffff447224 */ /* 0x000fe200078e0079 */
[----:B--2---:R-:W-:Y:S01]  /*bda0*/  MOV R75, R128 ;  /* 0x00000080004b7202 */ /* 0x004fe20000000f00 */
[----:B------:R-:W-:Y:S01]  /*bdb0*/  IMAD.MOV.U32 R69, RZ, RZ, R122 ;  /* 0x000000ffff457224 */ /* 0x000fe200078e007a */
[----:B------:R-:W2:Y:S01]  /*bdc0*/  LDL.LU.64 R120, [R1+0x180] ;  /* 0x0001800001787983 */ /* 0x000ea20000300a00 */
[----:B------:R-:W-:Y:S01]  /*bdd0*/  IMAD.MOV.U32 R71, RZ, RZ, R124 ;  /* 0x000000ffff477224 */ /* 0x000fe200078e007c */
[----:B---3--:R-:W-:Y:S01]  /*bde0*/  MOV R80, R133 ;  /* 0x0000008500507202 */ /* 0x008fe20000000f00 */
[----:B------:R-:W-:Y:S01]  /*bdf0*/  IMAD.MOV.U32 R72, RZ, RZ, R125 ;  /* 0x000000ffff487224 */ /* 0x000fe200078e007d */
[----:B------:R-:W2:Y:S01]  /*be00*/  LDL.LU.64 R122, [R1+0x188] ;  /* 0x00018800017a7983 */ /* 0x000ea20000300a00 */
[----:B------:R-:W-:Y:S01]  /*be10*/  IMAD.MOV.U32 R73, RZ, RZ, R126 ;  /* 0x000000ffff497224 */ /* 0x000fe200078e007e */
[----:B----4-:R-:W-:Y:S01]  /*be20*/  MOV R85, R138 ;  /* 0x0000008a00557202 */ /* 0x010fe20000000f00 */
[----:B------:R-:W-:Y:S01]  /*be30*/  IMAD.MOV.U32 R74, RZ, RZ, R127 ;  /* 0x000000ffff4a7224 */ /* 0x000fe200078e007f */
[----:B------:R-:W2:Y:S01]  /*be40*/  LDL.LU.64 R124, [R1+0x190] ;  /* 0x00019000017c7983 */ /* 0x000ea20000300a00 */
[----:B------:R-:W-:Y:S01]  /*be50*/  IMAD.MOV.U32 R76, RZ, RZ, R129 ;  /* 0x000000ffff4c7224 */ /* 0x000fe200078e0081 */
[----:B------:R-:W-:Y:S01]  /*be60*/  MOV R90, R143 ;  /* 0x0000008f005a7202 */ /* 0x000fe20000000f00 */
        /* <DEDUP_REMOVED lines=58> */
[----:B------:R-:W-:-:S02]  /*c210*/  IMAD.MOV.U32 R113, RZ, RZ, R166 ;  /* 0x000000ffff717224 */ /* 0x000fc400078e00a6 */
[----:B------:R-:W-:Y:S01]  /*c220*/  IMAD.MOV.U32 R114, RZ, RZ, R167 ;  /* 0x000000ffff727224 */ /* 0x000fe200078e00a7 */
[----:B------:R-:W2:Y:S01]  /*c230*/  LDL.LU.64 R156, [R1+0x210] ;  /* 0x00021000019c7983 */ /* 0x000ea20000300a00 */
[----:B------:R-:W-:Y:S02]  /*c240*/  IMAD.MOV.U32 R116, RZ, RZ, R169 ;  /* 0x000000ffff747224 */ /* 0x000fe400078e00a9 */
[----:B------:R-:W-:Y:S01]  /*c250*/  IMAD.MOV.U32 R117, RZ, RZ, R170 ;  /* 0x000000ffff757224 */ /* 0x000fe200078e00aa */
[----:B------:R-:W2:Y:S01]  /*c260*/  LDL.LU.64 R158, [R1+0x218] ;  /* 0x00021800019e7983 */ /* 0x000ea20000300a00 */
[----:B------:R-:W-:Y:S02]  /*c270*/  IMAD.MOV.U32 R118, RZ, RZ, R171 ;  /* 0x000000ffff767224 */ /* 0x000fe400078e00ab */
        /* <DEDUP_REMOVED lines=116> */
[----:B--2---:R-:W-:-:S06]  /*c9c0*/  WARPGROUP.ARRIVE ;  /* 0x00000000000079c5 */ /* 0x004fcc0000000000 */
[----:B------:R-:W-:Y:S01]  /*c9d0*/  HGMMA.64x192x16.F32.BF16 R120, gdesc[UR12], R120, gsb0 ;  /* 0x02e000000c7879f0 */ /* 0x000fe20008001878 */
        /* <DEDUP_REMOVED lines=47> */
[----:B------:R-:W-:-:S03]  /*ccd0*/  WARPGROUP.DEPBAR.LE gsb0, 0x0 ;  /* 0x00008000000079c5 */ /* 0x000fc60000010000 */
[----:B------:R0:W-:Y:S04]  /*cce0*/  STL.64 [R1+0x180], R120 ;  /* 0x0001807801007387 */ /* 0x0001e80000100a00 */
        /* <DEDUP_REMOVED lines=25> */
[----:B------:R4:W-:Y:S04]  /*ce80*/  STL [R1+0x250], R172 ;  /* 0x000250ac01007387 */ /* 0x0009e80000100800 */
[----:B0-----:R-:W4:Y:S04]  /*ce90*/  LDL.LU.64 R120, [R1] ;  /* 0x0000000001787983 */ /* 0x001f280000300a00 */
[----:B-1----:R-:W4:Y:S04]  /*cea0*/  LDL.LU.64 R122, [R1+0x8] ;  /* 0x00000800017a7983 */ /* 0x002f280000300a00 */
[----:B--2---:R-:W2:Y:S04]  /*ceb0*/  LDL.LU.64 R124, [R1+0x10] ;  /* 0x00001000017c7983 */ /* 0x004ea80000300a00 */
[----:B---3--:R-:W2:Y:S04]  /*cec0*/  LDL.LU.64 R126, [R1+0x18] ;  /* 0x00001800017e7983 */ /* 0x008ea80000300a00 */
[----:B----4-:R-:W2:Y:S04]  /*ced0*/  LDL.LU.64 R128, [R1+0x20] ;  /* 0x0000200001807983 */ /* 0x010ea80000300a00 */
        /* <DEDUP_REMOVED lines=17> */
[----:B------:R-:W-:-:S03]  /*cff0*/  IMAD.MOV.U32 R24, RZ, RZ, R173 ;  /* 0x000000ffff187224 */ /* 0x000fc600078e00ad */
[----:B------:R-:W2:Y:S01]  /*d000*/  LDL.LU.64 R164, [R1+0xb0] ;  /* 0x0000b00001a47983 */ /* 0x000ea20000300a00 */
[----:B------:R-:W-:-:S03]  /*d010*/  IMAD.MOV.U32 R25, RZ, RZ, R174 ;  /* 0x000000ffff197224 */ /* 0x000fc600078e00ae */
[----:B------:R-:W2:Y:S01]  /*d020*/  LDL.LU.64 R166, [R1+0xb8] ;  /* 0x0000b80001a67983 */ /* 0x000ea20000300a00 */
[----:B------:R-:W-:-:S03]  /*d030*/  MOV R26, R175 ;  /* 0x000000af001a7202 */ /* 0x000fc60000000f00 */
[----:B------:R-:W2:Y:S01]  /*d040*/  LDL.LU.64 R168, [R1+0xc0] ;  /* 0x0000c00001a87983 */ /* 0x000ea20000300a00 */
[----:B------:R-:W-:-:S03]  /*d050*/  IMAD.MOV.U32 R27, RZ, RZ, R176 ;  /* 0x000000ffff1b7224 */ /* 0x000fc600078e00b0 */
[----:B------:R-:W2:Y:S01]  /*d060*/  LDL.LU.64 R170, [R1+0xc8] ;  /* 0x0000c80001aa7983 */ /* 0x000ea20000300a00 */
[----:B------:R-:W-:-:S03]  /*d070*/  IMAD.MOV.U32 R28, RZ, RZ, R177 ;  /* 0x000000ffff1c7224 */ /* 0x000fc600078e00b1 */
[----:B------:R-:W2:Y:S01]  /*d080*/  LDL.LU.64 R172, [R1+0xd0] ;  /* 0x0000d00001ac7983 */ /* 0x000ea20000300a00 */
[----:B------:R-:W-:Y:S01]  /*d090*/  IMAD.MOV.U32 R29, RZ, RZ, R178 ;  /* 0x000000ffff1d7224 */ /* 0x000fe200078e00b2 */
[----:B------:R-:W-:Y:S01]  /*d0a0*/  MOV R31, R180 ;  /* 0x000000b4001f7202 */ /* 0x000fe20000000f00 */
[----:B------:R-:W-:Y:S01]  /*d0b0*/  IMAD.MOV.U32 R30, RZ, RZ, R179 ;  /* 0x000000ffff1e7224 */ /* 0x000fe200078e00b3 */
        /* <DEDUP_REMOVED lines=9> */
[----:B------:R-:W-:Y:S02]  /*d150*/  IMAD.MOV.U32 R37, RZ, RZ, R186 ;  /* 0x000000ffff257224 */ /* 0x000fe400078e00ba */
[----:B------:R-:W-:Y:S01]  /*d160*/  IMAD.MOV.U32 R38, RZ, RZ, R187 ;  /* 0x000000ffff267224 */ /* 0x000fe200078e00bb */
        /* <DEDUP_REMOVED lines=42> */
[----:B------:R-:W2:Y:S04]  /*d410*/  LDL.LU.64 R210, [R1+0x168] ;  /* 0x0001680001d27983 */ /* 0x000ea80000300a00 */
[----:B------:R-:W2:Y:S04]  /*d420*/  LDL.LU.64 R212, [R1+0x170] ;  /* 0x0001700001d47983 */ /* 0x000ea80000300a00 */
[----:B------:R-:W2:Y:S01]  /*d430*/  LDL.LU.64 R214, [R1+0x178] ;  /* 0x0001780001d67983 */ /* 0x000ea20000300a00 */
[----:B------:R-:W-:Y:S01]  /*d440*/  UIADD3 UR12, UR6, 0x404, URZ ;  /* 0x00000404060c7890 */ /* 0x000fe2000fffe03f */
[----:B------:R-:W-:-:S02]  /*d450*/  UMOV UR13, 0x40000040 ;  /* 0x40000040000d7882 */ /* 0x000fc40000000000 */
        /* <DEDUP_REMOVED lines=44> */
[----:B------:R-:W-:Y:S01]  /*d720*/  STL [R1+0x1658], R24 ;  /* 0x0016581801007387 */ /* 0x000fe20000100800 */
[----:B------:R-:W-:-:S02]  /*d730*/  WARPGROUP.DEPBAR.LE gsb0, 0x0 ;  /* 0x00008000000079c5 */ /* 0x000fc40000010000 */
[----:B------:R-:W-:Y:S02]  /*d740*/  IMAD.MOV.U32 R0, RZ, RZ, R120 ;  /* 0x000000ffff007224 */ /* 0x000fe400078e0078 */
[----:B------:R-:W-:Y:S01]  /*d750*/  IMAD.MOV.U32 R2, RZ, RZ, R121 ;  /* 0x000000ffff027224 */ /* 0x000fe200078e0079 */
[----:B------:R-:W-:Y:S01]  /*d760*/  MOV R5, R124 ;  /* 0x0000007c00057202 */ /* 0x000fe20000000f00 */
[----:B------:R-:W-:Y:S01]  /*d770*/  IMAD.MOV.U32 R3, RZ, RZ, R122 ;  /* 0x000000ffff037224 */ /* 0x000fe200078e007a */
[----:B------:R-:W2:Y:S01]  /*d780*/  LDL.LU.64 R120, [R1+0x480] ;  /* 0x0004800001787983 */ /* 0x000ea20000300a00 */
[----:B------:R-:W-:Y:S02]  /*d790*/  IMAD.MOV.U32 R4, RZ, RZ, R123 ;  /* 0x000000ffff047224 */ /* 0x000fe400078e007b */
[----:B------:R-:W-:Y:S01]  /*d7a0*/  IMAD.MOV.U32 R6, RZ, RZ, R125 ;  /* 0x000000ffff067224 */ /* 0x000fe200078e007d */
[----:B------:R-:W3:Y:S01]  /*d7b0*/  LDL.LU.64 R122, [R1+0x488] ;  /* 0x00048800017a7983 */ /* 0x000ee20000300a00 */
[----:B------:R-:W-:Y:S01]  /*d7c0*/  IMAD.MOV.U32 R7, RZ, RZ, R126 ;  /* 0x000000ffff077224 */ /* 0x000fe200078e007e */
[----:B------:R-:W-:Y:S01]  /*d7d0*/  MOV R10, R129 ;  /* 0x00000081000a7202 */ /* 0x000fe20000000f00 */
[----:B------:R-:W-:Y:S01]  /*d7e0*/  IMAD.MOV.U32 R8, RZ, RZ, R127 ;  /* 0x000000ffff087224 */ /* 0x000fe200078e007f */
[----:B------:R-:W4:Y:S01]  /*d7f0*/  LDL.LU.64 R124, [R1+0x490] ;  /* 0x00049000017c7983 */ /* 0x000f220000300a00 */
[----:B------:R-:W-:-:S02]  /*d800*/  IMAD.MOV.U32 R9, RZ, RZ, R128 ;  /* 0x000000ffff097224 */ /* 0x000fc400078e0080 */
[----:B------:R-:W-:Y:S01]  /*d810*/  IMAD.MOV.U32 R11, RZ, RZ, R130 ;  /* 0x000000ffff0b7224 */ /* 0x000fe200078e0082 */
[----:B------:R-:W2:Y:S01]  /*d820*/  LDL.LU.64 R126, [R1+0x498] ;  /* 0x00049800017e7983 */ /* 0x000ea20000300a00 */
[----:B------:R-:W-:Y:S01]  /*d830*/  IMAD.MOV.U32 R12, RZ, RZ, R131 ;  /* 0x000000ffff0c7224 */ /* 0x000fe200078e0083 */
[----:B------:R-:W-:Y:S01]  /*d840*/  MOV R15, R134 ;  /* 0x00000086000f7202 */ /* 0x000fe20000000f00 */
[----:B------:R-:W-:Y:S01]  /*d850*/  IMAD.MOV.U32 R13, RZ, RZ, R132 ;  /* 0x000000ffff0d7224 */ /* 0x000fe200078e0084 */
[----:B------:R-:W3:Y:S01]  /*d860*/  LDL.LU.64 R128, [R1+0x4a0] ;  /* 0x0004a00001807983 */ /* 0x000ee20000300a00 */
[----:B------:R-:W-:Y:S02]  /*d870*/  IMAD.MOV.U32 R14, RZ, RZ, R133 ;  /* 0x000000ffff0e7224 */ /* 0x000fe400078e0085 */
[----:B------:R-:W-:Y:S01]  /*d880*/  IMAD.MOV.U32 R16, RZ, RZ, R135 ;  /* 0x000000ffff107224 */ /* 0x000fe200078e0087 */
[----:B------:R-:W4:Y:S01]  /*d890*/  LDL.LU.64 R130, [R1+0x4a8] ;  /* 0x0004a80001827983 */ /* 0x000f220000300a00 */
[----:B------:R-:W-:Y:S01]  /*d8a0*/  IMAD.MOV.U32 R17, RZ, RZ, R136 ;  /* 0x000000ffff117224 */ /* 0x000fe200078e0088 */
[----:B------:R-:W-:Y:S01]  /*d8b0*/  MOV R20, R139 ;  /* 0x0000008b00147202 */ /* 0x000fe20000000f00 */
[----:B------:R-:W-:Y:S01]  /*d8c0*/  IMAD.MOV.U32 R18, RZ, RZ, R137 ;  /* 0x000000ffff127224 */ /* 0x000fe200078e0089 */
[----:B------:R-:W2:Y:S01]  /*d8d0*/  LDL.LU.64 R132, [R1+0x4b0] ;  /* 0x0004b00001847983 */ /* 0x000ea20000300a00 */
[----:B------:R-:W-:-:S03]  /*d8e0*/  IMAD.MOV.U32 R19, RZ, RZ, R138 ;  /* 0x000000ffff137224 */ /* 0x000fc600078e008a */
        /* <DEDUP_REMOVED lines=10> */
[----:B------:R-:W-:Y:S01]  /*d990*/  IMAD.MOV.U32 R219, RZ, RZ, R146 ;  /* 0x000000ffffdb7224 */ /* 0x000fe200078e0092 */
[----:B------:R-:W-:Y:S01]  /*d9a0*/  MOV R222, R149 ;  /* 0x0000009500de7202 */ /* 0x000fe20000000f00 */
[----:B------:R-:W-:Y:S01]  /*d9b0*/  IMAD.MOV.U32 R220, RZ, RZ, R147 ;  /* 0x000000ffffdc7224 */ /* 0x000fe200078e0093 */
[----:B------:R-:W4:Y:S01]  /*d9c0*/  LDL.LU.64 R142, [R1+0x4d8] ;  /* 0x0004d800018e7983 */ /* 0x000f220000300a00 */
[----:B------:R-:W-:-:S03]  /*d9d0*/  IMAD.MOV.U32 R221, RZ, RZ, R148 ;  /* 0x000000ffffdd7224 */ /* 0x000fc600078e0094 */
        /* <DEDUP_REMOVED lines=8> */
[----:B------:R-:W-:-:S03]  /*da60*/  IMAD.MOV.U32 R228, RZ, RZ, R155 ;  /* 0x000000ffffe47224 */ /* 0x000fc600078e009b */
[----:B------:R-:W2:Y:S01]  /*da70*/  LDL.LU.64 R150, [R1+0x4f8] ;  /* 0x0004f80001967983 */ /* 0x000ea20000300a00 */
[----:B------:R-:W-:Y:S01]  /*da80*/  IMAD.MOV.U32 R229, RZ, RZ, R156 ;  /* 0x000000ffffe57224 */ /* 0x000fe200078e009c */
[----:B------:R-:W-:Y:S01]  /*da90*/  MOV R232, R159 ;  /* 0x0000009f00e87202 */ /* 0x000fe20000000f00 */
[----:B------:R-:W-:Y:S01]  /*daa0*/  IMAD.MOV.U32 R230, RZ, RZ, R157 ;  /* 0x000000ffffe67224 */ /* 0x000fe200078e009d */
[----:B------:R-:W3:Y:S01]  /*dab0*/  LDL.LU.64 R152, [R1+0x500] ;  /* 0x0005000001987983 */ /* 0x000ee20000300a00 */
[----:B------:R-:W-:-:S03]  /*dac0*/  IMAD.MOV.U32 R231, RZ, RZ, R158 ;  /* 0x000000ffffe77224 */ /* 0x000fc600078e009e */
[----:B------:R-:W4:Y:S01]  /*dad0*/  LDL.LU.64 R154, [R1+0x508] ;  /* 0x00050800019a7983 */ /* 0x000f220000300a00 */
[----:B------:R-:W-:Y:S02]  /*dae0*/  IMAD.MOV.U32 R233, RZ, RZ, R160 ;  /* 0x000000ffffe97224 */ /* 0x000fe400078e00a0 */
[----:B------:R-:W-:Y:S01]  /*daf0*/  IMAD.MOV.U32 R234, RZ, RZ, R161 ;  /* 0x000000ffffea7224 */ /* 0x000fe200078e00a1 */
[----:B------:R-:W2:Y:S01]  /*db00*/  LDL.LU.64 R156, [R1+0x510] ;  /* 0x00051000019c7983 */ /* 0x000ea20000300a00 */
[----:B------:R-:W-:Y:S01]  /*db10*/  IMAD.MOV.U32 R235, RZ, RZ, R162 ;  /* 0x000000ffffeb7224 */ /* 0x000fe200078e00a2 */
[----:B------:R-:W-:Y:S01]  /*db20*/  MOV R118, R164 ;  /* 0x000000a400767202 */ /* 0x000fe20000000f00 */
[----:B------:R-:W-:Y:S01]  /*db30*/  IMAD.MOV.U32 R119, RZ, RZ, R163 ;  /* 0x000000ffff777224 */ /* 0x000fe200078e00a3 */
[----:B------:R-:W3:Y:S01]  /*db40*/  LDL.LU.64 R158, [R1+0x518] ;  /* 0x00051800019e7983 */ /* 0x000ee20000300a00 */
[----:B------:R-:W-:-:S03]  /*db50*/  IMAD.MOV.U32 R117, RZ, RZ, R165 ;  /* 0x000000ffff757224 */ /* 0x000fc600078e00a5 */
        /* <DEDUP_REMOVED lines=75> */
[----:B------:R-:W2:Y:S04]  /*e010*/  LDL.LU.64 R210, [R1+0x5e8] ;  /* 0x0005e80001d27983 */ /* 0x000ea80000300a00 */
[----:B------:R-:W3:Y:S04]  /*e020*/  LDL.LU.64 R212, [R1+0x5f0] ;  /* 0x0005f00001d47983 */ /* 0x000ee80000300a00 */
[----:B------:R-:W4:Y:S04]  /*e030*/  LDL.LU.64 R214, [R1+0x5f8] ;  /* 0x0005f80001d67983 */ /* 0x000f280000300a00 */
[----:B----4-:R-:W-:Y:S04]  /*e040*/  STL.64 [R1+0x1b80], R214 ;  /* 0x001b80d601007387 */ /* 0x010fe80000100a00 */
[----:B---3--:R-:W-:Y:S04]  /*e050*/  STL.64 [R1+0x1b78], R212 ;  /* 0x001b78d401007387 */ /* 0x008fe80000100a00 */
[----:B--2---:R-:W-:Y:S04]  /*e060*/  STL.64 [R1+0x1b70], R210 ;  /* 0x001b70d201007387 */ /* 0x004fe80000100a00 */
        /* <DEDUP_REMOVED lines=94> */
[----:B------:R-:W-:-:S02]  /*e650*/  UMOV UR9, UR13 ;  /* 0x0000000d00097c82 */ /* 0x000fc40008000000 */
        /* <DEDUP_REMOVED lines=121> */
[----:B------:R-:W-:Y:S01]  /*edf0*/  STL.64 [R1+0x6b0], R164 ;  /* 0x0006b0a401007387 */ /* 0x000fe20000100a00 */
[----:B------:R-:W-:-:S03]  /*ee00*/  IMAD.MOV.U32 R25, RZ, RZ, R214 ;  /* 0x000000ffff197224 */ /* 0x000fc600078e00d6 */
[----:B------:R-:W-:Y:S01]  /*ee10*/  STL.64 [R1+0x6b8], R166 ;  /* 0x0006b8a601007387 */ /* 0x000fe20000100a00 */
[----:B------:R-:W-:-:S03]  /*ee20*/  IMAD.MOV.U32 R24, RZ, RZ, R215 ;  /* 0x000000ffff187224 */ /* 0x000fc600078e00d7 */
[----:B------:R-:W-:Y:S01]  /*ee30*/  STL.64 [R1+0x6c0], R168 ;  /* 0x0006c0a801007387 */ /* 0x000fe20000100a00 */
[----:B------:R-:W-:-:S03]  /*ee40*/  IMAD.MOV.U32 R27, RZ, RZ, R212 ;  /* 0x000000ffff1b7224 */ /* 0x000fc600078e00d4 */
[----:B------:R-:W-:Y:S01]  /*ee50*/  STL.64 [R1+0x6c8], R170 ;  /* 0x0006c8aa01007387 */ /* 0x000fe20000100a00 */
[----:B------:R-:W-:Y:S01]  /*ee60*/  IMAD.MOV.U32 R26, RZ, RZ, R213 ;  /* 0x000000ffff1a7224 */ /* 0x000fe200078e00d5 */
[----:B------:R-:W-:Y:S02]  /*ee70*/  MOV R28, R211 ;  /* 0x000000d3001c7202 */ /* 0x000fe40000000f00 */
[----:B------:R0:W-:Y:S01]  /*ee80*/  STL [R1+0x6d0], R172 ;  /* 0x0006d0ac01007387 */ /* 0x0001e20000100800 */
        /* <DEDUP_REMOVED lines=56> */
[----:B------:R-:W-:-:S03]  /*f210*/  IMAD.MOV.U32 R66, RZ, RZ, R173 ;  /* 0x000000ffff427224 */ /* 0x000fc600078e00ad */
        /* <DEDUP_REMOVED lines=413> */
[----:B------:R-:W-:Y:S01]  /*10bf0*/  MOV R214, R2 ;  /* 0x0000000200d67202 */ /* 0x000fe20000000f00 */
[----:B------:R-:W-:Y:S02]  /*10c00*/  IMAD.MOV.U32 R215, RZ, RZ, R0 ;  /* 0x000000ffffd77224 */ /* 0x000fe400078e0000 */
[----:B------:R-:W4:Y:S01]  /*10c10*/  LDL.LU R7, [R1+0x171c] ;  /* 0x00171c0001077983 */ /* 0x000f220000300800 */
[----:B------:R-:W-:-:S03]  /*10c20*/  IMAD.MOV.U32 R213, RZ, RZ, R3 ;  /* 0x000000ffffd57224 */ /* 0x000fc600078e0003 */
        /* <DEDUP_REMOVED lines=107> */
[----:B------:R-:W-:-:S02]  /*112e0*/  IMAD.MOV.U32 R173, RZ, RZ, R66 ;  /* 0x000000ffffad7224 */ /* 0x000fc400078e0042 */
[----:B------:R-:W-:Y:S01]  /*112f0*/  IMAD.MOV.U32 R174, RZ, RZ, R65 ;  /* 0x000000ffffae7224 */ /* 0x000fe200078e0041 */
        /* <DEDUP_REMOVED lines=75> */
[----:B------:R-:W-:Y:S02]  /*117b0*/  IMAD.MOV.U32 R214, RZ, RZ, R25 ;  /* 0x000000ffffd67224 */ /* 0x000fe400078e0019 */
[----:B------:R-:W-:Y:S01]  /*117c0*/  IMAD.MOV.U32 R215, RZ, RZ, R24 ;  /* 0x000000ffffd77224 */ /* 0x000fe200078e0018 */
        /* <DEDUP_REMOVED lines=56> */
[----:B-1----:R-:W-:Y:S01]  /*11b50*/  IMAD.MOV.U32 R124, RZ, RZ, R5 ;  /* 0x000000ffff7c7224 */ /* 0x002fe200078e0005 */
[----:B------:R-:W-:Y:S01]  /*11b60*/  MOV R125, R6 ;  /* 0x00000006007d7202 */ /* 0x000fe20000000f00 */
[----:B--2---:R-:W-:Y:S01]  /*11b70*/  IMAD.MOV.U32 R122, RZ, RZ, R3 ;  /* 0x000000ffff7a7224 */ /* 0x004fe200078e0003 */
[----:B---3--:R-:W-:Y:S01]  /*11b80*/  MOV R120, R0 ;  /* 0x0000000000787202 */ /* 0x008fe20000000f00 */
[----:B------:R-:W-:Y:S01]  /*11b90*/  IMAD.MOV.U32 R121, RZ, RZ, R2 ;  /* 0x000000ffff797224 */ /* 0x000fe200078e0002 */
[----:B------:R-:W2:Y:S01]  /*11ba0*/  LDL.LU R0, [R1+0x1654] ;  /* 0x0016540001007983 */ /* 0x000ea20000300800 */
[----:B------:R-:W-:-:S03]  /*11bb0*/  IMAD.MOV.U32 R123, RZ, RZ, R4 ;  /* 0x000000ffff7b7224 */ /* 0x000fc600078e0004 */
[----:B------:R-:W3:Y:S04]  /*11bc0*/  LDL.LU R2, [R1+0x1650] ;  /* 0x0016500001027983 */ /* 0x000ee80000300800 */
        /* <DEDUP_REMOVED lines=173> */
[----:B------:R-:W-:Y:S01]  /*126a0*/  IMAD.MOV.U32 R214, RZ, RZ, R68 ;  /* 0x000000ffffd67224 */ /* 0x000fe200078e0044 */
[----:B------:R-:W-:Y:S02]  /*126b0*/  MOV R215, R67 ;  /* 0x0000004300d77202 */ /* 0x000fe40000000f00 */
[----:B------:R-:W3:Y:S01]  /*126c0*/  LDL.LU R73, [R1+0x14f0] ;  /* 0x0014f00001497983 */ /* 0x000ee20000300800 */
[----:B------:R-:W-:-:S03]  /*126d0*/  IMAD.MOV.U32 R213, RZ, RZ, R69 ;  /* 0x000000ffffd57224 */ /* 0x000fc600078e0045 */
[----:B------:R-:W4:Y:S04]  /*126e0*/  LDL.LU R72, [R1+0x14ec] ;  /* 0x0014ec0001487983 */ /* 0x000f280000300800 */
[----:B------:R-:W2:Y:S04]  /*126f0*/  LDL.LU R71, [R1+0x14e8] ;  /* 0x0014e80001477983 */ /* 0x000ea80000300800 */
        /* <DEDUP_REMOVED lines=52> */
[----:B0-----:R-:W3:Y:S04]  /*12a40*/  LDL.LU R120, [R1+0x180] ;  /* 0x0001800001787983 */ /* 0x001ee80000300800 */
        /* <DEDUP_REMOVED lines=51> */
[----:B------:R-:W4:Y:S01]  /*12d80*/  LDL.LU R172, [R1+0x250] ;  /* 0x0002500001ac7983 */ /* 0x000f220000300800 */
[----:B------:R-:W-:-:S02]  /*12d90*/  IMAD.MOV.U32 R173, RZ, RZ, R24 ;  /* 0x000000ffffad7224 */ /* 0x000fc400078e0018 */
[----:B------:R-:W-:Y:S01]  /*12da0*/  IMAD.MOV.U32 R174, RZ, RZ, R25 ;  /* 0x000000ffffae7224 */ /* 0x000fe200078e0019 */
[----:B------:R-:W3:Y:S01]  /*12db0*/  LDL.LU R24, [R1+0x14d4] ;  /* 0x0014d40001187983 */ /* 0x000ee20000300800 */
[----:B------:R-:W-:Y:S01]  /*12dc0*/  IMAD.MOV.U32 R175, RZ, RZ, R26 ;  /* 0x000000ffffaf7224 */ /* 0x000fe200078e001a */
[----:B------:R-:W-:Y:S01]  /*12dd0*/  MOV R177, R28 ;  /* 0x0000001c00b17202 */ /* 0x000fe20000000f00 */
[----:B------:R-:W-:Y:S01]  /*12de0*/  IMAD.MOV.U32 R176, RZ, RZ, R27 ;  /* 0x000000ffffb07224 */ /* 0x000fe200078e001b */
[----:B------:R-:W3:Y:S01]  /*12df0*/  LDL.LU R25, [R1+0x14d0] ;  /* 0x0014d00001197983 */ /* 0x000ee20000300800 */
[----:B------:R-:W-:-:S03]  /*12e00*/  IMAD.MOV.U32 R178, RZ, RZ, R29 ;  /* 0x000000ffffb27224 */ /* 0x000fc600078e001d */
[----:B------:R-:W3:Y:S01]  /*12e10*/  LDL.LU R26, [R1+0x14cc] ;  /* 0x0014cc00011a7983 */ /* 0x000ee20000300800 */
[----:B------:R-:W-:-:S03]  /*12e20*/  IMAD.MOV.U32 R179, RZ, RZ, R30 ;  /* 0x000000ffffb37224 */ /* 0x000fc600078e001e */
[----:B------:R-:W3:Y:S01]  /*12e30*/  LDL.LU R27, [R1+0x14c8] ;  /* 0x0014c800011b7983 */ /* 0x000ee20000300800 */
[----:B------:R-:W-:-:S03]  /*12e40*/  IMAD.MOV.U32 R180, RZ, RZ, R31 ;  /* 0x000000ffffb47224 */ /* 0x000fc600078e001f */
[----:B------:R-:W3:Y:S01]  /*12e50*/  LDL.LU R28, [R1+0x14c4] ;  /* 0x0014c400011c7983 */ /* 0x000ee20000300800 */
[----:B------:R-:W-:-:S03]  /*12e60*/  IMAD.MOV.U32 R181, RZ, RZ, R32 ;  /* 0x000000ffffb57224 */ /* 0x000fc600078e0020 */
[----:B------:R-:W3:Y:S01]  /*12e70*/  LDL.LU R29, [R1+0x14c0] ;  /* 0x0014c000011d7983 */ /* 0x000ee20000300800 */
[----:B------:R-:W-:-:S03]  /*12e80*/  MOV R182, R33 ;  /* 0x0000002100b67202 */ /* 0x000fc60000000f00 */
        /* <DEDUP_REMOVED lines=59> */
[----:B------:R-:W-:Y:S01]  /*13240*/  MOV R212, R63 ;  /* 0x0000003f00d47202 */ /* 0x000fe20000000f00 */
[----:B------:R-:W-:Y:S02]  /*13250*/  IMAD.MOV.U32 R214, RZ, RZ, R65 ;  /* 0x000000ffffd67224 */ /* 0x000fe400078e0041 */
[----:B------:R-:W3:Y:S01]  /*13260*/  LDL.LU R60, [R1+0x1444] ;  /* 0x00144400013c7983 */ /* 0x000ee20000300800 */
[----:B------:R-:W-:-:S03]  /*13270*/  IMAD.MOV.U32 R215, RZ, RZ, R66 ;  /* 0x000000ffffd77224 */ /* 0x000fc600078e0042 */
[----:B------:R-:W3:Y:S01]  /*13280*/  LDL.LU R61, [R1+0x1440] ;  /* 0x00144000013d7983 */ /* 0x000ee20000300800 */
[----:B------:R-:W-:-:S03]  /*13290*/  IMAD.MOV.U32 R213, RZ, RZ, R64 ;  /* 0x000000ffffd57224 */ /* 0x000fc600078e0040 */
[----:B------:R-:W3:Y:S04]  /*132a0*/  LDL.LU R62, [R1+0x143c] ;  /* 0x00143c00013e7983 */ /* 0x000ee80000300800 */
[----:B------:R-:W3:Y:S04]  /*132b0*/  LDL.LU R63, [R1+0x1438] ;  /* 0x00143800013f7983 */ /* 0x000ee80000300800 */
[----:B------:R-:W3:Y:S04]  /*132c0*/  LDL.LU R64, [R1+0x1434] ;  /* 0x0014340001407983 */ /* 0x000ee80000300800 */
[----:B------:R-:W3:Y:S04]  /*132d0*/  LDL.LU R65, [R1+0x1430] ;  /* 0x0014300001417983 */ /* 0x000ee80000300800 */
[----:B------:R-:W3:Y:S04]  /*132e0*/  LDL.LU R66, [R1+0x142c] ;  /* 0x00142c0001427983 */ /* 0x000ee80000300800 */
        /* <DEDUP_REMOVED lines=21> */
[----:B----4-:R-:W-:Y:S04]  /*13440*/  STL.64 [R1+0x1128], R172 ;  /* 0x001128ac01007387 */ /* 0x010fe80000100a00 */
[----:B--2---:R-:W-:Y:S04]  /*13450*/  STL.64 [R1+0x1120], R170 ;  /* 0x001120aa01007387 */ /* 0x004fe80000100a00 */
[----:B---3--:R-:W-:Y:S04]  /*13460*/  STL.64 [R1+0x1118], R168 ;  /* 0x001118a801007387 */ /* 0x008fe80000100a00 */
        /* <DEDUP_REMOVED lines=24> */
[----:B0-----:R-:W-:Y:S01]  /*135f0*/  MOV R126, R73 ;  /* 0x00000049007e7202 */ /* 0x001fe20000000f00 */
[----:B-1----:R-:W-:-:S02]  /*13600*/  IMAD.MOV.U32 R124, RZ, RZ, R71 ;  /* 0x000000ffff7c7224 */ /* 0x002fc400078e0047 */
[----:B--2---:R-:W-:Y:S02]  /*13610*/  IMAD.MOV.U32 R122, RZ, RZ, R69 ;  /* 0x000000ffff7a7224 */ /* 0x004fe400078e0045 */
[----:B---3--:R-:W-:Y:S01]  /*13620*/  IMAD.MOV.U32 R120, RZ, RZ, R67 ;  /* 0x000000ffff787224 */ /* 0x008fe200078e0043 */
[----:B------:R-:W-:Y:S01]  /*13630*/  MOV R121, R68 ;  /* 0x0000004400797202 */ /* 0x000fe20000000f00 */
[----:B------:R-:W2:Y:S01]  /*13640*/  LDL.LU R67, [R1+0x1428] ;  /* 0x0014280001437983 */ /* 0x000ea20000300800 */
[----:B------:R-:W-:-:S03]  /*13650*/  IMAD.MOV.U32 R123, RZ, RZ, R70 ;  /* 0x000000ffff7b7224 */ /* 0x000fc600078e0046 */
        /* <DEDUP_REMOVED lines=11> */
[----:B------:R-:W-:-:S03]  /*13710*/  MOV R131, R78 ;  /* 0x0000004e00837202 */ /* 0x000fc60000000f00 */
        /* <DEDUP_REMOVED lines=82> */
[----:B------:R-:W2:Y:S04]  /*13c40*/  LDL.LU R115, [R1+0x1368] ;  /* 0x0013680001737983 */ /* 0x000ea80000300800 */
[----:B------:R-:W2:Y:S04]  /*13c50*/  LDL.LU R116, [R1+0x1364] ;  /* 0x0013640001747983 */ /* 0x000ea80000300800 */
[----:B------:R-:W2:Y:S04]  /*13c60*/  LDL.LU R117, [R1+0x1360] ;  /* 0x0013600001757983 */ /* 0x000ea80000300800 */
[----:B------:R-:W2:Y:S04]  /*13c70*/  LDL.LU R118, [R1+0x135c] ;  /* 0x00135c0001767983 */ /* 0x000ea80000300800 */
[----:B------:R-:W2:Y:S01]  /*13c80*/  LDL.LU R119, [R1+0x1358] ;  /* 0x0013580001777983 */ /* 0x000ea20000300800 */
[----:B------:R-:W-:-:S02]  /*13c90*/  IMAD.MOV.U32 R214, RZ, RZ, R2 ;  /* 0x000000ffffd67224 */ /* 0x000fc400078e0002 */
[----:B------:R-:W-:Y:S01]  /*13ca0*/  IMAD.MOV.U32 R215, RZ, RZ, R0 ;  /* 0x000000ffffd77224 */ /* 0x000fe200078e0000 */
[----:B------:R-:W-:Y:S01]  /*13cb0*/  MOV R211, R5 ;  /* 0x0000000500d37202 */ /* 0x000fe20000000f00 */
[----:B------:R-:W-:Y:S02]  /*13cc0*/  IMAD.MOV.U32 R212, RZ, RZ, R4 ;  /* 0x000000ffffd47224 */ /* 0x000fe400078e0004 */
[----:B------:R-:W-:Y:S02]  /*13cd0*/  IMAD.MOV.U32 R213, RZ, RZ, R3 ;  /* 0x000000ffffd57224 */ /* 0x000fe400078e0003 */
[----:B------:R-:W-:Y:S01]  /*13ce0*/  IMAD.MOV.U32 R210, RZ, RZ, R6 ;  /* 0x000000ffffd27224 */ /* 0x000fe200078e0006 */
[----:B------:R-:W-:Y:S01]  /*13cf0*/  MOV R206, R10 ;  /* 0x0000000a00ce7202 */ /* 0x000fe20000000f00 */
[----:B------:R-:W-:Y:S02]  /*13d00*/  IMAD.MOV.U32 R208, RZ, RZ, R8 ;  /* 0x000000ffffd07224 */ /* 0x000fe400078e0008 */
[----:B------:R-:W-:Y:S01]  /*13d10*/  IMAD.MOV.U32 R209, RZ, RZ, R7 ;  /* 0x000000ffffd17224 */ /* 0x000fe200078e0007 */
[----:B------:R-:W-:Y:S01]  /*13d20*/  STL.64 [R1+0x1350], R214 ;  /* 0x001350d601007387 */ /* 0x000fe20000100a00 */
[----:B------:R-:W-:-:S02]  /*13d30*/  IMAD.MOV.U32 R207, RZ, RZ, R9 ;  /* 0x000000ffffcf7224 */ /* 0x000fc400078e0009 */
[----:B------:R-:W-:Y:S01]  /*13d40*/  IMAD.MOV.U32 R204, RZ, RZ, R12 ;  /* 0x000000ffffcc7224 */ /* 0x000fe200078e000c */
[----:B------:R-:W-:Y:S01]  /*13d50*/  STL.64 [R1+0x1348], R212 ;  /* 0x001348d401007387 */ /* 0x000fe20000100a00 */
[----:B------:R-:W-:Y:S01]  /*13d60*/  IMAD.MOV.U32 R205, RZ, RZ, R11 ;  /* 0x000000ffffcd7224 */ /* 0x000fe200078e000b */
[----:B------:R-:W-:Y:S01]  /*13d70*/  MOV R201, R15 ;  /* 0x0000000f00c97202 */ /* 0x000fe20000000f00 */
[----:B------:R-:W-:Y:S01]  /*13d80*/  IMAD.MOV.U32 R202, RZ, RZ, R14 ;  /* 0x000000ffffca7224 */ /* 0x000fe200078e000e */
[----:B------:R-:W-:Y:S01]  /*13d90*/  STL.64 [R1+0x1340], R210 ;  /* 0x001340d201007387 */ /* 0x000fe20000100a00 */
[----:B------:R-:W-:Y:S02]  /*13da0*/  IMAD.MOV.U32 R203, RZ, RZ, R13 ;  /* 0x000000ffffcb7224 */ /* 0x000fe400078e000d */
        /* <DEDUP_REMOVED lines=34> */
[----:B------:R-:W-:-:S03]  /*13fd0*/  IMAD.MOV.U32 R177, RZ, RZ, R231 ;  /* 0x000000ffffb17224 */ /* 0x000fc600078e00e7 */
        /* <DEDUP_REMOVED lines=38> */
[----:B0-----:R-:W3:Y:S04]  /*14240*/  LDL.LU.64 R120, [R1+0x300] ;  /* 0x0003000001787983 */ /* 0x001ee80000300a00 */
[----:B------:R-:W3:Y:S04]  /*14250*/  LDL.LU.64 R122, [R1+0x308] ;  /* 0x00030800017a7983 */ /* 0x000ee80000300a00 */
        /* <DEDUP_REMOVED lines=45> */
[----:B------:R-:W3:Y:S01]  /*14530*/  LDL.LU.64 R214, [R1+0x478] ;  /* 0x0004780001d67983 */ /* 0x000ee20000300a00 */
[----:B------:R-:W-:Y:S01]  /*14540*/  UIADD3 UR12, UR6, 0xc04, URZ ;  /* 0x00000c04060c7890 */ /* 0x000fe2000fffe03f */
[----:B--2---:R-:W-:Y:S01]  /*14550*/  WARPGROUP.ARRIVE ;  /* 0x00000000000079c5 */ /* 0x004fe20000000000 */
[----:B------:R-:W-:-:S07]  /*14560*/  UMOV UR13, 0x40000040 ;  /* 0x40000040000d7882 */ /* 0x000fce0000000000 */
[----:B------:R-:W-:Y:S01]  /*14570*/  HGMMA.64x192x16.F32.BF16 R24, gdesc[UR12], R24, gsb0 ;  /* 0x02e000000c1879f0 */ /* 0x000fe20008001818 */
[----:B------:R-:W-:Y:S01]  /*14580*/  UMOV UR8, UR12 ;  /* 0x0000000c00087c82 */ /* 0x000fe20008000000 */
[----:B------:R-:W-:Y:S01]  /*14590*/  UMOV UR9, UR13 ;  /* 0x0000000d00097c82 */ /* 0x000fe20008000000 */
[----:B------:R-:W-:Y:S02]  /*145a0*/  WARPGROUP.DEPBAR.LE gsb0, 0x0 ;  /* 0x00008000000079c5 */ /* 0x000fe40000010000 */
[----:B---3--:R-:W-:-:S15]  /*145b0*/  WARPGROUP.ARRIVE ;  /* 0x00000000000079c5 */ /* 0x008fde0000000000 */
        /* <DEDUP_REMOVED lines=29> */
[----:B------:R-:W-:Y:S01]  /*14790*/  IMAD.MOV.U32 R6, RZ, RZ, R212 ;  /* 0x000000ffff067224 */ /* 0x000fe200078e00d4 */
[----:B------:R-:W-:Y:S02]  /*147a0*/  MOV R5, R213 ;  /* 0x000000d500057202 */ /* 0x000fe40000000f00 */
[----:B------:R-:W-:Y:S01]  /*147b0*/  STL.64 [R1+0x3c8], R170 ;  /* 0x0003c8aa01007387 */ /* 0x000fe20000100a00 */
[----:B------:R-:W-:-:S03]  /*147c0*/  IMAD.MOV.U32 R8, RZ, RZ, R210 ;  /* 0x000000ffff087224 */ /* 0x000fc600078e00d2 */
[----:B------:R0:W-:Y:S01]  /*147d0*/  STL [R1+0x3d0], R172 ;  /* 0x0003d0ac01007387 */ /* 0x0001e20000100800 */
[----:B------:R-:W-:Y:S01]  /*147e0*/  IMAD.MOV.U32 R7, RZ, RZ, R211 ;  /* 0x000000ffff077224 */ /* 0x000fe200078e00d3 */
[----:B------:R-:W-:Y:S02]  /*147f0*/  MOV R10, R208 ;  /* 0x000000d0000a7202 */ /* 0x000fe40000000f00 */
        /* <DEDUP_REMOVED lines=636> */
[----:B0-----:R-:W2:Y:S04]  /*16fc0*/  LDL.LU R140, [R1+0x300] ;  /* 0x00030000018c7983 */ /* 0x001ea80000300800 */
[----:B------:R-:W2:Y:S04]  /*16fd0*/  LDL.LU R141, [R1+0x304] ;  /* 0x00030400018d7983 */ /* 0x000ea80000300800 */
        /* <DEDUP_REMOVED lines=50> */
[----:B------:R-:W2:Y:S01]  /*17300*/  LDL.LU R192, [R1+0x3d0] ;  /* 0x0003d00001c07983 */ /* 0x000ea20000300800 */
[----:B------:R-:W-:Y:S01]  /*17310*/  UIADD3 UR12, UR6, 0xc06, URZ ;  /* 0x00000c06060c7890 */ /* 0x000fe2000fffe03f */
[----:B------:R-:W-:Y:S01]  /*17320*/  WARPGROUP.ARRIVE ;  /* 0x00000000000079c5 */ /* 0x000fe20000000000 */
[----:B------:R-:W-:-:S07]  /*17330*/  UMOV UR13, 0x40000040 ;  /* 0x40000040000d7882 */ /* 0x000fce0000000000 */
[----:B------:R-:W-:Y:S01]  /*17340*/  HGMMA.64x192x16.F32.BF16 R24, gdesc[UR12], R24, gsb0 ;  /* 0x02e000000c1879f0 */ /* 0x000fe20008001818 */
        /* <DEDUP_REMOVED lines=17> */
[----:B------:R-:W-:Y:S01]  /*17460*/  IMAD.MOV.U32 R211, RZ, RZ, R222 ;  /* 0x000000ffffd37224 */ /* 0x000fe200078e00de */
[----:B------:R-:W-:Y:S01]  /*17470*/  MOV R222, R19 ;  /* 0x0000001300de7202 */ /* 0x000fe20000000f00 */
[----:B------:R-:W-:Y:S02]  /*17480*/  IMAD.MOV.U32 R212, RZ, RZ, R221 ;  /* 0x000000ffffd47224 */ /* 0x000fe400078e00dd */
[----:B------:R-:W-:Y:S02]  /*17490*/  IMAD.MOV.U32 R213, RZ, RZ, R220 ;  /* 0x000000ffffd57224 */ /* 0x000fe400078e00dc */
[----:B------:R-:W-:-:S02]  /*174a0*/  IMAD.MOV.U32 R214, RZ, RZ, R219 ;  /* 0x000000ffffd67224 */ /* 0x000fc400078e00db */
[----:B------:R-:W-:Y:S02]  /*174b0*/  IMAD.MOV.U32 R193, RZ, RZ, R18 ;  /* 0x000000ffffc17224 */ /* 0x000fe400078e0012 */
[----:B------:R-:W-:Y:S02]  /*174c0*/  IMAD.MOV.U32 R194, RZ, RZ, R17 ;  /* 0x000000ffffc27224 */ /* 0x000fe400078e0011 */
[----:B------:R-:W-:Y:S02]  /*174d0*/  IMAD.MOV.U32 R196, RZ, RZ, R4 ;  /* 0x000000ffffc47224 */ /* 0x000fe400078e0004 */
[----:B------:R-:W-:Y:S01]  /*174e0*/  IMAD.MOV.U32 R197, RZ, RZ, R2 ;  /* 0x000000ffffc57224 */ /* 0x000fe200078e0002 */
[----:B------:R-:W-:Y:S01]  /*174f0*/  UMOV UR8, UR12 ;  /* 0x0000000c00087c82 */ /* 0x000fe20008000000 */
[----:B------:R-:W-:Y:S01]  /*17500*/  IMAD.MOV.U32 R218, RZ, RZ, R23 ;  /* 0x000000ffffda7224 */ /* 0x000fe200078e0017 */
[----:B------:R-:W-:Y:S01]  /*17510*/  UMOV UR9, UR13 ;  /* 0x0000000d00097c82 */ /* 0x000fe20008000000 */
[----:B------:R-:W-:Y:S01]  /*17520*/  IMAD.MOV.U32 R219, RZ, RZ, R22 ;  /* 0x000000ffffdb7224 */ /* 0x000fe200078e0016 */
[----:B------:R0:W5:Y:S01]  /*17530*/  LDL.LU R18, [R1+0xa50] ;  /* 0x000a500001127983 */ /* 0x0001620000300800 */
[----:B------:R-:W-:-:S02]  /*17540*/  IMAD.MOV.U32 R220, RZ, RZ, R21 ;  /* 0x000000ffffdc7224 */ /* 0x000fc400078e0015 */
[----:B------:R-:W-:Y:S01]  /*17550*/  IMAD.MOV.U32 R221, RZ, RZ, R20 ;  /* 0x000000ffffdd7224 */ /* 0x000fe200078e0014 */
[----:B------:R0:W5:Y:S01]  /*17560*/  LDL.LU R17, [R1+0xa4c] ;  /* 0x000a4c0001117983 */ /* 0x0001620000300800 */
[----:B------:R-:W-:Y:S02]  /*17570*/  IMAD.MOV.U32 R223, RZ, RZ, R15 ;  /* 0x000000ffffdf7224 */ /* 0x000fe400078e000f */
[----:B------:R-:W-:Y:S01]  /*17580*/  IMAD.MOV.U32 R224, RZ, RZ, R14 ;  /* 0x000000ffffe07224 */ /* 0x000fe200078e000e */
[----:B------:R0:W5:Y:S01]  /*17590*/  LDL.LU R16, [R1+0xa48] ;  /* 0x000a480001107983 */ /* 0x0001620000300800 */
[----:B------:R-:W-:Y:S02]  /*175a0*/  IMAD.MOV.U32 R225, RZ, RZ, R13 ;  /* 0x000000ffffe17224 */ /* 0x000fe400078e000d */
[----:B------:R-:W-:Y:S01]  /*175b0*/  IMAD.MOV.U32 R226, RZ, RZ, R12 ;  /* 0x000000ffffe27224 */ /* 0x000fe200078e000c */
[----:B------:R0:W5:Y:S01]  /*175c0*/  LDL.LU R4, [R1+0xa44] ;  /* 0x000a440001047983 */ /* 0x0001620000300800 */
[----:B------:R-:W-:-:S02]  /*175d0*/  IMAD.MOV.U32 R228, RZ, RZ, R10 ;  /* 0x000000ffffe47224 */ /* 0x000fc400078e000a */
[----:B------:R-:W-:Y:S01]  /*175e0*/  IMAD.MOV.U32 R229, RZ, RZ, R9 ;  /* 0x000000ffffe57224 */ /* 0x000fe200078e0009 */
[----:B------:R0:W5:Y:S01]  /*175f0*/  LDL.LU R2, [R1+0xa40] ;  /* 0x000a400001027983 */ /* 0x0001620000300800 */
[----:B------:R-:W-:Y:S02]  /*17600*/  IMAD.MOV.U32 R230, RZ, RZ, R8 ;  /* 0x000000ffffe67224 */ /* 0x000fe400078e0008 */
[----:B------:R-:W-:Y:S02]  /*17610*/  IMAD.MOV.U32 R231, RZ, RZ, R7 ;  /* 0x000000ffffe77224 */ /* 0x000fe400078e0007 */
[----:B------:R-:W-:Y:S02]  /*17620*/  IMAD.MOV.U32 R233, RZ, RZ, R5 ;  /* 0x000000ffffe97224 */ /* 0x000fe400078e0005 */
[----:B------:R-:W-:Y:S02]  /*17630*/  IMAD.MOV.U32 R234, RZ, RZ, R3 ;  /* 0x000000ffffea7224 */ /* 0x000fe400078e0003 */
[----:B------:R-:W-:Y:S01]  /*17640*/  IMAD.MOV.U32 R235, RZ, RZ, R0 ;  /* 0x000000ffffeb7224 */ /* 0x000fe200078e0000 */
[----:B------:R-:W-:-:S05]  /*17650*/  WARPGROUP.DEPBAR.LE gsb0, 0x0 ;  /* 0x00008000000079c5 */ /* 0x000fca0000010000 */
        /* <DEDUP_REMOVED lines=51> */
[----:B-1----:R0:W5:Y:S04]  /*17990*/  LDL.LU.64 R214, [R1+0xa38] ;  /* 0x000a380001d67983 */ /* 0x0021680000300a00 */
[----:B------:R0:W5:Y:S04]  /*179a0*/  LDL.LU.64 R212, [R1+0xa30] ;  /* 0x000a300001d47983 */ /* 0x0001680000300a00 */
        /* <DEDUP_REMOVED lines=35> */
[----:B------:R0:W5:Y:S01]  /*17be0*/  LDL.LU.64 R140, [R1+0x910] ;  /* 0x00091000018c7983 */ /* 0x0001620000300a00 */
[----:B------:R-:W-:Y:S05]  /*17bf0*/  @!P1 BRA `(.L_x_18) ;  /* 0x0000018800ec9947 */ /* 0x000fea0003800000 */
[----:B------:R-:W-:Y:S01]  /*17c00*/  UIADD3 UR16, UR37, 0x1, URZ ;  /* 0x0000000125107890 */ /* 0x000fe2000fffe03f */
[----:B-----5:R-:W-:-:S03]  /*17c10*/  R2UR UR7, R4 ;  /* 0x00000000040772ca */ /* 0x020fc600000e0000 */
[----:B------:R-:W-:-:S04]  /*17c20*/  UISETP.NE.AND UP0, UPT, UR16, 0x2, UPT ;  /* 0x000000021000788c */ /* 0x000fc8000bf05270 */
[----:B------:R-:W-:Y:S02]  /*17c30*/  USEL UR6, URZ, 0x1, UP0 ;  /* 0x000000013f067887 */ /* 0x000fe40008000000 */
[----:B------:R-:W-:Y:S02]  /*17c40*/  USEL UR16, UR16, URZ, UP0 ;  /* 0x0000003f10107287 */ /* 0x000fe40008000000 */
[----:B------:R-:W-:-:S06]  /*17c50*/  ULOP3.LUT UR6, UR36, UR6, URZ, 0x3c, !UPT ;  /* 0x0000000624067292 */ /* 0x000fcc000f8e3c3f */
[----:B------:R-:W-:Y:S01]  /*17c60*/  IMAD.U32 R0, RZ, RZ, UR6 ;  /* 0x00000006ff007e24 */ /* 0x000fe2000f8e00ff */
[----:B------:R-:W-:-:S06]  /*17c70*/  UMOV UR6, UR37 ;  /* 0x0000002500067c82 */ /* 0x000fcc0008000000 */
.L_x_25:
[----:B------:R-:W-:Y:S05]  /*17c80*/  @!P0 BRA `(.L_x_19) ;  /* 0x0000000000048947 */ /* 0x000fea0003800000 */
[----:B------:R-:W-:Y:S01]  /*17c90*/  BPT.TRAP 0x1 ;  /* 0x000000040000795c */ /* 0x000fe20000300000 */
.L_x_19:
[----:B------:R-:W-:Y:S01]  /*17ca0*/  ULEA UR8, UR16, UR44, 0x3 ;  /* 0x0000002c10087291 */ /* 0x000fe2000f8e183f */
[----:B------:R-:W-:-:S08]  /*17cb0*/  SHF.L.U32 R3, R0, 0x1f, RZ ;  /* 0x0000001f00037819 */ /* 0x000fd000000006ff */
[----:B------:R1:W2:Y:S01]  /*17cc0*/  SYNCS.PHASECHK.TRANS64.TRYWAIT P1, [UR8], R3 ;  /* 0x00000003ff0075a7 */ /* 0x0002a20008020148 */
[----:B------:R-:W-:Y:S05]  /*17cd0*/  @!P0 BRA `(.L_x_20) ;  /* 0x0000000000048947 */ /* 0x000fea0003800000 */
[----:B------:R-:W-:Y:S01]  /*17ce0*/  BPT.TRAP 0x1 ;  /* 0x000000040000795c */ /* 0x000fe20000300000 */
.L_x_20:
[----:B--2---:R-:W-:Y:S05]  /*17cf0*/  @P1 BRA `(.L_x_21) ;  /* 0x0000000000081947 */ /* 0x004fea0003800000 */
[----:B------:R-:W2:Y:S02]  /*17d00*/  SYNCS.PHASECHK.TRANS64.TRYWAIT P1, [UR8], R3 ;  /* 0x00000003ff0075a7 */ /* 0x000ea40008020148 */
[----:B--2---:R-:W-:Y:S05]  /*17d10*/  @!P1 BRA `(.L_x_22) ;  /* 0x0000052000509947 */ /* 0x004fea0003800000 */
.L_x_21:
        /* <DEDUP_REMOVED lines=48> */
[----:B---3--:R-:W3:Y:S04]  /*18020*/  LDL.LU.64 R120, [R1+0x780] ;  /* 0x0007800001787983 */ /* 0x008ee80000300a00 */
        /* <DEDUP_REMOVED lines=47> */
[----:B------:R-:W-:-:S02]  /*18320*/  ULEA UR17, UR16, UR4, 0xc ;  /* 0x0000000410117291 */ /* 0x000fc4000f8e603f */
[----:B------:R-:W-:Y:S01]  /*18330*/  UIMAD UR18, UR16, 0xc00, UR5 ;  /* 0x00000c00101278a4 */ /* 0x000fe2000f8e0205 */
[----:B------:R-:W-:Y:S01]  /*18340*/  STL [R1+0x2604], R24 ;  /* 0x0026041801007387 */ /* 0x000fe20000100800 */
[----:B------:R-:W-:Y:S01]  /*18350*/  UMOV UR9, 0x40000040 ;  /* 0x4000004000097882 */ /* 0x000fe20000000000 */
[----:B------:R-:W-:Y:S02]  /*18360*/  UMOV UR11, 0x40000040 ;  /* 0x40000040000b7882 */ /* 0x000fe40000000000 */
[----:B------:R-:W-:Y:S01]  /*18370*/  UMOV UR8, UR17 ;  /* 0x0000001100087c82 */ /* 0x000fe20008000000 */
        /* <DEDUP_REMOVED lines=74> */
[----:B---3--:R-:W-:-:S03]  /*18820*/  WARPGROUP.ARRIVE ;  /* 0x00000000000079c5 */ /* 0x008fc60000000000 */
[----:B------:R-:W-:Y:S04]  /*18830*/  STL [R1+0x24dc], R98 ;  /* 0x0024dc6201007387 */ /* 0x000fe80000100800 */
[----:B------:R-:W-:Y:S01]  /*18840*/  STL [R1+0x24d8], R99 ;  /* 0x0024d86301007387 */ /* 0x000fe20000100800 */
[----:B------:R-:W-:Y:S03]  /*18850*/  HGMMA.64x192x16.F32.BF16 R120, gdesc[UR8], R120, gsb0 ;  /* 0x02e00000087879f0 */ /* 0x000fe60008001878 */
        /* <DEDUP_REMOVED lines=20> */
[----:B------:R3:W-:Y:S04]  /*189a0*/  STL [R1+0xa54], R18 ;  /* 0x000a541201007387 */ /* 0x0007e80000100800 */
[----:B------:R4:W-:Y:S04]  /*189b0*/  STL [R1+0xa50], R17 ;  /* 0x000a501101007387 */ /* 0x0009e80000100800 */
[----:B------:R4:W-:Y:S04]  /*189c0*/  STL [R1+0xa4c], R16 ;  /* 0x000a4c1001007387 */ /* 0x0009e80000100800 */
[----:B------:R4:W-:Y:S04]  /*189d0*/  STL [R1+0xa48], R4 ;  /* 0x000a480401007387 */ /* 0x0009e80000100800 */
[----:B------:R4:W-:Y:S04]  /*189e0*/  STL [R1+0xa44], R2 ;  /* 0x000a440201007387 */ /* 0x0009e80000100800 */
[----:B------:R4:W-:Y:S01]  /*189f0*/  STL [R1+0xa40], R0 ;  /* 0x000a400001007387 */ /* 0x0009e20000100800 */
[----:B------:R-:W-:-:S03]  /*18a00*/  WARPGROUP.DEPBAR.LE gsb0, 0x0 ;  /* 0x00008000000079c5 */ /* 0x000fc60000010000 */
[----:B------:R4:W-:Y:S01]  /*18a10*/  STL.64 [R1+0x780], R120 ;  /* 0x0007807801007387 */ /* 0x0009e20000100a00 */
[----:B0-----:R-:W-:Y:S01]  /*18a20*/  MOV R235, R173 ;  /* 0x000000ad00eb7202 */ /* 0x001fe20000000f00 */
[----:B------:R-:W-:Y:S01]  /*18a30*/  IMAD.MOV.U32 R234, RZ, RZ, R174 ;  /* 0x000000ffffea7224 */ /* 0x000fe200078e00ae */
[----:B------:R-:W-:Y:S01]  /*18a40*/  MOV R230, R178 ;  /* 0x000000b200e67202 */ /* 0x000fe20000000f00 */
[----:B------:R0:W-:Y:S01]  /*18a50*/  STL.64 [R1+0x788], R122 ;  /* 0x0007887a01007387 */ /* 0x0001e20000100a00 */
[----:B------:R-:W-:Y:S01]  /*18a60*/  IMAD.MOV.U32 R233, RZ, RZ, R175 ;  /* 0x000000ffffe97224 */ /* 0x000fe200078e00af */
[----:B------:R-:W-:Y:S01]  /*18a70*/  MOV R225, R183 ;  /* 0x000000b700e17202 */ /* 0x000fe20000000f00 */
[----:B------:R-:W-:Y:S01]  /*18a80*/  IMAD.MOV.U32 R232, RZ, RZ, R176 ;  /* 0x000000ffffe87224 */ /* 0x000fe200078e00b0 */
        /* <DEDUP_REMOVED lines=10> */
[----:B---3--:R-:W-:Y:S01]  /*18b30*/  MOV R18, R198 ;  /* 0x000000c600127202 */ /* 0x008fe20000000f00 */
        /* <DEDUP_REMOVED lines=11> */
[----:B-12---:R-:W-:Y:S01]  /*18bf0*/  MOV R3, R213 ;  /* 0x000000d500037202 */ /* 0x006fe20000000f00 */
[----:B------:R-:W-:Y:S01]  /*18c00*/  IMAD.MOV.U32 R217, RZ, RZ, R191 ;  /* 0x000000ffffd97224 */ /* 0x000fe200078e00bf */
[----:B------:R1:W-:Y:S01]  /*18c10*/  STL.64 [R1+0x7c0], R136 ;  /* 0x0007c08801007387 */ /* 0x0003e20000100a00 */
[----:B------:R-:W-:-:S02]  /*18c20*/  IMAD.MOV.U32 R216, RZ, RZ, R192 ;  /* 0x000000ffffd87224 */ /* 0x000fc400078e00c0 */
[----:B------:R-:W-:Y:S01]  /*18c30*/  IMAD.MOV.U32 R22, RZ, RZ, R194 ;  /* 0x000000ffff167224 */ /* 0x000fe200078e00c2 */
[----:B------:R2:W-:Y:S01]  /*18c40*/  STL.64 [R1+0x7c8], R138 ;  /* 0x0007c88a01007387 */ /* 0x0005e20000100a00 */
[----:B------:R-:W-:Y:S02]  /*18c50*/  IMAD.MOV.U32 R21, RZ, RZ, R195 ;  /* 0x000000ffff157224 */ /* 0x000fe400078e00c3 */
[----:B------:R-:W-:Y:S01]  /*18c60*/  IMAD.MOV.U32 R20, RZ, RZ, R196 ;  /* 0x000000ffff147224 */ /* 0x000fe200078e00c4 */
[----:B------:R2:W-:Y:S01]  /*18c70*/  STL.64 [R1+0x7d0], R140 ;  /* 0x0007d08c01007387 */ /* 0x0005e20000100a00 */
[----:B------:R-:W-:Y:S02]  /*18c80*/  IMAD.MOV.U32 R19, RZ, RZ, R197 ;  /* 0x000000ffff137224 */ /* 0x000fe400078e00c5 */
[----:B----4-:R-:W-:Y:S01]  /*18c90*/  IMAD.MOV.U32 R17, RZ, RZ, R199 ;  /* 0x000000ffff117224 */ /* 0x010fe200078e00c7 */
        /* <DEDUP_REMOVED lines=19> */
[----:B------:R-:W-:-:S03]  /*18dd0*/  IMAD.MOV.U32 R0, RZ, RZ, R215 ;  /* 0x000000ffff007224 */ /* 0x000fc600078e00d7 */
        /* <DEDUP_REMOVED lines=9> */
[----:B------:R-:W4:Y:S04]  /*18e70*/  LDL.LU.64 R120, [R1+0x180] ;  /* 0x0001800001787983 */ /* 0x000f280000300a00 */
[----:B0-----:R-:W4:Y:S04]  /*18e80*/  LDL.LU.64 R122, [R1+0x188] ;  /* 0x00018800017a7983 */ /* 0x001f280000300a00 */
[----:B------:R-:W4:Y:S04]  /*18e90*/  LDL.LU.64 R124, [R1+0x190] ;  /* 0x00019000017c7983 */ /* 0x000f280000300a00 */
[----:B------:R-:W4:Y:S04]  /*18ea0*/  LDL.LU.64 R126, [R1+0x198] ;  /* 0x00019800017e7983 */ /* 0x000f280000300a00 */
[----:B------:R-:W4:Y:S04]  /*18eb0*/  LDL.LU.64 R128, [R1+0x1a0] ;  /* 0x0001a00001807983 */ /* 0x000f280000300a00 */
[----:B---3--:R-:W3:Y:S04]  /*18ec0*/  LDL.LU.64 R130, [R1+0x1a8] ;  /* 0x0001a80001827983 */ /* 0x008ee80000300a00 */
[----:B------:R-:W3:Y:S04]  /*18ed0*/  LDL.LU.64 R132, [R1+0x1b0] ;  /* 0x0001b00001847983 */ /* 0x000ee80000300a00 */
[----:B------:R-:W3:Y:S04]  /*18ee0*/  LDL.LU.64 R134, [R1+0x1b8] ;  /* 0x0001b80001867983 */ /* 0x000ee80000300a00 */
[----:B-1----:R-:W3:Y:S04]  /*18ef0*/  LDL.LU.64 R136, [R1+0x1c0] ;  /* 0x0001c00001887983 */ /* 0x002ee80000300a00 */
[----:B--2---:R-:W3:Y:S04]  /*18f00*/  LDL.LU.64 R138, [R1+0x1c8] ;  /* 0x0001c800018a7983 */ /* 0x004ee80000300a00 */
[----:B------:R-:W3:Y:S04]  /*18f10*/  LDL.LU.64 R140, [R1+0x1d0] ;  /* 0x0001d000018c7983 */ /* 0x000ee80000300a00 */
[----:B----4-:R-:W3:Y:S04]  /*18f20*/  LDL.LU.64 R142, [R1+0x1d8] ;  /* 0x0001d800018e7983 */ /* 0x010ee80000300a00 */
        /* <DEDUP_REMOVED lines=83> */
[----:B---3--:R-:W-:-:S06]  /*19460*/  WARPGROUP.ARRIVE ;  /* 0x00000000000079c5 */ /* 0x008fcc0000000000 */
[----:B------:R-:W-:Y:S03]  /*19470*/  HGMMA.64x192x16.F32.BF16 R120, gdesc[UR12], R120, gsb0 ;  /* 0x02e000000c7879f0 */ /* 0x000fe60008001878 */
[----:B------:R-:W-:Y:S02]  /*19480*/  WARPGROUP.DEPBAR.LE gsb0, 0x0 ;  /* 0x00008000000079c5 */ /* 0x000fe40000010000 */
[----:B------:R-:W-:Y:S01]  /*19490*/  IMAD.MOV.U32 R24, RZ, RZ, R120 ;  /* 0x000000ffff187224 */ /* 0x000fe200078e0078 */
[----:B------:R-:W-:Y:S01]  /*194a0*/  MOV R26, R122 ;  /* 0x0000007a001a7202 */ /* 0x000fe20000000f00 */
[----:B------:R-:W-:Y:S01]  /*194b0*/  IMAD.MOV.U32 R25, RZ, RZ, R121 ;  /* 0x000000ffff197224 */ /* 0x000fe200078e0079 */
[----:B------:R-:W-:Y:S01]  /*194c0*/  MOV R31, R127 ;  /* 0x0000007f001f7202 */ /* 0x000fe20000000f00 */
[----:B------:R-:W-:Y:S01]  /*194d0*/  IMAD.MOV.U32 R27, RZ, RZ, R123 ;  /* 0x000000ffff1b7224 */ /* 0x000fe200078e007b */
[----:B------:R-:W2:Y:S01]  /*194e0*/  LDL.LU.64 R120, [R1] ;  /* 0x0000000001787983 */ /* 0x000ea20000300a00 */
        /* <DEDUP_REMOVED lines=239> */
[----:B------:R0:W-:Y:S04]  /*1a3e0*/  STL.64 [R1], R120 ;  /* 0x0000007801007387 */ /* 0x0001e80000100a00 */
        /* <DEDUP_REMOVED lines=26> */
[----:B0-----:R-:W4:Y:S04]  /*1a590*/  LDL.LU.64 R120, [R1+0x480] ;  /* 0x0004800001787983 */ /* 0x001f280000300a00 */
[----:B-1----:R-:W4:Y:S04]  /*1a5a0*/  LDL.LU.64 R122, [R1+0x488] ;  /* 0x00048800017a7983 */ /* 0x002f280000300a00 */
[----:B--2---:R-:W2:Y:S04]  /*1a5b0*/  LDL.LU.64 R124, [R1+0x490] ;  /* 0x00049000017c7983 */ /* 0x004ea80000300a00 */
[----:B---3--:R-:W3:Y:S04]  /*1a5c0*/  LDL.LU.64 R126, [R1+0x498] ;  /* 0x00049800017e7983 */ /* 0x008ee80000300a00 */
[----:B----4-:R-:W4:Y:S04]  /*1a5d0*/  LDL.LU.64 R128, [R1+0x4a0] ;  /* 0x0004a00001807983 */ /* 0x010f280000300a00 */
[----:B------:R-:W2:Y:S04]  /*1a5e0*/  LDL.LU.64 R130, [R1+0x4a8] ;  /* 0x0004a80001827983 */ /* 0x000ea80000300a00 */
[----:B------:R-:W3:Y:S04]  /*1a5f0*/  LDL.LU.64 R132, [R1+0x4b0] ;  /* 0x0004b00001847983 */ /* 0x000ee80000300a00 */
[----:B------:R-:W4:Y:S04]  /*1a600*/  LDL.LU.64 R134, [R1+0x4b8] ;  /* 0x0004b80001867983 */ /* 0x000f280000300a00 */
        /* <DEDUP_REMOVED lines=13> */
[----:B------:R-:W3:Y:S01]  /*1a6e0*/  LDL.LU.64 R162, [R1+0x528] ;  /* 0x0005280001a27983 */ /* 0x000ee20000300a00 */
[----:B------:R-:W-:-:S03]  /*1a6f0*/  IMAD.MOV.U32 R0, RZ, RZ, R173 ;  /* 0x000000ffff007224 */ /* 0x000fc600078e00ad */
[----:B------:R-:W4:Y:S01]  /*1a700*/  LDL.LU.64 R164, [R1+0x530] ;  /* 0x0005300001a47983 */ /* 0x000f220000300a00 */
[----:B------:R-:W-:-:S03]  /*1a710*/  MOV R2, R174 ;  /* 0x000000ae00027202 */ /* 0x000fc60000000f00 */
[----:B------:R-:W2:Y:S01]  /*1a720*/  LDL.LU.64 R166, [R1+0x538] ;  /* 0x0005380001a67983 */ /* 0x000ea20000300a00 */
[----:B------:R-:W-:-:S03]  /*1a730*/  IMAD.MOV.U32 R3, RZ, RZ, R175 ;  /* 0x000000ffff037224 */ /* 0x000fc600078e00af */
[----:B------:R-:W3:Y:S01]  /*1a740*/  LDL.LU.64 R168, [R1+0x540] ;  /* 0x0005400001a87983 */ /* 0x000ee20000300a00 */
[----:B------:R-:W-:-:S03]  /*1a750*/  IMAD.MOV.U32 R4, RZ, RZ, R176 ;  /* 0x000000ffff047224 */ /* 0x000fc600078e00b0 */
[----:B------:R-:W4:Y:S01]  /*1a760*/  LDL.LU.64 R170, [R1+0x548] ;  /* 0x0005480001aa7983 */ /* 0x000f220000300a00 */
[----:B------:R-:W-:Y:S01]  /*1a770*/  IMAD.MOV.U32 R5, RZ, RZ, R177 ;  /* 0x000000ffff057224 */ /* 0x000fe200078e00b1 */
[----:B------:R-:W-:Y:S02]  /*1a780*/  MOV R7, R179 ;  /* 0x000000b300077202 */ /* 0x000fe40000000f00 */
        /* <DEDUP_REMOVED lines=56> */
[----:B------:R-:W3:Y:S04]  /*1ab10*/  LDL.LU.64 R210, [R1+0x5e8] ;  /* 0x0005e80001d27983 */ /* 0x000ee80000300a00 */
[----:B------:R-:W4:Y:S04]  /*1ab20*/  LDL.LU.64 R212, [R1+0x5f0] ;  /* 0x0005f00001d47983 */ /* 0x000f280000300a00 */
[----:B------:R-:W2:Y:S04]  /*1ab30*/  LDL.LU.64 R214, [R1+0x5f8] ;  /* 0x0005f80001d67983 */ /* 0x000ea80000300a00 */
[----:B--2---:R-:W-:Y:S04]  /*1ab40*/  STL.64 [R1+0x2bd8], R214 ;  /* 0x002bd8d601007387 */ /* 0x004fe80000100a00 */
[----:B----4-:R-:W-:Y:S04]  /*1ab50*/  STL.64 [R1+0x2bd0], R212 ;  /* 0x002bd0d401007387 */ /* 0x010fe80000100a00 */
        /* <DEDUP_REMOVED lines=139> */
[----:B------:R0:W-:Y:S04]  /*1b410*/  STL [R1+0x2838], R2 ;  /* 0x0028380201007387 */ /* 0x0001e80000100800 */
[----:B------:R1:W-:Y:S01]  /*1b420*/  STL [R1+0x2834], R0 ;  /* 0x0028340001007387 */ /* 0x0003e20000100800 */
[----:B------:R-:W-:-:S02]  /*1b430*/  WARPGROUP.DEPBAR.LE gsb0, 0x0 ;  /* 0x00008000000079c5 */ /* 0x000fc40000010000 */
[----:B------:R-:W-:Y:S01]  /*1b440*/  IMAD.MOV.U32 R25, RZ, RZ, R214 ;  /* 0x000000ffff197224 */ /* 0x000fe200078e00d6 */
[----:B------:R-:W-:Y:S01]  /*1b450*/  MOV R26, R213 ;  /* 0x000000d5001a7202 */ /* 0x000fe20000000f00 */
[----:B------:R-:W-:Y:S02]  /*1b460*/  IMAD.MOV.U32 R24, RZ, RZ, R215 ;  /* 0x000000ffff187224 */ /* 0x000fe400078e00d7 */
        /* <DEDUP_REMOVED lines=169> */
[----:B0-----:R-:W-:-:S03]  /*1bf00*/  IMAD.MOV.U32 R2, RZ, RZ, R214 ;  /* 0x000000ffff027224 */ /* 0x001fc600078e00d6 */
[----:B------:R-:W-:Y:S01]  /*1bf10*/  STL.64 [R1+0x538], R166 ;  /* 0x000538a601007387 */ /* 0x000fe20000100a00 */
[----:B-1----:R-:W-:-:S03]  /*1bf20*/  MOV R0, R215 ;  /* 0x000000d700007202 */ /* 0x002fc60000000f00 */
        /* <DEDUP_REMOVED lines=147> */
[----:B------:R-:W3:Y:S04]  /*1c860*/  LDL.LU R122, [R1+0x488] ;  /* 0x00048800017a7983 */ /* 0x000ee80000300800 */
[----:B------:R-:W3:Y:S04]  /*1c870*/  LDL.LU R123, [R1+0x48c] ;  /* 0x00048c00017b7983 */ /* 0x000ee80000300800 */
[----:B------:R-:W4:Y:S04]  /*1c880*/  LDL.LU R124, [R1+0x490] ;  /* 0x00049000017c7983 */ /* 0x000f280000300800 */
[----:B------:R-:W4:Y:S04]  /*1c890*/  LDL.LU R125, [R1+0x494] ;  /* 0x00049400017d7983 */ /* 0x000f280000300800 */
[----:B------:R-:W2:Y:S04]  /*1c8a0*/  LDL.LU R126, [R1+0x498] ;  /* 0x00049800017e7983 */ /* 0x000ea80000300800 */
        /* <DEDUP_REMOVED lines=45> */
[----:B------:R-:W4:Y:S01]  /*1cb80*/  LDL.LU R172, [R1+0x550] ;  /* 0x0005500001ac7983 */ /* 0x000f220000300800 */
[----:B------:R-:W-:-:S02]  /*1cb90*/  IMAD.MOV.U32 R173, RZ, RZ, R235 ;  /* 0x000000ffffad7224 */ /* 0x000fc400078e00eb */
[----:B------:R-:W-:Y:S01]  /*1cba0*/  IMAD.MOV.U32 R174, RZ, RZ, R234 ;  /* 0x000000ffffae7224 */ /* 0x000fe200078e00ea */
[----:B------:R-:W2:Y:S01]  /*1cbb0*/  LDL.LU R235, [R1+0x28dc] ;  /* 0x0028dc0001eb7983 */ /* 0x000ea20000300800 */
[----:B------:R-:W-:Y:S01]  /*1cbc0*/  IMAD.MOV.U32 R175, RZ, RZ, R233 ;  /* 0x000000ffffaf7224 */ /* 0x000fe200078e00e9 */
[----:B------:R-:W-:Y:S01]  /*1cbd0*/  MOV R177, R231 ;  /* 0x000000e700b17202 */ /* 0x000fe20000000f00 */
[----:B------:R-:W-:Y:S01]  /*1cbe0*/  IMAD.MOV.U32 R176, RZ, RZ, R232 ;  /* 0x000000ffffb07224 */ /* 0x000fe200078e00e8 */
        /* <DEDUP_REMOVED lines=69> */
[----:B------:R-:W-:Y:S01]  /*1d040*/  MOV R212, R4 ;  /* 0x0000000400d47202 */ /* 0x000fe20000000f00 */
[----:B------:R-:W-:Y:S02]  /*1d050*/  IMAD.MOV.U32 R214, RZ, RZ, R2 ;  /* 0x000000ffffd67224 */ /* 0x000fe400078e0002 */
[----:B------:R-:W2:Y:S01]  /*1d060*/  LDL.LU R7, [R1+0x284c] ;  /* 0x00284c0001077983 */ /* 0x000ea20000300800 */
[----:B------:R-:W-:-:S03]  /*1d070*/  IMAD.MOV.U32 R215, RZ, RZ, R0 ;  /* 0x000000ffffd77224 */ /* 0x000fc600078e0000 */
[----:B------:R-:W2:Y:S01]  /*1d080*/  LDL.LU R6, [R1+0x2848] ;  /* 0x0028480001067983 */ /* 0x000ea20000300800 */
[----:B------:R-:W-:-:S03]  /*1d090*/  IMAD.MOV.U32 R213, RZ, RZ, R3 ;  /* 0x000000ffffd57224 */ /* 0x000fc600078e0003 */
[----:B------:R-:W2:Y:S04]  /*1d0a0*/  LDL.LU R5, [R1+0x2844] ;  /* 0x0028440001057983 */ /* 0x000ea80000300800 */
        /* <DEDUP_REMOVED lines=292> */
[----:B0-----:R-:W4:Y:S04]  /*1e2f0*/  LDL.LU R120, [R1] ;  /* 0x0000000001787983 */ /* 0x001f280000300800 */
        /* <DEDUP_REMOVED lines=52> */
[----:B------:R-:W-:Y:S01]  /*1e640*/  MOV R173, R0 ;  /* 0x0000000000ad7202 */ /* 0x000fe20000000f00 */
[----:B------:R-:W-:-:S02]  /*1e650*/  IMAD.MOV.U32 R174, RZ, RZ, R2 ;  /* 0x000000ffffae7224 */ /* 0x000fc400078e0002 */
[----:B------:R-:W4:Y:S01]  /*1e660*/  LDL.LU R0, [R1+0x26b0] ;  /* 0x0026b00001007983 */ /* 0x000f220000300800 */
[----:B------:R-:W-:Y:S02]  /*1e670*/  IMAD.MOV.U32 R175, RZ, RZ, R3 ;  /* 0x000000ffffaf7224 */ /* 0x000fe400078e0003 */
        /* <DEDUP_REMOVED lines=74> */
[----:B------:R-:W-:Y:S01]  /*1eb20*/  MOV R213, R233 ;  /* 0x000000e900d57202 */ /* 0x000fe20000000f00 */
[----:B------:R-:W-:Y:S01]  /*1eb30*/  IMAD.MOV.U32 R215, RZ, RZ, R235 ;  /* 0x000000ffffd77224 */ /* 0x000fe200078e00eb */
        /* <DEDUP_REMOVED lines=56> */
[----:B--2---:R-:W-:Y:S01]  /*1eec0*/  MOV R122, R26 ;  /* 0x0000001a007a7202 */ /* 0x004fe20000000f00 */
[----:B------:R-:W-:Y:S02]  /*1eed0*/  IMAD.MOV.U32 R123, RZ, RZ, R27 ;  /* 0x000000ffff7b7224 */ /* 0x000fe400078e001b */
[----:B---3--:R-:W-:Y:S02]  /*1eee0*/  IMAD.MOV.U32 R120, RZ, RZ, R24 ;  /* 0x000000ffff787224 */ /* 0x008fe400078e0018 */
        /* <DEDUP_REMOVED lines=287> */
[----:B------:R-:W2:Y:S01]  /*200e0*/  LDL.LU R172, [R1+0x850] ;  /* 0x0008500001ac7983 */ /* 0x000ea20000300800 */
[----:B------:R-:W-:Y:S01]  /*200f0*/  MOV R214, R2 ;  /* 0x0000000200d67202 */ /* 0x000fe20000000f00 */
[----:B------:R-:W-:-:S02]  /*20100*/  IMAD.MOV.U32 R215, RZ, RZ, R0 ;  /* 0x000000ffffd77224 */ /* 0x000fc400078e0000 */
[----:B------:R-:W-:Y:S02]  /*20110*/  IMAD.MOV.U32 R212, RZ, RZ, R4 ;  /* 0x000000ffffd47224 */ /* 0x000fe400078e0004 */
[----:B------:R-:W-:Y:S01]  /*20120*/  IMAD.MOV.U32 R213, RZ, RZ, R3 ;  /* 0x000000ffffd57224 */ /* 0x000fe200078e0003 */
[----:B------:R-:W-:Y:S01]  /*20130*/  MOV R209, R7 ;  /* 0x0000000700d17202 */ /* 0x000fe20000000f00 */
[----:B------:R-:W-:Y:S02]  /*20140*/  IMAD.MOV.U32 R210, RZ, RZ, R6 ;  /* 0x000000ffffd27224 */ /* 0x000fe400078e0006 */
[----:B------:R-:W-:Y:S02]  /*20150*/  IMAD.MOV.U32 R211, RZ, RZ, R5 ;  /* 0x000000ffffd37224 */ /* 0x000fe400078e0005 */
        /* <DEDUP_REMOVED lines=44> */
[----:B------:R-:W-:Y:S01]  /*20420*/  IMAD.MOV.U32 R176, RZ, RZ, R232 ;  /* 0x000000ffffb07224 */ /* 0x000fe200078e00e8 */
[----:B------:R-:W-:Y:S01]  /*20430*/  MOV R174, R234 ;  /* 0x000000ea00ae7202 */ /* 0x000fe20000000f00 */
[----:B------:R-:W-:Y:S01]  /*20440*/  IMAD.MOV.U32 R177, RZ, RZ, R231 ;  /* 0x000000ffffb17224 */ /* 0x000fe200078e00e7 */
[----:B------:R-:W-:Y:S01]  /*20450*/  STL.64 [R1+0x2418], R188 ;  /* 0x002418bc01007387 */ /* 0x000fe20000100a00 */
[----:B------:R-:W-:-:S03]  /*20460*/  IMAD.MOV.U32 R175, RZ, RZ, R233 ;  /* 0x000000ffffaf7224 */ /* 0x000fc600078e00e9 */
        /* <DEDUP_REMOVED lines=84> */
[----:B------:R-:W-:Y:S01]  /*209b0*/  WARPGROUP.ARRIVE ;  /* 0x00000000000079c5 */ /* 0x000fe20000000000 */
[----:B------:R-:W-:-:S07]  /*209c0*/  UMOV UR13, 0x40000040 ;  /* 0x40000040000d7882 */ /* 0x000fce0000000000 */
[----:B------:R-:W-:Y:S01]  /*209d0*/  HGMMA.64x192x16.F32.BF16 R24, gdesc[UR12], R24, gsb0 ;  /* 0x02e000000c1879f0 */ /* 0x000fe20008001818 */
[----:B------:R-:W-:Y:S01]  /*209e0*/  UMOV UR14, UR10 ;  /* 0x0000000a000e7c82 */ /* 0x000fe20008000000 */
[----:B------:R-:W-:Y:S01]  /*209f0*/  UMOV UR15, UR11 ;  /* 0x0000000b000f7c82 */ /* 0x000fe20008000000 */
[----:B------:R-:W-:Y:S02]  /*20a00*/  WARPGROUP.DEPBAR.LE gsb0, 0x0 ;  /* 0x00008000000079c5 */ /* 0x000fe40000010000 */
[----:B--2---:R-:W-:-:S15]  /*20a10*/  WARPGROUP.ARRIVE ;  /* 0x00000000000079c5 */ /* 0x004fde0000000000 */
        /* <DEDUP_REMOVED lines=636> */
[----:B------:R-:W-:-:S15]  /*231e0*/  WARPGROUP.ARRIVE ;  /* 0x00000000000079c5 */ /* 0x000fde0000000000 */
        /* <DEDUP_REMOVED lines=289> */
[----:B------:R-:W-:Y:S01]  /*24400*/  IMAD.MOV.U32 R119, RZ, RZ, R0 ;  /* 0x000000ffff777224 */ /* 0x000fe200078e0000 */
[----:B------:R-:W-:Y:S01]  /*24410*/  UMOV UR8, UR12 ;  /* 0x0000000c00087c82 */ /* 0x000fe20008000000 */
[----:B------:R-:W-:-:S04]  /*24420*/  UMOV UR9, UR13 ;  /* 0x0000000d00097c82 */ /* 0x000fc80008000000 */
[----:B---3--:R-:W-:-:S06]  /*24430*/  WARPGROUP.ARRIVE ;  /* 0x00000000000079c5 */ /* 0x008fcc0000000000 */
[----:B------:R-:W-:Y:S01]  /*24440*/  HGMMA.64x192x16.F32.BF16 R24, gdesc[UR8], R24, gsb0 ;  /* 0x02e00000081879f0 */ /* 0x000fe20008001818 */
[----:B------:R-:W-:Y:S02]  /*24450*/  UIADD3 UR8, UR17, 0x4, URZ ;  /* 0x0000000411087890 */ /* 0x000fe4000fffe03f */
[----:B------:R-:W-:Y:S01]  /*24460*/  UIADD3 UR10, UR18, 0x4, URZ ;  /* 0x00000004120a7890 */ /* 0x000fe2000fffe03f */
[----:B------:R-:W-:Y:S01]  /*24470*/  UMOV UR9, 0x40000040 ;  /* 0x4000004000097882 */ /* 0x000fe20000000000 */
[----:B------:R-:W-:Y:S01]  /*24480*/  UMOV UR11, 0x40000040 ;  /* 0x40000040000b7882 */ /* 0x000fe20000000000 */
[----:B------:R-:W-:Y:S02]  /*24490*/  WARPGROUP.DEPBAR.LE gsb0, 0x0 ;  /* 0x00008000000079c5 */ /* 0x000fe40000010000 */
[----:B------:R-:W-:-:S12]  /*244a0*/  WARPGROUP.ARRIVE ;  /* 0x00000000000079c5 */ /* 0x000fd80000000000 */
        /* <DEDUP_REMOVED lines=25> */
[----:B------:R-:W-:Y:S04]  /*24640*/  STL.64 [R1+0x3c0], R72 ;  /* 0x0003c04801007387 */ /* 0x000fe80000100a00 */
[----:B------:R3:W-:Y:S04]  /*24650*/  STL.64 [R1+0x3c8], R74 ;  /* 0x0003c84a01007387 */ /* 0x0007e80000100a00 */
        /* <DEDUP_REMOVED lines=25> */
[----:B------:R-:W-:Y:S02]  /*247f0*/  IMAD.MOV.U32 R68, RZ, RZ, R121 ;  /* 0x000000ffff447224 */ /* 0x000fe400078e0079 */
[----:B--2---:R-:W-:Y:S01]  /*24800*/  IMAD.MOV.U32 R70, RZ, RZ, R123 ;  /* 0x000000ffff467224 */ /* 0x004fe200078e007b */
[----:B------:R-:W2:Y:S01]  /*24810*/  LDL.LU.64 R120, [R1+0x180] ;  /* 0x0001800001787983 */ /* 0x000ea20000300a00 */
[----:B------:R-:W-:Y:S01]  /*24820*/  IMAD.MOV.U32 R71, RZ, RZ, R124 ;  /* 0x000000ffff477224 */ /* 0x000fe200078e007c */
[----:B---3--:R-:W-:Y:S01]  /*24830*/  MOV R74, R127 ;  /* 0x0000007f004a7202 */ /* 0x008fe20000000f00 */
[----:B------:R-:W-:Y:S01]  /*24840*/  IMAD.MOV.U32 R72, RZ, RZ, R125 ;  /* 0x000000ffff487224 */ /* 0x000fe200078e007d */
[----:B------:R-:W2:Y:S01]  /*24850*/  LDL.LU.64 R122, [R1+0x188] ;  /* 0x00018800017a7983 */ /* 0x000ea20000300a00 */
[----:B------:R-:W-:-:S02]  /*24860*/  IMAD.MOV.U32 R73, RZ, RZ, R126 ;  /* 0x000000ffff497224 */ /* 0x000fc400078e007e */
[----:B------:R-:W-:Y:S01]  /*24870*/  IMAD.MOV.U32 R75, RZ, RZ, R128 ;  /* 0x000000ffff4b7224 */ /* 0x000fe200078e0080 */
[----:B------:R-:W2:Y:S01]  /*24880*/  LDL.LU.64 R124, [R1+0x190] ;  /* 0x00019000017c7983 */ /* 0x000ea20000300a00 */
[----:B----4-:R-:W-:Y:S01]  /*24890*/  IMAD.MOV.U32 R76, RZ, RZ, R129 ;  /* 0x000000ffff4c7224 */ /* 0x010fe200078e0081 */
        /* <DEDUP_REMOVED lines=400> */
[----:B------:R-:W-:Y:S01]  /*261a0*/  IMAD.MOV.U32 R0, RZ, RZ, R120 ;  /* 0x000000ffff007224 */ /* 0x000fe200078e0078 */
[----:B------:R-:W-:Y:S01]  /*261b0*/  MOV R4, R123 ;  /* 0x0000007b00047202 */ /* 0x000fe20000000f00 */
[----:B------:R-:W-:Y:S02]  /*261c0*/  IMAD.MOV.U32 R2, RZ, RZ, R121 ;  /* 0x000000ffff027224 */ /* 0x000fe400078e0079 */
        /* <DEDUP_REMOVED lines=9> */
[----:B------:R-:W-:Y:S01]  /*26260*/  IMAD.MOV.U32 R10, RZ, RZ, R129 ;  /* 0x000000ffff0a7224 */ /* 0x000fe200078e0081 */
[----:B------:R-:W-:Y:S01]  /*26270*/  MOV R14, R133 ;  /* 0x00000085000e7202 */ /* 0x000fe20000000f00 */
[----:B------:R-:W-:Y:S01]  /*26280*/  IMAD.MOV.U32 R11, RZ, RZ, R130 ;  /* 0x000000ffff0b7224 */ /* 0x000fe200078e0082 */
[----:B------:R-:W2:Y:S01]  /*26290*/  LDL.LU.64 R126, [R1+0x498] ;  /* 0x00049800017e7983 */ /* 0x000ea20000300a00 */
[----:B------:R-:W-:-:S02]  /*262a0*/  IMAD.MOV.U32 R12, RZ, RZ, R131 ;  /* 0x000000ffff0c7224 */ /* 0x000fc400078e0083 */
        /* <DEDUP_REMOVED lines=349> */
[----:B------:R-:W-:-:S03]  /*27880*/  MOV R24, R215 ;  /* 0x000000d700187202 */ /* 0x000fc60000000f00 */
        /* <DEDUP_REMOVED lines=236> */
[----:B------:R-:W-:Y:S02]  /*28750*/  IMAD.MOV.U32 R67, RZ, RZ, R120 ;  /* 0x000000ffff437224 */ /* 0x000fe400078e0078 */
[----:B------:R-:W-:Y:S01]  /*28760*/  IMAD.MOV.U32 R68, RZ, RZ, R121 ;  /* 0x000000ffff447224 */ /* 0x000fe200078e0079 */
        /* <DEDUP_REMOVED lines=913> */
[----:B--2---:R-:W-:Y:S02]  /*2c080*/  IMAD.MOV.U32 R122, RZ, RZ, R69 ;  /* 0x000000ffff7a7224 */ /* 0x004fe400078e0045 */
[----:B---3--:R-:W-:Y:S01]  /*2c090*/  IMAD.MOV.U32 R120, RZ, RZ, R67 ;  /* 0x000000ffff787224 */ /* 0x008fe200078e0043 */
[----:B------:R-:W-:Y:S01]  /*2c0a0*/  MOV R121, R68 ;  /* 0x0000004400797202 */ /* 0x000fe20000000f00 */
[----:B------:R-:W2:Y:S01]  /*2c0b0*/  LDL.LU R67, [R1+0x1428] ;  /* 0x0014280001437983 */ /* 0x000ea20000300800 */
[----:B------:R-:W-:-:S03]  /*2c0c0*/  IMAD.MOV.U32 R123, RZ, RZ, R70 ;  /* 0x000000ffff7b7224 */ /* 0x000fc600078e0046 */
[----:B------:R-:W2:Y:S04]  /*2c0d0*/  LDL.LU R68, [R1+0x1424] ;  /* 0x0014240001447983 */ /* 0x000ea80000300800 */
        /* <DEDUP_REMOVED lines=96> */
[----:B------:R-:W2:Y:S01]  /*2c6e0*/  LDL.LU R119, [R1+0x1358] ;  /* 0x0013580001777983 */ /* 0x000ea20000300800 */
[----:B------:R-:W-:Y:S01]  /*2c6f0*/  IMAD.MOV.U32 R214, RZ, RZ, R2 ;  /* 0x000000ffffd67224 */ /* 0x000fe200078e0002 */
[----:B------:R-:W-:Y:S01]  /*2c700*/  MOV R213, R3 ;  /* 0x0000000300d57202 */ /* 0x000fe20000000f00 */
[----:B------:R-:W-:-:S02]  /*2c710*/  IMAD.MOV.U32 R215, RZ, RZ, R0 ;  /* 0x000000ffffd77224 */ /* 0x000fc400078e0000 */
        /* <DEDUP_REMOVED lines=169> */
[----:B------:R-:W-:-:S03]  /*2d1b0*/  MOV R5, R214 ;  /* 0x000000d600057202 */ /* 0x000fc60000000f00 */
        /* <DEDUP_REMOVED lines=721> */
[----:B------:R-:W-:Y:S01]  /*2fed0*/  IMAD.MOV.U32 R212, RZ, RZ, R222 ;  /* 0x000000ffffd47224 */ /* 0x000fe200078e00de */
[----:B------:R-:W-:Y:S01]  /*2fee0*/  MOV R222, R20 ;  /* 0x0000001400de7202 */ /* 0x000fe20000000f00 */
[----:B------:R-:W-:Y:S02]  /*2fef0*/  IMAD.MOV.U32 R213, RZ, RZ, R221 ;  /* 0x000000ffffd57224 */ /* 0x000fe400078e00dd */
[----:B------:R-:W-:Y:S02]  /*2ff00*/  IMAD.MOV.U32 R214, RZ, RZ, R220 ;  /* 0x000000ffffd67224 */ /* 0x000fe400078e00dc */
[----:B------:R-:W-:Y:S02]  /*2ff10*/  IMAD.MOV.U32 R193, RZ, RZ, R18 ;  /* 0x000000ffffc17224 */ /* 0x000fe400078e0012 */
[----:B------:R-:W-:Y:S02]  /*2ff20*/  IMAD.MOV.U32 R194, RZ, RZ, R17 ;  /* 0x000000ffffc27224 */ /* 0x000fe400078e0011 */
[----:B------:R-:W-:-:S02]  /*2ff30*/  IMAD.MOV.U32 R196, RZ, RZ, R4 ;  /* 0x000000ffffc47224 */ /* 0x000fc400078e0004 */
[----:B------:R-:W-:Y:S02]  /*2ff40*/  IMAD.MOV.U32 R197, RZ, RZ, R2 ;  /* 0x000000ffffc57224 */ /* 0x000fe400078e0002 */
[----:B------:R-:W-:Y:S01]  /*2ff50*/  IMAD.MOV.U32 R198, RZ, RZ, R0 ;  /* 0x000000ffffc67224 */ /* 0x000fe200078e0000 */
[----:B------:R-:W-:Y:S01]  /*2ff60*/  UMOV UR8, UR12 ;  /* 0x0000000c00087c82 */ /* 0x000fe20008000000 */
[----:B------:R-:W-:Y:S01]  /*2ff70*/  IMAD.MOV.U32 R219, RZ, RZ, R23 ;  /* 0x000000ffffdb7224 */ /* 0x000fe200078e0017 */
[----:B------:R-:W-:Y:S01]  /*2ff80*/  UMOV UR9, UR13 ;  /* 0x0000000d00097c82 */ /* 0x000fe20008000000 */
        /* <DEDUP_REMOVED lines=109> */
[----:B------:R-:W-:Y:S01]  /*30660*/  BPT.TRAP 0x1 ;  /* 0x000000040000795c */ /* 0x000fe20000300000 */
.L_x_23:
[----:B------:R-:W-:Y:S02]  /*30670*/  UISETP.GT.U32.AND UP0, UPT, UR38, 0x1, UPT ;  /* 0x000000012600788c */ /* 0x000fe4000bf04070 */
[----:B------:R-:W-:-:S04]  /*30680*/  ULEA UR8, UR6, UR44, 0x3 ;  /* 0x0000002c06087291 */ /* 0x000fc8000f8e183f */
[----:B------:R-:W-:Y:S01]  /*30690*/  UIADD3 UR8, UR8, 0x10, URZ ;  /* 0x0000001008087890 */ /* 0x000fe2000fffe03f */
[----:B------:R-:W-:-:S03]  /*306a0*/  PLOP3.LUT P1, PT, PT, PT, UP0, 0x80, 0x0 ;  /* 0x000000000000781c */ /* 0x000fc60003f2f008 */
[----:B------:R-:W-:-:S09]  /*306b0*/  UPRMT UR8, URZ, 0x654, UR8 ;  /* 0x000006543f087896 */ /* 0x000fd20008000008 */
[----:B------:R-:W-:Y:S01]  /*306c0*/  SYNCS.ARRIVE.TRANS64.RED.A1T0 RZ, [UR8], RZ ;  /* 0x000000ffffff79a7 */ /* 0x000fe20008100408 */
[----:B------:R-:W-:Y:S05]  /*306d0*/  @P1 BRA `(.L_x_24) ;  /* 0x0000000000041947 */ /* 0x000fea0003800000 */
[----:B------:R-:W-:Y:S01]  /*306e0*/  BPT.TRAP 0x1 ;  /* 0x000000040000795c */ /* 0x000fe20000300000 */
.L_x_24:
[----:B------:R-:W-:Y:S02]  /*306f0*/  UISETP.GT.AND UP2, UPT, UR7, 0x1, UPT ;  /* 0x000000010700788c */ /* 0x000fe4000bf44270 */
[----:B------:R-:W-:Y:S02]  /*30700*/  UIADD3 UR16, UR16, 0x1, URZ ;  /* 0x0000000110107890 */ /* 0x000fe4000fffe03f */
[----:B------:R-:W-:Y:S02]  /*30710*/  UIADD3 UR6, UR6, 0x1, URZ ;  /* 0x0000000106067890 */ /* 0x000fe4000fffe03f */
[----:B------:R-:W-:Y:S01]  /*30720*/  PLOP3.LUT P1, PT, PT, PT, UP2, 0x80, 0x0 ;  /* 0x000000000000781c */ /* 0x000fe20003f2f028 */
[----:B------:R-:W-:Y:S02]  /*30730*/  UISETP.NE.AND UP0, UPT, UR16, 0x2, UPT ;  /* 0x000000021000788c */ /* 0x000fe4000bf05270 */
[----:B------:R-:W-:Y:S02]  /*30740*/  UISETP.NE.AND UP1, UPT, UR6, 0x2, UPT ;  /* 0x000000020600788c */ /* 0x000fe4000bf25270 */
[----:B------:R-:W-:-:S02]  /*30750*/  USEL UR8, URZ, 0x1, UP0 ;  /* 0x000000013f087887 */ /* 0x000fc40008000000 */
[----:B------:R-:W-:Y:S02]  /*30760*/  UIADD3 UR7, UR7, -0x1, URZ ;  /* 0xffffffff07077890 */ /* 0x000fe4000fffe03f */
[----:B------:R-:W-:Y:S02]  /*30770*/  USEL UR16, UR16, URZ, UP0 ;  /* 0x0000003f10107287 */ /* 0x000fe40008000000 */
[----:B------:R-:W-:Y:S01]  /*30780*/  USEL UR6, UR6, URZ, UP1 ;  /* 0x0000003f06067287 */ /* 0x000fe20008800000 */
[----:B-----5:R-:W-:Y:S01]  /*30790*/  LOP3.LUT R0, R0, UR8, RZ, 0x3c, !PT ;  /* 0x0000000800007c12 */ /* 0x020fe2000f8e3cff */
[----:B------:R-:W-:Y:S10]  /*307a0*/  @P1 BRA `(.L_x_25) ;  /* 0xfffffe7400341947 */ /* 0x000ff4000383ffff */
.L_x_18:
[----:B------:R-:W1:Y:S02]  /*307b0*/  LDC R0, c[0x0][0x28c] ;  /* 0x0000a300ff007b82 */ /* 0x000e640000000800 */
[----:B-1----:R-:W-:-:S13]  /*307c0*/  ISETP.GE.AND P1, PT, R0, 0x1, PT ;  /* 0x000000010000780c */ /* 0x002fda0003f26270 */
[----:B------:R-:W-:Y:S05]  /*307d0*/  @!P1 BRA `(.L_x_26) ;  /* 0x0000000000349947 */ /* 0x000fea0003800000 */
[----:B------:R-:W-:Y:S05]  /*307e0*/  @!P0 BRA `(.L_x_27) ;  /* 0x0000000000048947 */ /* 0x000fea0003800000 */
[----:B------:R-:W-:Y:S01]  /*307f0*/  BPT.TRAP 0x1 ;  /* 0x000000040000795c */ /* 0x000fe20000300000 */
.L_x_27:
[----:B-----5:R-:W-:Y:S01]  /*30800*/  R2UR UR4, R4 ;  /* 0x00000000040472ca */ /* 0x020fe200000e0000 */
[----:B------:R-:W-:-:S06]  /*30810*/  UISETP.GT.U32.AND UP0, UPT, UR38, 0x1, UPT ;  /* 0x000000012600788c */ /* 0x000fcc000bf04070 */
[----:B------:R-:W-:-:S06]  /*30820*/  PLOP3.LUT P0, PT, PT, PT, UP0, 0x80, 0x0 ;  /* 0x000000000000781c */ /* 0x000fcc0003f0f008 */
[----:B------:R-:W-:-:S04]  /*30830*/  UIADD3 UR4, UR4, UR37, URZ ;  /* 0x0000002504047290 */ /* 0x000fc8000fffe03f */
[----:B------:R-:W-:-:S04]  /*30840*/  USHF.L.U32 UR4, UR4, 0x3, URZ ;  /* 0x0000000304047899 */ /* 0x000fc8000800063f */
[----:B------:R-:W-:-:S04]  /*30850*/  ULOP3.LUT UR4, UR4, 0x8, URZ, 0xc0, !UPT ;  /* 0x0000000804047892 */ /* 0x000fc8000f8ec03f */
[----:B------:R-:W-:-:S04]  /*30860*/  UIADD3 UR4, UR44, 0x10, UR4 ;  /* 0x000000102c047890 */ /* 0x000fc8000fffe004 */
[----:B------:R-:W-:-:S09]  /*30870*/  UPRMT UR4, URZ, 0x654, UR4 ;  /* 0x000006543f047896 */ /* 0x000fd20008000004 */
[----:B------:R-:W-:Y:S01]  /*30880*/  SYNCS.ARRIVE.TRANS64.RED.A1T0 RZ, [UR4], RZ ;  /* 0x000000ffffff79a7 */ /* 0x000fe20008100404 */
[----:B------:R-:W-:Y:S05]  /*30890*/  @P0 BRA `(.L_x_26) ;  /* 0x0000000000040947 */ /* 0x000fea0003800000 */
[----:B------:R-:W-:Y:S01]  /*308a0*/  BPT.TRAP 0x1 ;  /* 0x000000040000795c */ /* 0x000fe20000300000 */
.L_x_26:
[----:B------:R-:W1:Y:S01]  /*308b0*/  S2R R0, SR_TID.X ;  /* 0x0000000000007919 */ /* 0x000e620000002100 */
[----:B------:R-:W-:Y:S01]  /*308c0*/  UIMAD UR41, UR41, 0x180, URZ ;  /* 0x00000180292978a4 */ /* 0x000fe2000f8e023f */
[----:B------:R-:W-:Y:S01]  /*308d0*/  ULDC UR8, c[0x0][0x288] ;  /* 0x0000a20000087ab9 */ /* 0x000fe20000000800 */
[----:B------:R-:W2:Y:S01]  /*308e0*/  S2R R5, SR_TID.X ;  /* 0x0000000000057919 */ /* 0x000ea20000002100 */
[----:B------:R-:W-:Y:S02]  /*308f0*/  UIADD3 UR37, UR43, UR37, URZ ;  /* 0x000000252b257290 */ /* 0x000fe4000fffe03f */
[----:B------:R-:W-:Y:S01]  /*30900*/  UIMAD.WIDE UR6, UR40, 0x200, URZ ;  /* 0x00000200280678a5 */ /* 0x000fe2000f8e023f */
[----:B------:R-:W-:Y:S01]  /*30910*/  IMAD.U32 R12, RZ, RZ, UR41 ;  /* 0x00000029ff0c7e24 */ /* 0x000fe2000f8e00ff */
[----:B------:R-:W-:Y:S02]  /*30920*/  USHF.L.U32 UR40, UR40, 0x9, URZ ;  /* 0x0000000928287899 */ /* 0x000fe4000800063f */
[----:B------:R-:W-:Y:S01]  /*30930*/  UISETP.GE.AND UP2, UPT, UR41, UR8, UPT ;  /* 0x000000082900728c */ /* 0x000fe2000bf46270 */
[----:B------:R-:W-:Y:S01]  /*30940*/  ULDC UR9, c[0x0][0x284] ;  /* 0x0000a10000097ab9 */ /* 0x000fe20000000800 */
[----:B------:R-:W-:Y:S01]  /*30950*/  USHF.R.U32.HI UR4, URZ, 0x1, UR37 ;  /* 0x000000013f047899 */ /* 0x000fe20008011625 */
[----:B------:R-:W-:Y:S01]  /*30960*/  IMAD.U32 R6, RZ, RZ, UR9 ;  /* 0x00000009ff067e24 */ /* 0x000fe2000f8e00ff */
[----:B------:R-:W-:-:S02]  /*30970*/  UISETP.GE.OR UP2, UPT, UR40, UR9, UP2 ;  /* 0x000000092800728c */ /* 0x000fc40009746670 */
[----:B------:R-:W-:Y:S02]  /*30980*/  ULOP3.LUT UR4, UR4, 0x1, URZ, 0xc0, !UPT ;  /* 0x0000000104047892 */ /* 0x000fe4000f8ec03f */
[----:B------:R-:W-:Y:S01]  /*30990*/  USHF.R.S32.HI UR12, URZ, 0x1f, UR42 ;  /* 0x0000001f3f0c7899 */ /* 0x000fe2000801142a */
[----:B------:R-:W-:Y:S01]  /*309a0*/  ULDC.64 UR10, c[0x0][0x5d0] ;  /* 0x00017400000a7ab9 */ /* 0x000fe20000000a00 */
[----:B------:R-:W-:Y:S01]  /*309b0*/  UISETP.GT.U32.AND UP1, UPT, UR37, 0x1, UPT ;  /* 0x000000012500788c */ /* 0x000fe2000bf24070 */
[----:B------:R-:W-:Y:S01]  /*309c0*/  PLOP3.LUT P0, PT, PT, PT, UP2, 0x80, 0x0 ;  /* 0x000000000000781c */ /* 0x000fe20003f0f028 */
[----:B------:R-:W-:Y:S02]  /*309d0*/  UISETP.NE.U32.AND UP0, UPT, UR4, 0x1, UPT ;  /* 0x000000010400788c */ /* 0x000fe4000bf05070 */
[----:B------:R-:W-:Y:S02]  /*309e0*/  UIMAD UR5, UR12, UR10, URZ ;  /* 0x0000000a0c0572a4 */ /* 0x000fe4000f8e023f */
[----:B------:R-:W-:-:S02]  /*309f0*/  UISETP.LT.U32.AND UP1, UPT, UR43, 0x2, UP1 ;  /* 0x000000022b00788c */ /* 0x000fc40008f21070 */
[----:B------:R-:W-:Y:S01]  /*30a00*/  UISETP.GT.U32.AND UP0, UPT, UR43, 0x1, !UP0 ;  /* 0x000000012b00788c */ /* 0x000fe2000c704070 */
[----:B-1----:R-:W-:Y:S01]  /*30a10*/  SHF.R.U32.HI R3, RZ, 0x7, R0 ;  /* 0x00000007ff037819 */ /* 0x002fe20000011600 */
[----:B------:R-:W-:Y:S02]  /*30a20*/  UIMAD UR5, UR42, UR11, UR5 ;  /* 0x0000000b2a0572a4 */ /* 0x000fe4000f8e0205 */
[----:B------:R-:W-:Y:S01]  /*30a30*/  USEL UR4, URZ, 0x1, !UP0 ;  /* 0x000000013f047887 */ /* 0x000fe2000c000000 */
[----:B------:R-:W-:Y:S01]  /*30a40*/  LOP3.LUT R3, R3, 0x1, RZ, 0xc0, !PT ;  /* 0x0000000103037812 */ /* 0x000fe200078ec0ff */
[----:B------:R-:W-:Y:S01]  /*30a50*/  ULOP3.LUT UR37, UR37, 0x1, URZ, 0xc0, !UPT ;  /* 0x0000000125257892 */ /* 0x000fe2000f8ec03f */
[----:B--2---:R-:W-:Y:S02]  /*30a60*/  SHF.R.U32.HI R0, RZ, 0x2, R5 ;  /* 0x00000002ff007819 */ /* 0x004fe40000011605 */
[----:B-----5:R-:W-:Y:S01]  /*30a70*/  LOP3.LUT R4, R5, 0x60, RZ, 0xc0, !PT ;  /* 0x0000006005047812 */ /* 0x020fe200078ec0ff */
[----:B------:R-:W-:Y:S01]  /*30a80*/  IMAD.SHL.U32 R10, R3, 0x40, RZ ;  /* 0x00000040030a7824 */ /* 0x000fe200078e00ff */
[----:B------:R-:W-:-:S02]  /*30a90*/  LOP3.LUT R0, R0, 0x7, RZ, 0xc0, !PT ;  /* 0x0000000700007812 */ /* 0x000fc400078ec0ff */
[----:B------:R-:W-:Y:S02]  /*30aa0*/  SHF.R.U32.HI R4, RZ, 0x1, R4 ;  /* 0x00000001ff047819 */ /* 0x000fe40000011604 */
[--C-:B------:R-:W-:Y:S02]  /*30ab0*/  LOP3.LUT R10, R10, 0x40, R0.reuse, 0xe2, !PT ;  /* 0x000000400a0a7812 */ /* 0x100fe400078ee200 */
[----:B------:R-:W-:Y:S02]  /*30ac0*/  IADD3 R0, RZ, -R4, -R0 ;  /* 0x80000004ff007210 */ /* 0x000fe40007ffe800 */
[----:B------:R-:W-:Y:S02]  /*30ad0*/  SHF.L.U32 R13, R5, 0x1, RZ ;  /* 0x00000001050d7819 */ /* 0x000fe400000006ff */
[----:B------:R-:W-:Y:S01]  /*30ae0*/  LOP3.LUT R10, R10, UR6, R4, 0xfe, !PT ;  /* 0x000000060a0a7c12 */ /* 0x000fe2000f8efe04 */
[----:B------:R-:W-:Y:S01]  /*30af0*/  IMAD R0, R3, -0x40, R0 ;  /* 0xffffffc003007824 */ /* 0x000fe200078e0200 */
[----:B------:R-:W-:Y:S01]  /*30b00*/  LOP3.LUT R3, R5, 0x3, RZ, 0xc0, !PT ;  /* 0x0000000305037812 */ /* 0x000fe200078ec0ff */
[----:B------:R-:W-:Y:S01]  /*30b10*/  IMAD.MOV.U32 R4, RZ, RZ, -0x2 ;  /* 0xfffffffeff047424 */ /* 0x000fe200078e00ff */
[----:B------:R-:W-:-:S02]  /*30b20*/  LOP3.LUT R12, R12, 0x6, R13, 0xf8, !PT ;  /* 0x000000060c0c7812 */ /* 0x000fc400078ef80d */
[----:B------:R-:W-:Y:S01]  /*30b30*/  IADD3 R0, R6, -UR40, R0 ;  /* 0x8000002806007c10 */ /* 0x000fe2000fffe000 */
[----:B------:R-:W-:Y:S01]  /*30b40*/  IMAD R3, R3, R4, UR8 ;  /* 0x0000000803037e24 */ /* 0x000fe2000f8e0204 */
[--C-:B------:R-:W-:Y:S01]  /*30b50*/  SHF.R.S32.HI R13, RZ, 0x1f, R12.reuse ;  /* 0x0000001fff0d7819 */ /* 0x100fe2000001140c */
[----:B------:R-:W-:Y:S01]  /*30b60*/  IMAD.U32 R4, RZ, RZ, UR10 ;  /* 0x0000000aff047e24 */ /* 0x000fe2000f8e00ff */
[----:B------:R-:W-:Y:S01]  /*30b70*/  USEL UR8, URZ, 0x1, !UP1 ;  /* 0x000000013f087887 */ /* 0x000fe2000c800000 */
[----:B------:R-:W-:Y:S01]  /*30b80*/  VIADD R3, R3, -UR41 ;  /* 0x8000002903037c36 */ /* 0x000fe20008000000 */
[----:B------:R-:W-:Y:S01]  /*30b90*/  UMOV UR40, 0xffffffff ;  /* 0xffffffff00287882 */ /* 0x000fe20000000000 */
[----:B------:R-:W-:Y:S01]  /*30ba0*/  IMAD.WIDE.U32 R4, R4, UR42, R12 ;  /* 0x0000002a04047c25 */ /* 0x000fe2000f8e000c */
[----:B------:R-:W-:-:S04]  /*30bb0*/  ULOP3.LUT UR36, UR4, UR36, UR8, 0x96, !UPT ;  /* 0x0000002404247292 */ /* 0x000fc8000f8e9608 */
[----:B------:R-:W-:Y:S01]  /*30bc0*/  IADD3 R5, R5, UR5, RZ ;  /* 0x0000000505057c10 */ /* 0x000fe2000fffe0ff */
[----:B------:R-:W-:Y:S07]  /*30bd0*/  @P0 BRA `(.L_x_28) ;  /* 0x0000037000f40947 */ /* 0x000fee0003800000 */
[----:B------:R-:W-:Y:S01]  /*30be0*/  FSETP.NEU.AND P0, PT, R16, RZ, PT ;  /* 0x000000ff1000720b */ /* 0x000fe20003f0d000 */
[----:B------:R-:W-:Y:S01]  /*30bf0*/  ULDC.64 UR8, c[0x0][0x5c8] ;  /* 0x0001720000087ab9 */ /* 0x000fe20000000a00 */
[----:B------:R-:W-:Y:S01]  /*30c00*/  ISETP.GT.AND P5, PT, R3, RZ, PT ;  /* 0x000000ff0300720c */ /* 0x000fe20003fa4270 */
[----:B------:R-:W-:Y:S01]  /*30c10*/  UIMAD UR4, UR7, UR8, URZ ;  /* 0x00000008070472a4 */ /* 0x000fe2000f8e023f */
[----:B------:R-:W-:Y:S01]  /*30c20*/  IMAD.U32 R20, RZ, RZ, UR9 ;  /* 0x00000009ff147e24 */ /* 0x000fe2000f8e00ff */
[----:B------:R-:W-:Y:S01]  /*30c30*/  BSSY B0, `(.L_x_28) ;  /* 0x0003737000007945 */ /* 0x000fe20003800000 */
[----:B------:R-:W-:Y:S01]  /*30c40*/  IMAD.WIDE.U32 R4, R10, UR8, R4 ;  /* 0x000000080a047c25 */ /* 0x000fe2000f8e0004 */
[----:B------:R-:W-:-:S03]  /*30c50*/  ISETP.GT.AND P1, PT, R0, RZ, P5 ;  /* 0x000000ff0000720c */ /* 0x000fc60002f24270 */
[----:B------:R-:W-:-:S04]  /*30c60*/  IMAD R20, R10, R20, UR4 ;  /* 0x000000040a147e24 */ /* 0x000fc8000f8e0214 */
[----:B------:R-:W-:Y:S01]  /*30c70*/  IMAD.IADD R20, R5, 0x1, R20 ;  /* 0x0000000105147824 */ /* 0x000fe200078e0214 */
[----:B------:R-:W-:Y:S06]  /*30c80*/  @!P0 BRA `(.L_x_29) ;  /* 0x00000260002c8947 */ /* 0x000fec0003800000 */
[----:B0-----:R-:W0:Y:S01]  /*30c90*/  LDC.64 R222, c[0x0][0x5b8] ;  /* 0x00016e00ffde7b82 */ /* 0x001e220000000a00 */
[----:B------:R-:W2:Y:S01]  /*30ca0*/  LDL.LU R21, [R1+0x780] ;  /* 0x0007800001157983 */ /* 0x000ea20000300800 */
[----:B------:R-:W-:-:S06]  /*30cb0*/  ULDC.64 UR4, c[0x0][0x5c0] ;  /* 0x0001700000047ab9 */ /* 0x000fcc0000000a00 */
[----:B------:R-:W1:Y:S08]  /*30cc0*/  LDC.64 R8, c[0x0][0x5b0] ;  /* 0x00016c00ff087b82 */ /* 0x000e700000000a00 */
[----:B------:R-:W3:Y:S01]  /*30cd0*/  LDC.64 R218, c[0x0][0x5a8] ;  /* 0x00016a00ffda7b82 */ /* 0x000ee20000000a00 */
[C---:B0-----:R-:W-:Y:S02]  /*30ce0*/  IMAD R5, R222.reuse, UR12, RZ ;  /* 0x0000000cde057c24 */ /* 0x041fe4000f8e02ff */
[----:B------:R-:W-:-:S04]  /*30cf0*/  IMAD.WIDE.U32 R224, R222, UR42, R12 ;  /* 0x0000002adee07c25 */ /* 0x000fc8000f8e000c */
[----:B------:R-:W-:Y:S02]  /*30d00*/  IMAD R223, R223, UR42, R5 ;  /* 0x0000002adfdf7c24 */ /* 0x000fe4000f8e0205 */
[----:B-1----:R-:W-:Y:S02]  /*30d10*/  IMAD R19, R8, UR7, RZ ;  /* 0x0000000708137c24 */ /* 0x002fe4000f8e02ff */
[----:B------:R-:W-:Y:S01]  /*30d20*/  IMAD.MOV.U32 R220, RZ, RZ, R224 ;  /* 0x000000ffffdc7224 */ /* 0x000fe200078e00e0 */
[----:B------:R-:W-:Y:S01]  /*30d30*/  IADD3 R221, R225, R223, RZ ;  /* 0x000000dfe1dd7210 */ /* 0x000fe20007ffe0ff */
[C---:B------:R-:W-:Y:S02]  /*30d40*/  IMAD R19, R10.reuse, R9, R19 ;  /* 0x000000090a137224 */ /* 0x040fe400078e0213 */
[----:B------:R-:W-:-:S04]  /*30d50*/  IMAD.WIDE.U32 R6, R10, R8, R220 ;  /* 0x000000080a067225 */ /* 0x000fc800078e00dc */
[----:B------:R-:W-:Y:S01]  /*30d60*/  IMAD.IADD R5, R7, 0x1, R19 ;  /* 0x0000000107057824 */ /* 0x000fe200078e0213 */
[----:B---3--:R-:W-:-:S04]  /*30d70*/  LEA R14, P0, R6, R218, 0x1 ;  /* 0x000000da060e7211 */ /* 0x008fc800078008ff */
[----:B------:R-:W-:-:S05]  /*30d80*/  LEA.HI.X R15, R6, R219, R5, 0x1, P0 ;  /* 0x000000db060f7211 */ /* 0x000fca00000f0c05 */
[----:B------:R-:W3:Y:S01]  /*30d90*/  @P1 LDG.E.LTC128B.U16 R11, desc[UR46][R14.64] ;  /* 0x0000002e0e0b1981 */ /* 0x000ee2000c1e1520 */
[C---:B------:R-:W-:Y:S01]  /*30da0*/  LEA R226, P0, R4.reuse, UR4, 0x1 ;  /* 0x0000000404e27c11 */ /* 0x040fe2000f8008ff */
[----:B------:R-:W-:Y:S01]  /*30db0*/  BSSY B1, `(.L_x_30) ;  /* 0x0000013000017945 */ /* 0x000fe20003800000 */
[----:B------:R-:W-:Y:S02]  /*30dc0*/  ISETP.GT.AND P2, PT, R3, 0x1, PT ;  /* 0x000000010300780c */ /* 0x000fe40003f44270 */
[----:B------:R-:W-:Y:S02]  /*30dd0*/  LEA.HI.X R227, R4, UR5, R20, 0x1, P0 ;  /* 0x0000000504e37c11 */ /* 0x000fe400080f0c14 */
[----:B------:R-:W-:-:S09]  /*30de0*/  LOP3.LUT R17, R17, 0xfffffffd, RZ, 0xc0, !PT ;  /* 0xfffffffd11117812 */ /* 0x000fd200078ec0ff */
[----:B------:R-:W-:Y:S01]  /*30df0*/  @P2 LOP3.LUT R17, R17, 0x2, RZ, 0xfc, !PT ;  /* 0x0000000211112812 */ /* 0x000fe200078efcff */
[----:B---3--:R-:W-:-:S04]  /*30e00*/  IMAD.U32 R5, R11, 0x10000, RZ ;  /* 0x000100000b057824 */ /* 0x008fc800078e00ff */
[----:B------:R-:W-:-:S04]  /*30e10*/  FMUL R5, R5, R16 ;  /* 0x0000001005057220 */ /* 0x000fc80000400000 */
[----:B--2---:R-:W-:-:S05]  /*30e20*/  FFMA R5, R21, R2, R5 ;  /* 0x0000000215057223 */ /* 0x004fca0000000005 */
[----:B------:R-:W-:-:S05]  /*30e30*/  F2FP.BF16.F32.PACK_AB R4, RZ, R5 ;  /* 0x00000005ff04723e */ /* 0x000fca00000010ff */
[----:B------:R0:W-:Y:S02]  /*30e40*/  @P1 STG.E.U16 desc[UR46][R226.64], R4 ;  /* 0x00000004e2001986 */ /* 0x0001e4000c10152e */
[----:B0-----:R-:W-:-:S05]  /*30e50*/  IMAD.WIDE.U32 R4, R10, R8, R12 ;  /* 0x000000080a047225 */ /* 0x001fca00078e000c */
[----:B------:R-:W-:-:S03]  /*30e60*/  IADD3 R5, R19, R5, RZ ;  /* 0x0000000513057210 */ /* 0x000fc60007ffe0ff */
[----:B------:R-:W-:-:S04]  /*30e70*/  IMAD.WIDE.U32 R4, R222, UR42, R4 ;  /* 0x0000002ade047c25 */ /* 0x000fc8000f8e0004 */
[----:B------:R-:W-:Y:S01]  /*30e80*/  IMAD.IADD R5, R223, 0x1, R5 ;  /* 0x00000001df057824 */ /* 0x000fe200078e0205 */
[----:B------:R-:W-:-:S04]  /*30e90*/  LEA R216, P0, R4, R218, 0x1 ;  /* 0x000000da04d87211 */ /* 0x000fc800078008ff */
[----:B------:R-:W-:Y:S02]  /*30ea0*/  LEA.HI.X R217, R4, R219, R5, 0x1, P0 ;  /* 0x000000db04d97211 */ /* 0x000fe400000f0c05 */
[----:B------:R-:W-:-:S13]  /*30eb0*/  ISETP.GT.AND P0, PT, R0, RZ, P2 ;  /* 0x000000ff0000720c */ /* 0x000fda0001704270 */
[----:B------:R-:W-:Y:S05]  /*30ec0*/  @!P0 BRA `(.L_x_31) ;  /* 0x0000000000048947 */ /* 0x000fea0003800000 */
[----:B------:R0:W5:Y:S02]  /*30ed0*/  LDG.E.LTC128B.U16 R11, desc[UR46][R216.64+0x2] ;  /* 0x0000022ed80b7981 */ /* 0x000164000c1e1520 */
.L_x_31:
[----:B------:R-:W-:Y:S05]  /*30ee0*/  BSYNC B1 ;  /* 0x0000000000017941 */ /* 0x000fea0003800000 */
.L_x_30:
[----:B------:R-:W2:Y:S01]  /*30ef0*/  LDL.LU R5, [R1+0x784] ;  /* 0x0007840001057983 */ /* 0x000ea20000300800 */
[----:B-----5:R-:W-:Y:S01]  /*30f00*/  IMAD.U32 R4, R11, 0x10000, RZ ;  /* 0x000100000b047824 */ /* 0x020fe200078e00ff */
[C---:B------:R-:W-:Y:S01]  /*30f10*/  SHF.L.U64.HI R229, R8.reuse, 0x3, R9 ;  /* 0x0000000308e57819 */ /* 0x040fe20000010209 */
[----:B------:R-:W-:Y:S01]  /*30f20*/  IMAD.SHL.U32 R228, R8, 0x8, RZ ;  /* 0x0000000808e47824 */ /* 0x000fe200078e00ff */
[----:B------:R-:W3:Y:S01]  /*30f30*/  LDL.LU R14, [R1+0x788] ;  /* 0x00078800010e7983 */ /* 0x000ee20000300800 */
[----:B------:R-:W-:-:S04]  /*30f40*/  FMUL R4, R4, R16 ;  /* 0x0000001004047220 */ /* 0x000fc80000400000 */
[----:B--2---:R-:W-:Y:S01]  /*30f50*/  FFMA R4, R5, R2, R4 ;  /* 0x0000000205047223 */ /* 0x004fe20000000004 */
[----:B------:R-:W-:-:S04]  /*30f60*/  @P0 MOV R5, R227 ;  /* 0x000000e300050202 */ /* 0x000fc80000000f00 */
[----:B------:R-:W-:-:S04]  /*30f70*/  F2FP.BF16.F32.PACK_AB R4, RZ, R4 ;  /* 0x00000004ff04723e */ /* 0x000fc800000010ff */
[----:B------:R-:W-:Y:S01]  /*30f80*/  PRMT R6, R4, 0x7610, R6 ;  /* 0x0000761004067816 */ /* 0x000fe20000000006 */
[----:B------:R-:W-:-:S05]  /*30f90*/  @P0 IMAD.MOV.U32 R4, RZ, RZ, R226 ;  /* 0x000000ffff040224 */ /* 0x000fca00078e00e2 */
[----:B------:R1:W-:Y:S01]  /*30fa0*/  @P0 STG.E.U16 desc[UR46][R4.64+0x2], R6 ;  /* 0x0000020604000986 */ /* 0x0003e2000c10152e */
[----:B------:R-:W-:Y:S01]  /*30fb0*/  ISETP.GT.AND P0, PT, R0, 0x8, P5 ;  /* 0x000000080000780c */ /* 0x000fe20002f04270 */
[----:B-1----:R-:W-:-:S04]  /*30fc0*/  IMAD.WIDE.U32 R4, R10, R8, R228 ;  /* 0x000000080a047225 */ /* 0x002fc800078e00e4 */
[----:B------:R-:W-:Y:S01]  /*30fd0*/  IMAD.IADD R19, R19, 0x1, R5 ;  /* 0x0000000113137824 */ /* 0x000fe200078e0205 */
[----:B------:R-:W-:-:S05]  /*30fe0*/  IADD3 R5, P1, R224, R4, RZ ;  /* 0x00000004e0057210 */ /* 0x000fca0007f3e0ff */
[----:B------:R-:W-:Y:S01]  /*30ff0*/  IMAD.X R7, R19, 0x1, R221, P1 ;  /* 0x0000000113077824 */ /* 0x000fe200008e06dd */
[----:B------:R-:W-:-:S04]  /*31000*/  LEA R6, P1, R5, R218, 0x1 ;  /* 0x000000da05067211 */ /* 0x000fc800078208ff */
[----:B------:R-:W-:-:S05]  /*31010*/  LEA.HI.X R7, R5, R219, R7, 0x1, P1 ;  /* 0x000000db05077211 */ /* 0x000fca00008f0c07 */
[----:B------:R1:W2:Y:S01]  /*31020*/  @P0 LDG.E.LTC128B.U16 R11, desc[UR46][R6.64] ;  /* 0x0000002e060b0981 */ /* 0x0002a2000c1e1520 */
[----:B------:R-:W-:Y:S01]  /*31030*/  IADD3 R4, P1, R12, R4, RZ ;  /* 0x000000040c047210 */ /* 0x000fe20007f3e0ff */
[----:B------:R-:W-:Y:S01]  /*31040*/  BSSY B1, `(.L_x_32) ;  /* 0x0000017000017945 */ /* 0x000fe20003800000 */
[----:B------:R-:W-:Y:S02]  /*31050*/  MOV R15, UR8 ;  /* 0x00000008000f7c02 */ /* 0x000fe40008000f00 */
[----:B------:R-:W-:Y:S02]  /*31060*/  IADD3.X R5, R13, R19, RZ, P1, !PT ;  /* 0x000000130d057210 */ /* 0x000fe40000ffe4ff */
[----:B------:R-:W-:Y:S01]  /*31070*/  ISETP.GT.AND P2, PT, R0, 0x8, P2 ;  /* 0x000000080000780c */ /* 0x000fe20001744270 */
[----:B------:R-:W-:-:S04]  /*31080*/  IMAD.WIDE.U32 R4, R222, UR42, R4 ;  /* 0x0000002ade047c25 */ /* 0x000fc8000f8e0004 */
[----:B------:R-:W-:Y:S01]  /*31090*/  IMAD.IADD R5, R223, 0x1, R5 ;  /* 0x00000001df057824 */ /* 0x000fe200078e0205 */
[----:B-1----:R-:W-:-:S04]  /*310a0*/  LEA R6, P1, R4, R218, 0x1 ;  /* 0x000000da04067211 */ /* 0x002fc800078208ff */
[----:B------:R-:W-:Y:S01]  /*310b0*/  LEA.HI.X R7, R4, R219, R5, 0x1, P1 ;  /* 0x000000db04077211 */ /* 0x000fe200008f0c05 */
[----:B------:R-:W-:-:S04]  /*310c0*/  IMAD.U32 R4, RZ, RZ, UR8 ;  /* 0x00000008ff047e24 */ /* 0x000fc8000f8e00ff */
[----:B------:R-:W-:-:S05]  /*310d0*/  IMAD.SHL.U32 R20, R4, 0x10, RZ ;  /* 0x0000001004147824 */ /* 0x000fca00078e00ff */
[----:B------:R-:W-:Y:S01]  /*310e0*/  IADD3 R4, P1, R20, R226, RZ ;  /* 0x000000e214047210 */ /* 0x000fe20007f3e0ff */
[----:B--2---:R-:W-:-:S04]  /*310f0*/  IMAD.U32 R5, R11, 0x10000, RZ ;  /* 0x000100000b057824 */ /* 0x004fc800078e00ff */
[----:B------:R-:W-:-:S04]  /*31100*/  FMUL R5, R5, R16 ;  /* 0x0000001005057220 */ /* 0x000fc80000400000 */
[----:B---3--:R-:W-:Y:S01]  /*31110*/  FFMA R5, R14, R2, R5 ;  /* 0x000000020e057223 */ /* 0x008fe20000000005 */
[----:B------:R-:W-:-:S04]  /*31120*/  IMAD.U32 R14, RZ, RZ, UR9 ;  /* 0x00000009ff0e7e24 */ /* 0x000fc8000f8e00ff */
[----:B------:R-:W-:Y:S02]  /*31130*/  F2FP.BF16.F32.PACK_AB R5, RZ, R5 ;  /* 0x00000005ff05723e */ /* 0x000fe400000010ff */
[--C-:B------:R-:W-:Y:S02]  /*31140*/  SHF.L.U64.HI R19, R15, 0x4, R14.reuse ;  /* 0x000000040f137819 */ /* 0x100fe4000001020e */
[----:B------:R-:W-:-:S03]  /*31150*/  PRMT R14, R5, 0x7610, R14 ;  /* 0x00007610050e7816 */ /* 0x000fc6000000000e */
[----:B------:R-:W-:Y:S01]  /*31160*/  IMAD.X R5, R19, 0x1, R227, P1 ;  /* 0x0000000113057824 */ /* 0x000fe200008e06e3 */
[----:B------:R1:W-:Y:S04]  /*31170*/  STL [R1+0x904], R19 ;  /* 0x0009041301007387 */ /* 0x0003e80000100800 */
[----:B------:R1:W-:Y:S01]  /*31180*/  @P0 STG.E.U16 desc[UR46][R4.64], R14 ;  /* 0x0000000e04000986 */ /* 0x0003e2000c10152e */
[----:B------:R-:W-:Y:S05]  /*31190*/  @!P2 BRA `(.L_x_33) ;  /* 0x000000000004a947 */ /* 0x000fea0003800000 */
[----:B------:R2:W5:Y:S02]  /*311a0*/  LDG.E.LTC128B.U16 R11, desc[UR46][R6.64+0x2] ;  /* 0x0000022e060b7981 */ /* 0x000564000c1e1520 */
.L_x_33:
[----:B------:R-:W-:Y:S05]  /*311b0*/  BSYNC B1 ;  /* 0x0000000000017941 */ /* 0x000fea0003800000 */
.L_x_32:
[----:B------:R-:W3:Y:S01]  /*311c0*/  LDL.LU R15, [R1+0x78c] ;  /* 0x00078c00010f7983 */ /* 0x000ee20000300800 */
[----:B-1---5:R-:W-:Y:S01]  /*311d0*/  SHF.L.U32 R14, R11, 0x10, RZ ;  /* 0x000000100b0e7819 */ /* 0x022fe200000006ff */
[----:B------:R-:W-:Y:S01]  /*311e0*/  BSSY B1, `(.L_x_34) ;  /* 0x000000b000017945 */ /* 0x000fe20003800000 */
[----:B------:R-:W-:Y:S02]  /*311f0*/  ISETP.GT.AND P4, PT, R3, 0x8, PT ;  /* 0x000000080300780c */ /* 0x000fe40003f84270 */
[----:B------:R-:W-:Y:S01]  /*31200*/  LOP3.LUT R17, R17, 0xfffffffb, RZ, 0xc0, !PT ;  /* 0xfffffffb11117812 */ /* 0x000fe200078ec0ff */
[----:B------:R-:W-:Y:S01]  /*31210*/  FMUL R14, R14, R16 ;  /* 0x000000100e0e7220 */ /* 0x000fe20000400000 */
[----:B------:R-:W-:-:S09]  /*31220*/  ISETP.GT.AND P0, PT, R0, RZ, P4 ;  /* 0x000000ff0000720c */ /* 0x000fd20002704270 */
[----:B------:R-:W-:Y:S01]  /*31230*/  @P4 LOP3.LUT R17, R17, 0x4, RZ, 0xfc, !PT ;  /* 0x0000000411114812 */ /* 0x000fe200078efcff */
[----:B---3--:R-:W-:-:S05]  /*31240*/  FFMA R14, R15, R2, R14 ;  /* 0x000000020f0e7223 */ /* 0x008fca000000000e */
[----:B------:R-:W-:-:S05]  /*31250*/  F2FP.BF16.F32.PACK_AB R14, RZ, R14 ;  /* 0x0000000eff0e723e */ /* 0x000fca00000010ff */
[----:B------:R1:W-:Y:S01]  /*31260*/  @P2 STG.E.U16 desc[UR46][R4.64+0x2], R14 ;  /* 0x0000020e04002986 */ /* 0x0003e2000c10152e */
[----:B------:R-:W-:Y:S05]  /*31270*/  @!P0 BRA `(.L_x_35) ;  /* 0x0000000000048947 */ /* 0x000fea0003800000 */
[----:B------:R3:W5:Y:S02]  /*31280*/  LDG.E.LTC128B.U16 R11, desc[UR46][R216.64+0x10] ;  /* 0x0000102ed80b7981 */ /* 0x000764000c1e1520 */
.L_x_35:
[----:B------:R-:W-:Y:S05]  /*31290*/  BSYNC B1 ;  /* 0x0000000000017941 */ /* 0x000fea0003800000 */
.L_x_34:
[----:B------:R-:W4:Y:S01]  /*312a0*/  LDL.LU R15, [R1+0x790] ;  /* 0x00079000010f7983 */ /* 0x000f220000300800 */
[----:B-1---5:R-:W-:Y:S01]  /*312b0*/  IMAD.U32 R14, R11, 0x10000, RZ ;  /* 0x000100000b0e7824 */ /* 0x022fe200078e00ff */
[----:B------:R-:W-:Y:S01]  /*312c0*/  ISETP.GT.AND P3, PT, R3, 0x9, PT ;  /* 0x000000090300780c */ /* 0x000fe20003f64270 */
[----:B------:R-:W-:Y:S01]  /*312d0*/  BSSY B1, `(.L_x_36) ;  /* 0x000000d000017945 */ /* 0x000fe20003800000 */
[----:B------:R-:W-:Y:S01]  /*312e0*/  LOP3.LUT R17, R17, 0xfffffff7, RZ, 0xc0, !PT ;  /* 0xfffffff711117812 */ /* 0x000fe200078ec0ff */
[----:B------:R-:W-:Y:S01]  /*312f0*/  FMUL R14, R14, R16 ;  /* 0x000000100e0e7220 */ /* 0x000fe20000400000 */
[----:B------:R-:W-:-:S09]  /*31300*/  ISETP.GT.AND P1, PT, R0, RZ, P3 ;  /* 0x000000ff0000720c */ /* 0x000fd20001f24270 */
[----:B------:R-:W-:Y:S01]  /*31310*/  @P3 LOP3.LUT R17, R17, 0x8, RZ, 0xfc, !PT ;  /* 0x0000000811113812 */ /* 0x000fe200078efcff */
[----:B----4-:R-:W-:Y:S01]  /*31320*/  FFMA R14, R15, R2, R14 ;  /* 0x000000020f0e7223 */ /* 0x010fe2000000000e */
[----:B------:R-:W-:-:S04]  /*31330*/  @P0 IMAD.MOV.U32 R15, RZ, RZ, R227 ;  /* 0x000000ffff0f0224 */ /* 0x000fc800078e00e3 */
[----:B------:R-:W-:-:S04]  /*31340*/  F2FP.BF16.F32.PACK_AB R14, RZ, R14 ;  /* 0x0000000eff0e723e */ /* 0x000fc800000010ff */
[----:B------:R-:W-:Y:S01]  /*31350*/  PRMT R19, R14, 0x7610, R19 ;  /* 0x000076100e137816 */ /* 0x000fe20000000013 */
[----:B------:R-:W-:-:S05]  /*31360*/  @P0 IMAD.MOV.U32 R14, RZ, RZ, R226 ;  /* 0x000000ffff0e0224 */ /* 0x000fca00078e00e2 */
[----:B------:R1:W-:Y:S01]  /*31370*/  @P0 STG.E.U16 desc[UR46][R14.64+0x10], R19 ;  /* 0x000010130e000986 */ /* 0x0003e2000c10152e */
[----:B------:R-:W-:Y:S05]  /*31380*/  @!P1 BRA `(.L_x_37) ;  /* 0x0000000000049947 */ /* 0x000fea0003800000 */
[----:B------:R4:W5:Y:S02]  /*31390*/  LDG.E.LTC128B.U16 R11, desc[UR46][R216.64+0x12] ;  /* 0x0000122ed80b7981 */ /* 0x000964000c1e1520 */
.L_x_37:
[----:B------:R-:W-:Y:S05]  /*313a0*/  BSYNC B1 ;  /* 0x0000000000017941 */ /* 0x000fea0003800000 */
.L_x_36:
[----:B-1----:R-:W2:Y:S01]  /*313b0*/  LDL.LU R15, [R1+0x794] ;  /* 0x00079400010f7983 */ /* 0x002ea20000300800 */
[----:B-----5:R-:W-:Y:S01]  /*313c0*/  SHF.L.U32 R14, R11, 0x10, RZ ;  /* 0x000000100b0e7819 */ /* 0x020fe200000006ff */
[----:B------:R-:W-:Y:S01]  /*313d0*/  BSSY B1, `(.L_x_38) ;  /* 0x000000b000017945 */ /* 0x000fe20003800000 */
[----:B------:R-:W-:-:S03]  /*313e0*/  ISETP.GT.AND P2, PT, R0, 0x8, P4 ;  /* 0x000000080000780c */ /* 0x000fc60002744270 */
[----:B------:R-:W-:-:S04]  /*313f0*/  FMUL R14, R14, R16 ;  /* 0x000000100e0e7220 */ /* 0x000fc80000400000 */
[----:B--2---:R-:W-:Y:S01]  /*31400*/  FFMA R14, R15, R2, R14 ;  /* 0x000000020f0e7223 */ /* 0x004fe2000000000e */
[----:B------:R-:W-:-:S04]  /*31410*/  @P1 IMAD.MOV.U32 R15, RZ, RZ, R227 ;  /* 0x000000ffff0f1224 */ /* 0x000fc800078e00e3 */
[----:B------:R-:W-:-:S04]  /*31420*/  F2FP.BF16.F32.PACK_AB R14, RZ, R14 ;  /* 0x0000000eff0e723e */ /* 0x000fc800000010ff */
[----:B------:R-:W-:Y:S01]  /*31430*/  PRMT R19, R14, 0x7610, R19 ;  /* 0x000076100e137816 */ /* 0x000fe20000000013 */
[----:B------:R-:W-:-:S05]  /*31440*/  @P1 IMAD.MOV.U32 R14, RZ, RZ, R226 ;  /* 0x000000ffff0e1224 */ /* 0x000fca00078e00e2 */
[----:B------:R1:W-:Y:S01]  /*31450*/  @P1 STG.E.U16 desc[UR46][R14.64+0x12], R19 ;  /* 0x000012130e001986 */ /* 0x0003e2000c10152e */
[----:B------:R-:W-:Y:S05]  /*31460*/  @!P2 BRA `(.L_x_39) ;  /* 0x000000000004a947 */ /* 0x000fea0003800000 */
[----:B------:R2:W5:Y:S02]  /*31470*/  LDG.E.LTC128B.U16 R11, desc[UR46][R6.64+0x10] ;  /* 0x0000102e060b7981 */ /* 0x000564000c1e1520 */
.L_x_39:
[----:B------:R-:W-:Y:S05]  /*31480*/  BSYNC B1 ;  /* 0x0000000000017941 */ /* 0x000fea0003800000 */
.L_x_38:
[----:B-1----:R-:W3:Y:S01]  /*31490*/  LDL.LU R15, [R1+0x798] ;  /* 0x00079800010f7983 */ /* 0x002ee20000300800 */
[----:B-----5:R-:W-:Y:S01]  /*314a0*/  IMAD.U32 R14, R11, 0x10000, RZ ;  /* 0x000100000b0e7824 */ /* 0x020fe200078e00ff */
[----:B------:R-:W-:Y:S01]  /*314b0*/  ISETP.GT.AND P0, PT, R0, 0x8, P3 ;  /* 0x000000080000780c */ /* 0x000fe20001f04270 */
[----:B------:R-:W-:Y:S02]  /*314c0*/  BSSY B1, `(.L_x_40) ;  /* 0x0000007000017945 */ /* 0x000fe40003800000 */
[----:B------:R-:W-:-:S04]  /*314d0*/  FMUL R14, R14, R16 ;  /* 0x000000100e0e7220 */ /* 0x000fc80000400000 */
[----:B---3--:R-:W-:-:S05]  /*314e0*/  FFMA R14, R15, R2, R14 ;  /* 0x000000020f0e7223 */ /* 0x008fca000000000e */
[----:B------:R-:W-:-:S05]  /*314f0*/  F2FP.BF16.F32.PACK_AB R14, RZ, R14 ;  /* 0x0000000eff0e723e */ /* 0x000fca00000010ff */
[----:B------:R1:W-:Y:S01]  /*31500*/  @P2 STG.E.U16 desc[UR46][R4.64+0x10], R14 ;  /* 0x0000100e04002986 */ /* 0x0003e2000c10152e */
[----:B------:R-:W-:Y:S05]  /*31510*/  @!P0 BRA `(.L_x_41) ;  /* 0x0000000000048947 */ /* 0x000fea0003800000 */
[----:B------:R3:W5:Y:S02]  /*31520*/  LDG.E.LTC128B.U16 R11, desc[UR46][R6.64+0x12] ;  /* 0x0000122e060b7981 */ /* 0x000764000c1e1520 */
.L_x_41:
[----:B------:R-:W-:Y:S05]  /*31530*/  BSYNC B1 ;  /* 0x0000000000017941 */ /* 0x000fea0003800000 */
.L_x_40:
[----:B------:R-:W2:Y:S01]  /*31540*/  LDL.LU R15, [R1+0x79c] ;  /* 0x00079c00010f7983 */ /* 0x000ea20000300800 */
[----:B-1---5:R-:W-:Y:S01]  /*31550*/  SHF.L.U32 R14, R11, 0x10, RZ ;  /* 0x000000100b0e7819 */ /* 0x022fe200000006ff */
[----:B------:R-:W-:Y:S01]  /*31560*/  BSSY B1, `(.L_x_42) ;  /* 0x000000b000017945 */ /* 0x000fe20003800000 */
[----:B------:R-:W-:Y:S02]  /*31570*/  ISETP.GT.AND P3, PT, R3, 0x10, PT ;  /* 0x000000100300780c */ /* 0x000fe40003f64270 */
[----:B------:R-:W-:Y:S01]  /*31580*/  LOP3.LUT R17, R17, 0xffffffef, RZ, 0xc0, !PT ;  /* 0xffffffef11117812 */ /* 0x000fe200078ec0ff */
[----:B------:R-:W-:Y:S01]  /*31590*/  FMUL R14, R14, R16 ;  /* 0x000000100e0e7220 */ /* 0x000fe20000400000 */
[----:B------:R-:W-:-:S09]  /*315a0*/  ISETP.GT.AND P1, PT, R0, RZ, P3 ;  /* 0x000000ff0000720c */ /* 0x000fd20001f24270 */
[----:B------:R-:W-:Y:S01]  /*315b0*/  @P3 LOP3.LUT R17, R17, 0x10, RZ, 0xfc, !PT ;  /* 0x0000001011113812 */ /* 0x000fe200078efcff */
[----:B--2---:R-:W-:-:S05]  /*315c0*/  FFMA R14, R15, R2, R14 ;  /* 0x000000020f0e7223 */ /* 0x004fca000000000e */
[----:B------:R-:W-:-:S05]  /*315d0*/  F2FP.BF16.F32.PACK_AB R14, RZ, R14 ;  /* 0x0000000eff0e723e */ /* 0x000fca00000010ff */
[----:B------:R1:W-:Y:S01]  /*315e0*/  @P0 STG.E.U16 desc[UR46][R4.64+0x12], R14 ;  /* 0x0000120e04000986 */ /* 0x0003e2000c10152e */
[----:B------:R-:W-:Y:S05]  /*315f0*/  @!P1 BRA `(.L_x_43) ;  /* 0x0000000000049947 */ /* 0x000fea0003800000 */
[----:B------:R2:W5:Y:S02]  /*31600*/  LDG.E.LTC128B.U16 R11, desc[UR46][R216.64+0x20] ;  /* 0x0000202ed80b7981 */ /* 0x000564000c1e1520 */
.L_x_43:
[----:B------:R-:W-:Y:S05]  /*31610*/  BSYNC B1 ;  /* 0x0000000000017941 */ /* 0x000fea0003800000 */
.L_x_42:
[----:B------:R-:W3:Y:S01]  /*31620*/  LDL.LU R15, [R1+0x7a0] ;  /* 0x0007a000010f7983 */ /* 0x000ee20000300800 */
[----:B-1---5:R-:W-:Y:S01]  /*31630*/  IMAD.U32 R14, R11, 0x10000, RZ ;  /* 0x000100000b0e7824 */ /* 0x022fe200078e00ff */
[----:B------:R-:W-:Y:S01]  /*31640*/  ISETP.GT.AND P2, PT, R3, 0x11, PT ;  /* 0x000000110300780c */ /* 0x000fe20003f44270 */
[----:B------:R-:W-:Y:S01]  /*31650*/  BSSY B1, `(.L_x_44) ;  /* 0x000000d000017945 */ /* 0x000fe20003800000 */
[----:B------:R-:W-:Y:S01]  /*31660*/  LOP3.LUT R17, R17, 0xffffffbf, RZ, 0xc0, !PT ;  /* 0xffffffbf11117812 */ /* 0x000fe200078ec0ff */
[----:B------:R-:W-:Y:S01]  /*31670*/  FMUL R14, R14, R16 ;  /* 0x000000100e0e7220 */ /* 0x000fe20000400000 */
[----:B------:R-:W-:-:S09]  /*31680*/  ISETP.GT.AND P0, PT, R0, RZ, P2 ;  /* 0x000000ff0000720c */ /* 0x000fd20001704270 */
[----:B------:R-:W-:Y:S01]  /*31690*/  @P2 LOP3.LUT R17, R17, 0x40, RZ, 0xfc, !PT ;  /* 0x0000004011112812 */ /* 0x000fe200078efcff */
[----:B---3--:R-:W-:Y:S01]  /*316a0*/  FFMA R14, R15, R2, R14 ;  /* 0x000000020f0e7223 */ /* 0x008fe2000000000e */
[----:B------:R-:W-:-:S04]  /*316b0*/  @P1 IMAD.MOV.U32 R15, RZ, RZ, R227 ;  /* 0x000000ffff0f1224 */ /* 0x000fc800078e00e3 */
[----:B------:R-:W-:-:S04]  /*316c0*/  F2FP.BF16.F32.PACK_AB R14, RZ, R14 ;  /* 0x0000000eff0e723e */ /* 0x000fc800000010ff */
[----:B------:R-:W-:Y:S01]  /*316d0*/  PRMT R19, R14, 0x7610, R19 ;  /* 0x000076100e137816 */ /* 0x000fe20000000013 */
[----:B------:R-:W-:-:S05]  /*316e0*/  @P1 IMAD.MOV.U32 R14, RZ, RZ, R226 ;  /* 0x000000ffff0e1224 */ /* 0x000fca00078e00e2 */
[----:B------:R1:W-:Y:S01]  /*316f0*/  @P1 STG.E.U16 desc[UR46][R14.64+0x20], R19 ;  /* 0x000020130e001986 */ /* 0x0003e2000c10152e */
[----:B------:R-:W-:Y:S05]  /*31700*/  @!P0 BRA `(.L_x_45) ;  /* 0x0000000000048947 */ /* 0x000fea0003800000 */
[----:B------:R3:W5:Y:S02]  /*31710*/  LDG.E.LTC128B.U16 R11, desc[UR46][R216.64+0x22] ;  /* 0x0000222ed80b7981 */ /* 0x000764000c1e1520 */
.L_x_45:
[----:B------:R-:W-:Y:S05]  /*31720*/  BSYNC B1 ;  /* 0x0000000000017941 */ /* 0x000fea0003800000 */
.L_x_44:
[----:B-1----:R-:W2:Y:S01]  /*31730*/  LDL.LU R15, [R1+0x7a4] ;  /* 0x0007a400010f7983 */ /* 0x002ea20000300800 */
[----:B-----5:R-:W-:Y:S01]  /*31740*/  SHF.L.U32 R14, R11, 0x10, RZ ;  /* 0x000000100b0e7819 */ /* 0x020fe200000006ff */
[----:B------:R-:W-:Y:S04]  /*31750*/  BSSY B1, `(.L_x_46) ;  /* 0x000000b000017945 */ /* 0x000fe80003800000 */
[----:B------:R-:W-:-:S04]  /*31760*/  FMUL R14, R14, R16 ;  /* 0x000000100e0e7220 */ /* 0x000fc80000400000 */
[----:B--2---:R-:W-:Y:S01]  /*31770*/  FFMA R14, R15, R2, R14 ;  /* 0x000000020f0e7223 */ /* 0x004fe2000000000e */
[----:B------:R-:W-:-:S04]  /*31780*/  @P0 IMAD.MOV.U32 R15, RZ, RZ, R227 ;  /* 0x000000ffff0f0224 */ /* 0x000fc800078e00e3 */
[----:B------:R-:W-:-:S04]  /*31790*/  F2FP.BF16.F32.PACK_AB R14, RZ, R14 ;  /* 0x0000000eff0e723e */ /* 0x000fc800000010ff */
[----:B------:R-:W-:Y:S01]  /*317a0*/  PRMT R19, R14, 0x7610, R19 ;  /* 0x000076100e137816 */ /* 0x000fe20000000013 */
[----:B------:R-:W-:-:S05]  /*317b0*/  @P0 IMAD.MOV.U32 R14, RZ, RZ, R226 ;  /* 0x000000ffff0e0224 */ /* 0x000fca00078e00e2 */
[----:B------:R1:W-:Y:S01]  /*317c0*/  @P0 STG.E.U16 desc[UR46][R14.64+0x22], R19 ;  /* 0x000022130e000986 */ /* 0x0003e2000c10152e */
[----:B------:R-:W-:-:S13]  /*317d0*/  ISETP.GT.AND P0, PT, R0, 0x8, P3 ;  /* 0x000000080000780c */ /* 0x000fda0001f04270 */
[----:B-1----:R-:W-:Y:S05]  /*317e0*/  @!P0 BRA `(.L_x_47) ;  /* 0x0000000000048947 */ /* 0x002fea0003800000 */
[----:B------:R1:W5:Y:S02]  /*317f0*/  LDG.E.LTC128B.U16 R11, desc[UR46][R6.64+0x20] ;  /* 0x0000202e060b7981 */ /* 0x000364000c1e1520 */
.L_x_47:
[----:B------:R-:W-:Y:S05]  /*31800*/  BSYNC B1 ;  /* 0x0000000000017941 */ /* 0x000fea0003800000 */
.L_x_46:
[----:B------:R-:W2:Y:S01]  /*31810*/  LDL.LU R15, [R1+0x7a8] ;  /* 0x0007a800010f7983 */ /* 0x000ea20000300800 */
[----:B-----5:R-:W-:Y:S01]  /*31820*/  IMAD.U32 R14, R11, 0x10000, RZ ;  /* 0x000100000b0e7824 */ /* 0x020fe200078e00ff */
[----:B------:R-:W-:Y:S03]  /*31830*/  BSSY B1, `(.L_x_48) ;  /* 0x0000008000017945 */ /* 0x000fe60003800000 */
[----:B------:R-:W-:-:S04]  /*31840*/  FMUL R14, R14, R16 ;  /* 0x000000100e0e7220 */ /* 0x000fc80000400000 */
[----:B--2---:R-:W-:-:S05]  /*31850*/  FFMA R14, R15, R2, R14 ;  /* 0x000000020f0e7223 */ /* 0x004fca000000000e */
[----:B------:R-:W-:-:S05]  /*31860*/  F2FP.BF16.F32.PACK_AB R14, RZ, R14 ;  /* 0x0000000eff0e723e */ /* 0x000fca00000010ff */
[----:B------:R2:W-:Y:S01]  /*31870*/  @P0 STG.E.U16 desc[UR46][R4.64+0x20], R14 ;  /* 0x0000200e04000986 */ /* 0x0005e2000c10152e */
[----:B------:R-:W-:-:S13]  /*31880*/  ISETP.GT.AND P0, PT, R0, 0x8, P2 ;  /* 0x000000080000780c */ /* 0x000fda0001704270 */
[----:B--2---:R-:W-:Y:S05]  /*31890*/  @!P0 BRA `(.L_x_49) ;  /* 0x0000000000048947 */ /* 0x004fea0003800000 */
[----:B------:R2:W5:Y:S02]  /*318a0*/  LDG.E.LTC128B.U16 R11, desc[UR46][R6.64+0x22] ;  /* 0x0000222e060b7981 */ /* 0x000564000c1e1520 */
.L_x_49:
[----:B------:R-:W-:Y:S05]  /*318b0*/  BSYNC B1 ;  /* 0x0000000000017941 */ /* 0x000fea0003800000 */
.L_x_48:
[----:B------:R-:W3:Y:S01]  /*318c0*/  LDL.LU R15, [R1+0x7ac] ;  /* 0x0007ac00010f7983 */ /* 0x000ee20000300800 */
[----:B-----5:R-:W-:Y:S01]  /*318d0*/  SHF.L.U32 R14, R11, 0x10, RZ ;  /* 0x000000100b0e7819 */ /* 0x020fe200000006ff */
[----:B------:R-:W-:Y:S01]  /*318e0*/  BSSY B1, `(.L_x_50) ;  /* 0x000000b000017945 */ /* 0x000fe20003800000 */
[----:B------:R-:W-:Y:S02]  /*318f0*/  ISETP.GT.AND P2, PT, R3, 0x18, PT ;  /* 0x000000180300780c */ /* 0x000fe40003f44270 */
[----:B------:R-:W-:Y:S01]  /*31900*/  LOP3.LUT R18, R18, 0xfffffbff, RZ, 0xc0, !PT ;  /* 0xfffffbff12127812 */ /* 0x000fe200078ec0ff */
[----:B------:R-:W-:-:S10]  /*31910*/  FMUL R14, R14, R16 ;  /* 0x000000100e0e7220 */ /* 0x000fd40000400000 */
[----:B------:R-:W-:Y:S01]  /*31920*/  @P2 LOP3.LUT R18, R18, 0x400, RZ, 0xfc, !PT ;  /* 0x0000040012122812 */ /* 0x000fe200078efcff */
[----:B---3--:R-:W-:-:S05]  /*31930*/  FFMA R14, R15, R2, R14 ;  /* 0x000000020f0e7223 */ /* 0x008fca000000000e */
[----:B------:R-:W-:-:S05]  /*31940*/  F2FP.BF16.F32.PACK_AB R14, RZ, R14 ;  /* 0x0000000eff0e723e */ /* 0x000fca00000010ff */
[----:B------:R3:W-:Y:S01]  /*31950*/  @P0 STG.E.U16 desc[UR46][R4.64+0x22], R14 ;  /* 0x0000220e04000986 */ /* 0x0007e2000c10152e */
[----:B------:R-:W-:-:S13]  /*31960*/  ISETP.GT.AND P0, PT, R0, RZ, P2 ;  /* 0x000000ff0000720c */ /* 0x000fda0001704270 */
[----:B---3--:R-:W-:Y:S05]  /*31970*/  @!P0 BRA `(.L_x_51) ;  /* 0x0000000000048947 */ /* 0x008fea0003800000 */
[----:B------:R3:W5:Y:S02]  /*31980*/  LDG.E.LTC128B.U16 R11, desc[UR46][R216.64+0x30] ;  /* 0x0000302ed80b7981 */ /* 0x000764000c1e1520 */
.L_x_51:
[----:B------:R-:W-:Y:S05]  /*31990*/  BSYNC B1 ;  /* 0x0000000000017941 */ /* 0x000fea0003800000 */
.L_x_50:
[----:B------:R-:W2:Y:S01]  /*319a0*/  LDL.LU R15, [R1+0x7b0] ;  /* 0x0007b000010f7983 */ /* 0x000ea20000300800 */
[----:B-----5:R-:W-:Y:S01]  /*319b0*/  IMAD.U32 R14, R11, 0x10000, RZ ;  /* 0x000100000b0e7824 */ /* 0x020fe200078e00ff */
[----:B------:R-:W-:Y:S01]  /*319c0*/  ISETP.GT.AND P1, PT, R3, 0x19, PT ;  /* 0x000000190300780c */ /* 0x000fe20003f24270 */
[----:B------:R-:W-:Y:S01]  /*319d0*/  BSSY B1, `(.L_x_52) ;  /* 0x000000d000017945 */ /* 0x000fe20003800000 */
[----:B------:R-:W-:Y:S01]  /*319e0*/  LOP3.LUT R18, R18, 0xfffffdff, RZ, 0xc0, !PT ;  /* 0xfffffdff12127812 */ /* 0x000fe200078ec0ff */
[----:B------:R-:W-:-:S10]  /*319f0*/  FMUL R14, R14, R16 ;  /* 0x000000100e0e7220 */ /* 0x000fd40000400000 */
[----:B------:R-:W-:Y:S01]  /*31a00*/  @P1 LOP3.LUT R18, R18, 0x200, RZ, 0xfc, !PT ;  /* 0x0000020012121812 */ /* 0x000fe200078efcff */
[----:B--2---:R-:W-:Y:S01]  /*31a10*/  FFMA R14, R15, R2, R14 ;  /* 0x000000020f0e7223 */ /* 0x004fe2000000000e */
[----:B------:R-:W-:-:S04]  /*31a20*/  @P0 IMAD.MOV.U32 R15, RZ, RZ, R227 ;  /* 0x000000ffff0f0224 */ /* 0x000fc800078e00e3 */
[----:B------:R-:W-:-:S04]  /*31a30*/  F2FP.BF16.F32.PACK_AB R14, RZ, R14 ;  /* 0x0000000eff0e723e */ /* 0x000fc800000010ff */
[----:B------:R-:W-:Y:S01]  /*31a40*/  PRMT R19, R14, 0x7610, R19 ;  /* 0x000076100e137816 */ /* 0x000fe20000000013 */
[----:B------:R-:W-:-:S05]  /*31a50*/  @P0 IMAD.MOV.U32 R14, RZ, RZ, R226 ;  /* 0x000000ffff0e0224 */ /* 0x000fca00078e00e2 */
[----:B------:R2:W-:Y:S01]  /*31a60*/  @P0 STG.E.U16 desc[UR46][R14.64+0x30], R19 ;  /* 0x000030130e000986 */ /* 0x0005e2000c10152e */
[----:B------:R-:W-:-:S13]  /*31a70*/  ISETP.GT.AND P0, PT, R0, RZ, P1 ;  /* 0x000000ff0000720c */ /* 0x000fda0000f04270 */
[----:B--2---:R-:W-:Y:S05]  /*31a80*/  @!P0 BRA `(.L_x_53) ;  /* 0x0000000000048947 */ /* 0x004fea0003800000 */
[----:B------:R2:W5:Y:S02]  /*31a90*/  LDG.E.LTC128B.U16 R11, desc[UR46][R216.64+0x32] ;  /* 0x0000322ed80b7981 */ /* 0x000564000c1e1520 */
.L_x_53:
[----:B------:R-:W-:Y:S05]  /*31aa0*/  BSYNC B1 ;  /* 0x0000000000017941 */ /* 0x000fea0003800000 */
.L_x_52:
[----:B------:R-:W3:Y:S01]  /*31ab0*/  LDL.LU R15, [R1+0x7b4] ;  /* 0x0007b400010f7983 */ /* 0x000ee20000300800 */
[----:B-----5:R-:W-:Y:S01]  /*31ac0*/  SHF.L.U32 R14, R11, 0x10, RZ ;  /* 0x000000100b0e7819 */ /* 0x020fe200000006ff */
[----:B------:R-:W-:Y:S04]  /*31ad0*/  BSSY B1, `(.L_x_54) ;  /* 0x000000b000017945 */ /* 0x000fe80003800000 */
[----:B------:R-:W-:-:S04]  /*31ae0*/  FMUL R14, R14, R16 ;  /* 0x000000100e0e7220 */ /* 0x000fc80000400000 */
[----:B---3--:R-:W-:Y:S01]  /*31af0*/  FFMA R14, R15, R2, R14 ;  /* 0x000000020f0e7223 */ /* 0x008fe2000000000e */
[----:B------:R-:W-:-:S04]  /*31b00*/  @P0 IMAD.MOV.U32 R15, RZ, RZ, R227 ;  /* 0x000000ffff0f0224 */ /* 0x000fc800078e00e3 */
[----:B------:R-:W-:-:S04]  /*31b10*/  F2FP.BF16.F32.PACK_AB R14, RZ, R14 ;  /* 0x0000000eff0e723e */ /* 0x000fc800000010ff */
[----:B------:R-:W-:Y:S01]  /*31b20*/  PRMT R19, R14, 0x7610, R19 ;  /* 0x000076100e137816 */ /* 0x000fe20000000013 */
[----:B------:R-:W-:-:S05]  /*31b30*/  @P0 IMAD.MOV.U32 R14, RZ, RZ, R226 ;  /* 0x000000ffff0e0224 */ /* 0x000fca00078e00e2 */
[----:B------:R3:W-:Y:S01]  /*31b40*/  @P0 STG.E.U16 desc[UR46][R14.64+0x32], R19 ;  /* 0x000032130e000986 */ /* 0x0007e2000c10152e */
[----:B------:R-:W-:-:S13]  /*31b50*/  ISETP.GT.AND P0, PT, R0, 0x8, P2 ;  /* 0x000000080000780c */ /* 0x000fda0001704270 */
[----:B---3--:R-:W-:Y:S05]  /*31b60*/  @!P0 BRA `(.L_x_55) ;  /* 0x0000000000048947 */ /* 0x008fea0003800000 */
[----:B------:R3:W5:Y:S02]  /*31b70*/  LDG.E.LTC128B.U16 R11, desc[UR46][R6.64+0x30] ;  /* 0x0000302e060b7981 */ /* 0x000764000c1e1520 */
.L_x_55:
[----:B------:R-:W-:Y:S05]  /*31b80*/  BSYNC B1 ;  /* 0x0000000000017941 */ /* 0x000fea0003800000 */
.L_x_54:
        /* <DEDUP_REMOVED lines=10> */
.L_x_57:
[----:B------:R-:W-:Y:S05]  /*31c30*/  BSYNC B1 ;  /* 0x0000000000017941 */ /* 0x000fea0003800000 */
.L_x_56:
        /* <DEDUP_REMOVED lines=13> */
.L_x_59:
[----:B------:R-:W-:Y:S05]  /*31d10*/  BSYNC B1 ;  /* 0x0000000000017941 */ /* 0x000fea0003800000 */
.L_x_58:
        /* <DEDUP_REMOVED lines=16> */
.L_x_61:
[----:B------:R-:W-:Y:S05]  /*31e20*/  BSYNC B1 ;  /* 0x0000000000017941 */ /* 0x000fea0003800000 */
.L_x_60:
        /* <DEDUP_REMOVED lines=13> */
.L_x_63:
[----:B------:R-:W-:Y:S05]  /*31f00*/  BSYNC B1 ;  /* 0x0000000000017941 */ /* 0x000fea0003800000 */
.L_x_62:
        /* <DEDUP_REMOVED lines=10> */
.L_x_65:
[----:B------:R-:W-:Y:S05]  /*31fb0*/  BSYNC B1 ;  /* 0x0000000000017941 */ /* 0x000fea0003800000 */
.L_x_64:
        /* <DEDUP_REMOVED lines=13> */
.L_x_67:
[----:B------:R-:W-:Y:S05]  /*32090*/  BSYNC B1 ;  /* 0x0000000000017941 */ /* 0x000fea0003800000 */
.L_x_66:
        /* <DEDUP_REMOVED lines=16> */
.L_x_69:
[----:B------:R-:W-:Y:S05]  /*321a0*/  BSYNC B1 ;  /* 0x0000000000017941 */ /* 0x000fea0003800000 */
.L_x_68:
        /* <DEDUP_REMOVED lines=13> */
.L_x_71:
[----:B------:R-:W-:Y:S05]  /*32280*/  BSYNC B1 ;  /* 0x0000000000017941 */ /* 0x000fea0003800000 */
.L_x_70:
        /* <DEDUP_REMOVED lines=10> */
.L_x_73:
[----:B------:R-:W-:Y:S05]  /*32330*/  BSYNC B1 ;  /* 0x0000000000017941 */ /* 0x000fea0003800000 */
.L_x_72:
        /* <DEDUP_REMOVED lines=13> */
.L_x_75:
[----:B------:R-:W-:Y:S05]  /*32410*/  BSYNC B1 ;  /* 0x0000000000017941 */ /* 0x000fea0003800000 */
.L_x_74:
        /* <DEDUP_REMOVED lines=16> */
.L_x_77:
[----:B------:R-:W-:Y:S05]  /*32520*/  BSYNC B1 ;  /* 0x0000000000017941 */ /* 0x000fea0003800000 */
.L_x_76:
        /* <DEDUP_REMOVED lines=13> */
.L_x_79:
[----:B------:R-:W-:Y:S05]  /*32600*/  BSYNC B1 ;  /* 0x0000000000017941 */ /* 0x000fea0003800000 */
.L_x_78:
        /* <DEDUP_REMOVED lines=10> */
.L_x_81:
[----:B------:R-:W-:Y:S05]  /*326b0*/  BSYNC B1 ;  /* 0x0000000000017941 */ /* 0x000fea0003800000 */
.L_x_80:
        /* <DEDUP_REMOVED lines=13> */
.L_x_83:
[----:B------:R-:W-:Y:S05]  /*32790*/  BSYNC B1 ;  /* 0x0000000000017941 */ /* 0x000fea0003800000 */
.L_x_82:
        /* <DEDUP_REMOVED lines=16> */
.L_x_85:
[----:B------:R-:W-:Y:S05]  /*328a0*/  BSYNC B1 ;  /* 0x0000000000017941 */ /* 0x000fea0003800000 */
.L_x_84:
        /* <DEDUP_REMOVED lines=13> */
.L_x_87:
[----:B------:R-:W-:Y:S05]  /*32980*/  BSYNC B1 ;  /* 0x0000000000017941 */ /* 0x000fea0003800000 */
.L_x_86:
        /* <DEDUP_REMOVED lines=10> */
.L_x_89:
[----:B------:R-:W-:Y:S05]  /*32a30*/  BSYNC B1 ;  /* 0x0000000000017941 */ /* 0x000fea0003800000 */
.L_x_88:
        /* <DEDUP_REMOVED lines=13> */
.L_x_91:
[----:B------:R-:W-:Y:S05]  /*32b10*/  BSYNC B1 ;  /* 0x0000000000017941 */ /* 0x000fea0003800000 */
.L_x_90:
        /* <DEDUP_REMOVED lines=16> */
.L_x_93:
[----:B------:R-:W-:Y:S05]  /*32c20*/  BSYNC B1 ;  /* 0x0000000000017941 */ /* 0x000fea0003800000 */
.L_x_92:
        /* <DEDUP_REMOVED lines=13> */
.L_x_95:
[----:B------:R-:W-:Y:S05]  /*32d00*/  BSYNC B1 ;  /* 0x0000000000017941 */ /* 0x000fea0003800000 */
.L_x_94:
        /* <DEDUP_REMOVED lines=10> */
.L_x_97:
[----:B------:R-:W-:Y:S05]  /*32db0*/  BSYNC B1 ;  /* 0x0000000000017941 */ /* 0x000fea0003800000 */
.L_x_96:
        /* <DEDUP_REMOVED lines=13> */
.L_x_99:
[----:B------:R-:W-:Y:S05]  /*32e90*/  BSYNC B1 ;  /* 0x0000000000017941 */ /* 0x000fea0003800000 */
.L_x_98:
        /* <DEDUP_REMOVED lines=16> */
.L_x_101:
[----:B------:R-:W-:Y:S05]  /*32fa0*/  BSYNC B1 ;  /* 0x0000000000017941 */ /* 0x000fea0003800000 */
.L_x_100:
        /* <DEDUP_REMOVED lines=13> */
.L_x_103:
[----:B------:R-:W-:Y:S05]  /*33080*/  BSYNC B1 ;  /* 0x0000000000017941 */ /* 0x000fea0003800000 */
.L_x_102:
        /* <DEDUP_REMOVED lines=10> */
.L_x_105:
[----:B------:R-:W-:Y:S05]  /*33130*/  BSYNC B1 ;  /* 0x0000000000017941 */ /* 0x000fea0003800000 */
.L_x_104:
        /* <DEDUP_REMOVED lines=13> */
.L_x_107:
[----:B------:R-:W-:Y:S05]  /*33210*/  BSYNC B1 ;  /* 0x0000000000017941 */ /* 0x000fea0003800000 */
.L_x_106:
        /* <DEDUP_REMOVED lines=16> */
.L_x_109:
[----:B------:R-:W-:Y:S05]  /*33320*/  BSYNC B1 ;  /* 0x0000000000017941 */ /* 0x000fea0003800000 */
.L_x_108:
        /* <DEDUP_REMOVED lines=13> */
.L_x_111:
[----:B------:R-:W-:Y:S05]  /*33400*/  BSYNC B1 ;  /* 0x0000000000017941 */ /* 0x000fea0003800000 */
.L_x_110:
        /* <DEDUP_REMOVED lines=10> */
.L_x_113:
[----:B------:R-:W-:Y:S05]  /*334b0*/  BSYNC B1 ;  /* 0x0000000000017941 */ /* 0x000fea0003800000 */
.L_x_112:
        /* <DEDUP_REMOVED lines=13> */
.L_x_115:
[----:B------:R-:W-:Y:S05]  /*33590*/  BSYNC B1 ;  /* 0x0000000000017941 */ /* 0x000fea0003800000 */
.L_x_114:
        /* <DEDUP_REMOVED lines=16> */
.L_x_117:
[----:B------:R-:W-:Y:S05]  /*336a0*/  BSYNC B1 ;  /* 0x0000000000017941 */ /* 0x000fea0003800000 */
.L_x_116:
        /* <DEDUP_REMOVED lines=13> */
.L_x_119:
[----:B------:R-:W-:Y:S05]  /*33780*/  BSYNC B1 ;  /* 0x0000000000017941 */ /* 0x000fea0003800000 */
.L_x_118:
        /* <DEDUP_REMOVED lines=10> */
.L_x_121:
[----:B------:R-:W-:Y:S05]  /*33830*/  BSYNC B1 ;  /* 0x0000000000017941 */ /* 0x000fea0003800000 */
.L_x_120:
        /* <DEDUP_REMOVED lines=13> */
.L_x_123:
[----:B------:R-:W-:Y:S05]  /*33910*/  BSYNC B1 ;  /* 0x0000000000017941 */ /* 0x000fea0003800000 */
.L_x_122:
        /* <DEDUP_REMOVED lines=16> */
.L_x_125:
[----:B------:R-:W-:Y:S05]  /*33a20*/  BSYNC B1 ;  /* 0x0000000000017941 */ /* 0x000fea0003800000 */
.L_x_124:
        /* <DEDUP_REMOVED lines=10> */
[----:B------:R-:W-:-:S05]  /*33ad0*/  IADD3 R234, P0, R10, 0x80, RZ ;  /* 0x000000800aea7810 */ /* 0x000fca0007f1e0ff */
[----:B------:R-:W-:Y:S01]  /*33ae0*/  IMAD.X R20, RZ, RZ, UR7, P0 ;  /* 0x00000007ff147e24 */ /* 0x000fe200080e06ff */
[----:B------:R-:W-:-:S13]  /*33af0*/  ISETP.GT.AND P0, PT, R0, 0x8, P2 ;  /* 0x000000080000780c */ /* 0x000fda0001704270 */
[----:B---3--:R-:W-:Y:S05]  /*33b00*/  @!P0 BRA `(.L_x_127) ;  /* 0x0000000000048947 */ /* 0x008fea0003800000 */
[----:B------:R3:W5:Y:S02]  /*33b10*/  LDG.E.LTC128B.U16 R11, desc[UR46][R6.64+0xc0] ;  /* 0x0000c02e060b7981 */ /* 0x000764000c1e1520 */
.L_x_127:
[----:B------:R-:W-:Y:S05]  /*33b20*/  BSYNC B1 ;  /* 0x0000000000017941 */ /* 0x000fea0003800000 */
.L_x_126:
[----:B------:R-:W2:Y:S01]  /*33b30*/  LDL.LU R15, [R1+0x848] ;  /* 0x00084800010f7983 */ /* 0x000ea20000300800 */
[----:B-----5:R-:W-:Y:S01]  /*33b40*/  SHF.L.U32 R14, R11, 0x10, RZ ;  /* 0x000000100b0e7819 */ /* 0x020fe200000006ff */
[----:B------:R-:W-:Y:S04]  /*33b50*/  BSSY B1, `(.L_x_128) ;  /* 0x0000008000017945 */ /* 0x000fe80003800000 */
[----:B------:R-:W-:-:S04]  /*33b60*/  FMUL R14, R14, R16 ;  /* 0x000000100e0e7220 */ /* 0x000fc80000400000 */
[----:B--2---:R-:W-:-:S05]  /*33b70*/  FFMA R14, R15, R2, R14 ;  /* 0x000000020f0e7223 */ /* 0x004fca000000000e */
[----:B------:R-:W-:-:S05]  /*33b80*/  F2FP.BF16.F32.PACK_AB R14, RZ, R14 ;  /* 0x0000000eff0e723e */ /* 0x000fca00000010ff */
[----:B------:R2:W-:Y:S01]  /*33b90*/  @P0 STG.E.U16 desc[UR46][R4.64+0xc0], R14 ;  /* 0x0000c00e04000986 */ /* 0x0005e2000c10152e */
[----:B------:R-:W-:-:S13]  /*33ba0*/  ISETP.GT.AND P0, PT, R0, 0x8, P1 ;  /* 0x000000080000780c */ /* 0x000fda0000f04270 */
[----:B--2---:R-:W-:Y:S05]  /*33bb0*/  @!P0 BRA `(.L_x_129) ;  /* 0x0000000000048947 */ /* 0x004fea0003800000 */
[----:B------:R2:W5:Y:S02]  /*33bc0*/  LDG.E.LTC128B.U16 R11, desc[UR46][R6.64+0xc2] ;  /* 0x0000c22e060b7981 */ /* 0x000564000c1e1520 */
.L_x_129:
[----:B------:R-:W-:Y:S05]  /*33bd0*/  BSYNC B1 ;  /* 0x0000000000017941 */ /* 0x000fea0003800000 */
.L_x_128:
[----:B------:R-:W3:Y:S01]  /*33be0*/  LDL.LU R15, [R1+0x84c] ;  /* 0x00084c00010f7983 */ /* 0x000ee20000300800 */
[----:B-----5:R-:W-:Y:S01]  /*33bf0*/  IMAD.U32 R14, R11, 0x10000, RZ ;  /* 0x000100000b0e7824 */ /* 0x020fe200078e00ff */
[----:B------:R-:W-:Y:S01]  /*33c00*/  ISETP.GT.AND P2, PT, R3, 0x68, PT ;  /* 0x000000680300780c */ /* 0x000fe20003f44270 */
[----:B------:R-:W-:Y:S01]  /*33c10*/  BSSY B1, `(.L_x_130) ;  /* 0x000000c000017945 */ /* 0x000fe20003800000 */
[----:B------:R-:W-:Y:S01]  /*33c20*/  LOP3.LUT R17, R17, 0xffbfffff, RZ, 0xc0, !PT ;  /* 0xffbfffff11117812 */ /* 0x000fe200078ec0ff */
[----:B------:R-:W-:-:S10]  /*33c30*/  FMUL R14, R14, R16 ;  /* 0x000000100e0e7220 */ /* 0x000fd40000400000 */
[----:B------:R-:W-:Y:S01]  /*33c40*/  @P2 LOP3.LUT R17, R17, 0x400000, RZ, 0xfc, !PT ;  /* 0x0040000011112812 */ /* 0x000fe200078efcff */
[----:B---3--:R-:W-:-:S05]  /*33c50*/  FFMA R14, R15, R2, R14 ;  /* 0x000000020f0e7223 */ /* 0x008fca000000000e */
[----:B------:R-:W-:-:S05]  /*33c60*/  F2FP.BF16.F32.PACK_AB R14, RZ, R14 ;  /* 0x0000000eff0e723e */ /* 0x000fca00000010ff */
[----:B------:R3:W-:Y:S01]  /*33c70*/  @P0 STG.E.U16 desc[UR46][R4.64+0xc2], R14 ;  /* 0x0000c20e04000986 */ /* 0x0007e2000c10152e */
[----:B------:R-:W-:-:S05]  /*33c80*/  IADD3 R232, P0, R10, 0x100, RZ ;  /* 0x000001000ae87810 */ /* 0x000fca0007f1e0ff */
[----:B------:R-:W-:Y:S01]  /*33c90*/  IMAD.X R19, RZ, RZ, UR7, P0 ;  /* 0x00000007ff137e24 */ /* 0x000fe200080e06ff */
[----:B------:R-:W-:-:S13]  /*33ca0*/  ISETP.GT.AND P0, PT, R0, RZ, P2 ;  /* 0x000000ff0000720c */ /* 0x000fda0001704270 */
[----:B---3--:R-:W-:Y:S05]  /*33cb0*/  @!P0 BRA `(.L_x_131) ;  /* 0x0000000000048947 */ /* 0x008fea0003800000 */
[----:B------:R3:W5:Y:S02]  /*33cc0*/  LDG.E.LTC128B.U16 R11, desc[UR46][R216.64+0xd0] ;  /* 0x0000d02ed80b7981 */ /* 0x000764000c1e1520 */
.L_x_131:
[----:B------:R-:W-:Y:S05]  /*33cd0*/  BSYNC B1 ;  /* 0x0000000000017941 */ /* 0x000fea0003800000 */
.L_x_130:
[----:B------:R-:W2:Y:S01]  /*33ce0*/  LDL.LU R15, [R1+0x850] ;  /* 0x00085000010f7983 */ /* 0x000ea20000300800 */
[----:B-----5:R-:W-:Y:S01]  /*33cf0*/  IMAD.U32 R14, R11, 0x10000, RZ ;  /* 0x000100000b0e7824 */ /* 0x020fe200078e00ff */
[----:B------:R-:W-:Y:S01]  /*33d00*/  ISETP.GT.AND P1, PT, R3, 0x69, PT ;  /* 0x000000690300780c */ /* 0x000fe20003f24270 */
[----:B------:R-:W-:Y:S01]  /*33d10*/  BSSY B1, `(.L_x_132) ;  /* 0x000000f000017945 */ /* 0x000fe20003800000 */
[----:B------:R0:W-:Y:S01]  /*33d20*/  STL.S16 [R1+0x780], R11 ;  /* 0x0007800b01007387 */ /* 0x0001e20000100600 */
[----:B------:R-:W-:Y:S01]  /*33d30*/  FMUL R14, R14, R16 ;  /* 0x000000100e0e7220 */ /* 0x000fe20000400000 */
[----:B------:R-:W-:-:S09]  /*33d40*/  LOP3.LUT R17, R17, 0xffdfffff, RZ, 0xc0, !PT ;  /* 0xffdfffff11117812 */ /* 0x000fd200078ec0ff */
[----:B------:R-:W-:Y:S01]  /*33d50*/  @P1 LOP3.LUT R17, R17, 0x200000, RZ, 0xfc, !PT ;  /* 0x0020000011111812 */ /* 0x000fe200078efcff */
[----:B--2---:R-:W-:Y:S01]  /*33d60*/  FFMA R14, R15, R2, R14 ;  /* 0x000000020f0e7223 */ /* 0x004fe2000000000e */
[----:B------:R-:W-:-:S04]  /*33d70*/  @P0 IMAD.MOV.U32 R15, RZ, RZ, R227 ;  /* 0x000000ffff0f0224 */ /* 0x000fc800078e00e3 */
[----:B------:R-:W-:-:S04]  /*33d80*/  F2FP.BF16.F32.PACK_AB R14, RZ, R14 ;  /* 0x0000000eff0e723e */ /* 0x000fc800000010ff */
[----:B------:R-:W-:Y:S02]  /*33d90*/  PRMT R21, R14, 0x7610, R21 ;  /* 0x000076100e157816 */ /* 0x000fe40000000015 */
[----:B------:R-:W-:-:S05]  /*33da0*/  @P0 MOV R14, R226 ;  /* 0x000000e2000e0202 */ /* 0x000fca0000000f00 */
[----:B------:R0:W-:Y:S01]  /*33db0*/  @P0 STG.E.U16 desc[UR46][R14.64+0xd0], R21 ;  /* 0x0000d0150e000986 */ /* 0x0001e2000c10152e */
[----:B------:R-:W-:-:S13]  /*33dc0*/  ISETP.GT.AND P0, PT, R0, RZ, P1 ;  /* 0x000000ff0000720c */ /* 0x000fda0000f04270 */
[----:B0-----:R-:W-:Y:S05]  /*33dd0*/  @!P0 BRA `(.L_x_133) ;  /* 0x0000000000088947 */ /* 0x001fea0003800000 */
[----:B------:R-:W2:Y:S04]  /*33de0*/  LDG.E.LTC128B.U16 R11, desc[UR46][R216.64+0xd2] ;  /* 0x0000d22ed80b7981 */ /* 0x000ea8000c1e1520 */
[----:B--2---:R0:W-:Y:S02]  /*33df0*/  STL [R1+0x780], R11 ;  /* 0x0007800b01007387 */ /* 0x0041e40000100800 */
.L_x_133:
[----:B------:R-:W-:Y:S05]  /*33e00*/  BSYNC B1 ;  /* 0x0000000000017941 */ /* 0x000fea0003800000 */
.L_x_132:
[----:B------:R-:W2:Y:S01]  /*33e10*/  LDL.LU R14, [R1+0x854] ;  /* 0x00085400010e7983 */ /* 0x000ea20000300800 */
[----:B0-----:R-:W-:Y:S01]  /*33e20*/  IMAD.U32 R11, R11, 0x10000, RZ ;  /* 0x000100000b0b7824 */ /* 0x001fe200078e00ff */
[----:B------:R-:W-:Y:S01]  /*33e30*/  @P0 MOV R15, R227 ;  /* 0x000000e3000f0202 */ /* 0x000fe20000000f00 */
[----:B------:R-:W-:Y:S02]  /*33e40*/  IMAD R225, R20, R8, RZ ;  /* 0x0000000814e17224 */ /* 0x000fe400078e02ff */
[----:B------:R-:W-:Y:S02]  /*33e50*/  FMUL R11, R11, R16 ;  /* 0x000000100b0b7220 */ /* 0x000fe40000400000 */
[----:B------:R-:W-:Y:S02]  /*33e60*/  IMAD R225, R234, R9, R225 ;  /* 0x00000009eae17224 */ /* 0x000fe400078e02e1 */
[----:B--2---:R-:W-:Y:S01]  /*33e70*/  FFMA R11, R14, R2, R11 ;  /* 0x000000020e0b7223 */ /* 0x004fe2000000000b */
[----:B------:R-:W-:-:S04]  /*33e80*/  @P0 IMAD.MOV.U32 R14, RZ, RZ, R226 ;  /* 0x000000ffff0e0224 */ /* 0x000fc800078e00e2 */
[----:B------:R-:W-:-:S05]  /*33e90*/  F2FP.BF16.F32.PACK_AB R11, RZ, R11 ;  /* 0x0000000bff0b723e */ /* 0x000fca00000010ff */
[----:B------:R0:W-:Y:S02]  /*33ea0*/  @P0 STG.E.U16 desc[UR46][R14.64+0xd2], R11 ;  /* 0x0000d20b0e000986 */ /* 0x0001e4000c10152e */
[----:B0-----:R-:W-:-:S04]  /*33eb0*/  IMAD.WIDE.U32 R14, R234, R8, R220 ;  /* 0x00000008ea0e7225 */ /* 0x001fc800078e00dc */
[----:B------:R-:W-:Y:S01]  /*33ec0*/  IMAD.IADD R11, R15, 0x1, R225 ;  /* 0x000000010f0b7824 */ /* 0x000fe200078e02e1 */
[----:B------:R-:W-:-:S04]  /*33ed0*/  LEA R236, P0, R14, R218, 0x1 ;  /* 0x000000da0eec7211 */ /* 0x000fc800078008ff */
[----:B------:R-:W-:Y:S01]  /*33ee0*/  LEA.HI.X R237, R14, R219, R11, 0x1, P0 ;  /* 0x000000db0eed7211 */ /* 0x000fe200000f0c0b */
[-C--:B------:R-:W-:Y:S02]  /*33ef0*/  IMAD R11, R19, R8.reuse, RZ ;  /* 0x00000008130b7224 */ /* 0x080fe400078e02ff */
[----:B------:R-:W-:-:S04]  /*33f00*/  IMAD.WIDE.U32 R14, R232, R8, R220 ;  /* 0x00000008e80e7225 */ /* 0x000fc800078e00dc */
[----:B------:R-:W-:Y:S01]  /*33f10*/  IMAD R21, R232, R9, R11 ;  /* 0x00000009e8157224 */ /* 0x000fe200078e020b */
[----:B------:R-:W-:-:S03]  /*33f20*/  LEA R22, P0, R14, R218, 0x1 ;  /* 0x000000da0e167211 */ /* 0x000fc600078008ff */
[----:B------:R-:W-:-:S05]  /*33f30*/  IMAD.IADD R11, R15, 0x1, R21 ;  /* 0x000000010f0b7824 */ /* 0x000fca00078e0215 */
[----:B------:R-:W-:Y:S02]  /*33f40*/  LEA.HI.X R23, R14, R219, R11, 0x1, P0 ;  /* 0x000000db0e177211 */ /* 0x000fe400000f0c0b */
[----:B------:R-:W-:-:S03]  /*33f50*/  IADD3 R19, P0, R10, 0x180, RZ ;  /* 0x000001800a137810 */ /* 0x000fc60007f1e0ff */
[----:B------:R0:W-:Y:S02]  /*33f60*/  STL.64 [R1+0x790], R22 ;  /* 0x0007901601007387 */ /* 0x0001e40000100a00 */
[----:B------:R-:W-:-:S04]  /*33f70*/  IMAD.X R10, RZ, RZ, UR7, P0 ;  /* 0x00000007ff0a7e24 */ /* 0x000fc800080e06ff */
[----:B------:R-:W-:-:S04]  /*33f80*/  IMAD R10, R10, R8, RZ ;  /* 0x000000080a0a7224 */ /* 0x000fc800078e02ff */
[C---:B------:R-:W-:Y:S02]  /*33f90*/  IMAD R9, R19.reuse, R9, R10 ;  /* 0x0000000913097224 */ /* 0x040fe400078e020a */
[----:B------:R-:W-:Y:S01]  /*33fa0*/  IMAD.WIDE.U32 R10, R19, R8, R220 ;  /* 0x00000008130a7225 */ /* 0x000fe200078e00dc */
[----:B------:R-:W-:-:S03]  /*33fb0*/  MOV R220, R21 ;  /* 0x0000001500dc7202 */ /* 0x000fc60000000f00 */
[----:B------:R-:W-:Y:S01]  /*33fc0*/  IMAD.IADD R11, R11, 0x1, R9 ;  /* 0x000000010b0b7824 */ /* 0x000fe200078e0209 */
[----:B------:R-:W-:-:S04]  /*33fd0*/  LEA R14, P0, R10, R218, 0x1 ;  /* 0x000000da0a0e7211 */ /* 0x000fc800078008ff */
[----:B------:R-:W-:Y:S01]  /*33fe0*/  LEA.HI.X R15, R10, R219, R11, 0x1, P0 ;  /* 0x000000db0a0f7211 */ /* 0x000fe200000f0c0b */
[----:B------:R-:W-:-:S04]  /*33ff0*/  IMAD.WIDE.U32 R10, R234, R8, R12 ;  /* 0x00000008ea0a7225 */ /* 0x000fc800078e000c */
[----:B------:R-:W-:Y:S01]  /*34000*/  IMAD.IADD R11, R225, 0x1, R11 ;  /* 0x00000001e10b7824 */ /* 0x000fe200078e020b */
[----:B------:R2:W-:Y:S01]  /*34010*/  STL.64 [R1+0x798], R14 ;  /* 0x0007980e01007387 */ /* 0x0005e20000100a00 */
[----:B------:R-:W-:-:S04]  /*34020*/  IMAD.WIDE.U32 R234, R234, R8, R228 ;  /* 0x00000008eaea7225 */ /* 0x000fc800078e00e4 */
[----:B------:R-:W-:Y:S01]  /*34030*/  IMAD.WIDE.U32 R10, R222, UR42, R10 ;  /* 0x0000002ade0a7c25 */ /* 0x000fe2000f8e000a */
[----:B------:R-:W-:-:S03]  /*34040*/  IADD3 R225, R225, R235, RZ ;  /* 0x000000ebe1e17210 */ /* 0x000fc60007ffe0ff */
[----:B------:R-:W-:Y:S01]  /*34050*/  IMAD.IADD R11, R223, 0x1, R11 ;  /* 0x00000001df0b7824 */ /* 0x000fe200078e020b */
[----:B0-----:R-:W-:-:S04]  /*34060*/  LEA R22, P0, R10, R218, 0x1 ;  /* 0x000000da0a167211 */ /* 0x001fc800078008ff */
[----:B------:R-:W-:Y:S01]  /*34070*/  LEA.HI.X R23, R10, R219, R11, 0x1, P0 ;  /* 0x000000db0a177211 */ /* 0x000fe200000f0c0b */
[----:B------:R-:W-:-:S04]  /*34080*/  IMAD.WIDE.U32 R10, R232, R8, R12 ;  /* 0x00000008e80a7225 */ /* 0x000fc800078e000c */
[----:B------:R-:W-:Y:S01]  /*34090*/  IMAD.WIDE.U32 R232, R232, R8, R228 ;  /* 0x00000008e8e87225 */ /* 0x000fe200078e00e4 */
[----:B------:R-:W-:-:S03]  /*340a0*/  IADD3 R11, R220, R11, RZ ;  /* 0x0000000bdc0b7210 */ /* 0x000fc60007ffe0ff */
[----:B------:R-:W-:-:S04]  /*340b0*/  IMAD.WIDE.U32 R228, R19, R8, R228 ;  /* 0x0000000813e47225 */ /* 0x000fc800078e00e4 */
[----:B------:R-:W-:-:S04]  /*340c0*/  IMAD.WIDE.U32 R10, R222, UR42, R10 ;  /* 0x0000002ade0a7c25 */ /* 0x000fc8000f8e000a */
[----:B------:R-:W-:Y:S01]  /*340d0*/  IMAD.IADD R11, R223, 0x1, R11 ;  /* 0x00000001df0b7824 */ /* 0x000fe200078e020b */
[----:B--2---:R-:W-:Y:S01]  /*340e0*/  LEA R14, P0, R10, R218, 0x1 ;  /* 0x000000da0a0e7211 */ /* 0x004fe200078008ff */
[----:B------:R-:W-:-:S03]  /*340f0*/  IMAD.IADD R220, R220, 0x1, R233 ;  /* 0x00000001dcdc7824 */ /* 0x000fc600078e02e9 */
[----:B------:R-:W-:Y:S01]  /*34100*/  LEA.HI.X R15, R10, R219, R11, 0x1, P0 ;  /* 0x000000db0a0f7211 */ /* 0x000fe200000f0c0b */
[----:B------:R-:W-:-:S04]  /*34110*/  IMAD.WIDE.U32 R10, R19, R8, R12 ;  /* 0x00000008130a7225 */ /* 0x000fc800078e000c */
[----:B------:R-:W-:Y:S02]  /*34120*/  IMAD.IADD R11, R9, 0x1, R11 ;  /* 0x00000001090b7824 */ /* 0x000fe400078e020b */
[----:B------:R-:W-:Y:S02]  /*34130*/  IMAD.MOV.U32 R8, RZ, RZ, R228 ;  /* 0x000000ffff087224 */ /* 0x000fe400078e00e4 */
[----:B------:R-:W-:-:S04]  /*34140*/  IMAD.WIDE.U32 R20, R222, UR42, R10 ;  /* 0x0000002ade147c25 */ /* 0x000fc8000f8e000a */
[----:B------:R-:W-:Y:S01]  /*34150*/  IMAD.IADD R11, R223, 0x1, R21 ;  /* 0x00000001df0b7824 */ /* 0x000fe200078e0215 */
[C---:B------:R-:W-:Y:S01]  /*34160*/  LEA R10, P0, R20.reuse, R218, 0x1 ;  /* 0x000000da140a7211 */ /* 0x040fe200078008ff */
[--C-:B------:R-:W-:Y:S02]  /*34170*/  IMAD.IADD R19, R9, 0x1, R229.reuse ;  /* 0x0000000109137824 */ /* 0x100fe400078e02e5 */
[----:B------:R-:W-:Y:S01]  /*34180*/  IMAD.MOV.U32 R9, RZ, RZ, R229 ;  /* 0x000000ffff097224 */ /* 0x000fe200078e00e5 */
[----:B------:R-:W-:Y:S02]  /*34190*/  LEA.HI.X R11, R20, R219, R11, 0x1, P0 ;  /* 0x000000db140b7211 */ /* 0x000fe400000f0c0b */
[----:B------:R-:W-:-:S05]  /*341a0*/  IADD3 R230, P0, R12, R234, RZ ;  /* 0x000000ea0ce67210 */ /* 0x000fca0007f1e0ff */
[----:B------:R-:W-:Y:S02]  /*341b0*/  IMAD.X R231, R13, 0x1, R225, P0 ;  /* 0x000000010de77824 */ /* 0x000fe400000e06e1 */
[----:B------:R-:W-:-:S04]  /*341c0*/  IMAD.WIDE.U32 R230, R222, UR42, R230 ;  /* 0x0000002adee67c25 */ /* 0x000fc8000f8e00e6 */
[----:B------:R-:W-:Y:S01]  /*341d0*/  IMAD.IADD R21, R223, 0x1, R231 ;  /* 0x00000001df157824 */ /* 0x000fe200078e02e7 */
[----:B------:R-:W-:-:S04]  /*341e0*/  LEA R20, P0, R230, R218, 0x1 ;  /* 0x000000dae6147211 */ /* 0x000fc800078008ff */
[----:B------:R-:W-:Y:S02]  /*341f0*/  LEA.HI.X R21, R230, R219, R21, 0x1, P0 ;  /* 0x000000dbe6157211 */ /* 0x000fe400000f0c15 */
[----:B------:R-:W-:-:S04]  /*34200*/  IADD3 R230, P0, R12, R232, RZ ;  /* 0x000000e80ce67210 */ /* 0x000fc80007f1e0ff */
[----:B------:R-:W-:Y:S02]  /*34210*/  IADD3.X R231, R13, R220, RZ, P0, !PT ;  /* 0x000000dc0de77210 */ /* 0x000fe400007fe4ff */
[----:B------:R-:W-:Y:S01]  /*34220*/  IADD3 R228, P0, R12, R8, RZ ;  /* 0x000000080ce47210 */ /* 0x000fe20007f1e0ff */
[----:B------:R-:W-:-:S03]  /*34230*/  IMAD.MOV.U32 R12, RZ, RZ, R8 ;  /* 0x000000ffff0c7224 */ /* 0x000fc600078e0008 */
[----:B------:R-:W-:Y:S01]  /*34240*/  IADD3.X R229, R13, R19, RZ, P0, !PT ;  /* 0x000000130de57210 */ /* 0x000fe200007fe4ff */
[----:B------:R-:W-:Y:S02]  /*34250*/  IMAD.MOV.U32 R13, RZ, RZ, R9 ;  /* 0x000000ffff0d7224 */ /* 0x000fe400078e0009 */
[----:B------:R-:W-:-:S03]  /*34260*/  IMAD.WIDE.U32 R8, R222, UR42, R230 ;  /* 0x0000002ade087c25 */ /* 0x000fc6000f8e00e6 */
[----:B------:R-:W-:Y:S01]  /*34270*/  MOV R231, R13 ;  /* 0x0000000d00e77202 */ /* 0x000fe20000000f00 */
[----:B------:R-:W-:Y:S01]  /*34280*/  IMAD.MOV.U32 R230, RZ, RZ, R12 ;  /* 0x000000ffffe67224 */ /* 0x000fe200078e000c */
[----:B------:R-:W-:Y:S01]  /*34290*/  LEA R12, P0, R8, R218, 0x1 ;  /* 0x000000da080c7211 */ /* 0x000fe200078008ff */
[----:B------:R-:W-:Y:S02]  /*342a0*/  IMAD.IADD R9, R223, 0x1, R9 ;  /* 0x00000001df097824 */ /* 0x000fe400078e0209 */
[----:B------:R-:W-:-:S03]  /*342b0*/  IMAD.WIDE.U32 R228, R222, UR42, R228 ;  /* 0x0000002adee47c25 */ /* 0x000fc6000f8e00e4 */
[----:B------:R-:W-:Y:S01]  /*342c0*/  LEA.HI.X R13, R8, R219, R9, 0x1, P0 ;  /* 0x000000db080d7211 */ /* 0x000fe200000f0c09 */
[----:B------:R-:W-:Y:S01]  /*342d0*/  IMAD.IADD R223, R223, 0x1, R229 ;  /* 0x00000001dfdf7824 */ /* 0x000fe200078e02e5 */
[----:B------:R-:W-:-:S04]  /*342e0*/  LEA R8, P0, R228, R218, 0x1 ;  /* 0x000000dae4087211 */ /* 0x000fc800078008ff */
[----:B------:R-:W-:Y:S02]  /*342f0*/  LEA.HI.X R9, R228, R219, R223, 0x1, P0 ;  /* 0x000000dbe4097211 */ /* 0x000fe400000f0cdf */
[----:B------:R-:W2:Y:S01]  /*34300*/  LDL.LU R223, [R1+0x780] ;  /* 0x0007800001df7983 */ /* 0x000ea20000300800 */
[C---:B------:R-:W-:Y:S01]  /*34310*/  IADD3 R234, P0, R224.reuse, R234, RZ ;  /* 0x000000eae0ea7210 */ /* 0x040fe20007f1e0ff */
[----:B------:R-:W-:Y:S04]  /*34320*/  BSSY B1, `(.L_x_134) ;  /* 0x0000010000017945 */ /* 0x000fe80003800000 */
[----:B------:R-:W-:Y:S01]  /*34330*/  IMAD.X R225, R225, 0x1, R221, P0 ;  /* 0x00000001e1e17824 */ /* 0x000fe200000e06dd */
[----:B------:R-:W-:-:S04]  /*34340*/  IADD3 R232, P0, R224, R232, RZ ;  /* 0x000000e8e0e87210 */ /* 0x000fc80007f1e0ff */
[----:B------:R-:W-:Y:S02]  /*34350*/  IADD3.X R222, R220, R221, RZ, P0, !PT ;  /* 0x000000dddcde7210 */ /* 0x000fe400007fe4ff */
[----:B------:R-:W-:-:S05]  /*34360*/  IADD3 R224, P0, R224, R230, RZ ;  /* 0x000000e6e0e07210 */ /* 0x000fca0007f1e0ff */
[----:B------:R-:W-:Y:S01]  /*34370*/  IMAD.X R19, R19, 0x1, R221, P0 ;  /* 0x0000000113137824 */ /* 0x000fe200000e06dd */
[----:B------:R-:W-:-:S04]  /*34380*/  LEA R220, P0, R234, R218, 0x1 ;  /* 0x000000daeadc7211 */ /* 0x000fc800078008ff */
[----:B------:R-:W-:Y:S02]  /*34390*/  LEA.HI.X R221, R234, R219, R225, 0x1, P0 ;  /* 0x000000dbeadd7211 */ /* 0x000fe400000f0ce1 */
[----:B------:R-:W-:-:S04]  /*343a0*/  LEA R230, P0, R232, R218, 0x1 ;  /* 0x000000dae8e67211 */ /* 0x000fc800078008ff */
[----:B------:R-:W-:Y:S02]  /*343b0*/  LEA.HI.X R231, R232, R219, R222, 0x1, P0 ;  /* 0x000000dbe8e77211 */ /* 0x000fe400000f0cde */
[----:B------:R-:W-:-:S04]  /*343c0*/  LEA R234, P0, R224, R218, 0x1 ;  /* 0x000000dae0ea7211 */ /* 0x000fc800078008ff */
[--C-:B------:R-:W-:Y:S02]  /*343d0*/  LEA.HI.X R235, R224, R219, R19.reuse, 0x1, P0 ;  /* 0x000000dbe0eb7211 */ /* 0x100fe400000f0c13 */
[----:B------:R-:W-:Y:S02]  /*343e0*/  ISETP.GT.AND P0, PT, R0, 0x8, P2 ;  /* 0x000000080000780c */ /* 0x000fe40001704270 */
[----:B--2---:R-:W-:-:S11]  /*343f0*/  PRMT R19, R223, 0x7610, R19 ;  /* 0x00007610df137816 */ /* 0x004fd60000000013 */
[----:B------:R-:W-:Y:S05]  /*34400*/  @!P0 BRA `(.L_x_135) ;  /* 0x0000000000048947 */ /* 0x000fea0003800000 */
[----:B------:R0:W5:Y:S02]  /*34410*/  LDG.E.LTC128B.U16 R19, desc[UR46][R6.64+0xd0] ;  /* 0x0000d02e06137981 */ /* 0x000164000c1e1520 */
.L_x_135:
[----:B------:R-:W-:Y:S05]  /*34420*/  BSYNC B1 ;  /* 0x0000000000017941 */ /* 0x000fea0003800000 */
.L_x_134:
        /* <DEDUP_REMOVED lines=10> */
.L_x_137:
[----:B------:R-:W-:Y:S05]  /*344d0*/  BSYNC B1 ;  /* 0x0000000000017941 */ /* 0x000fea0003800000 */
.L_x_136:
        /* <DEDUP_REMOVED lines=13> */
.L_x_139:
[----:B------:R-:W-:Y:S05]  /*345b0*/  BSYNC B1 ;  /* 0x0000000000017941 */ /* 0x000fea0003800000 */
.L_x_138:
[----:B------:R-:W2:Y:S01]  /*345c0*/  LDL.LU R219, [R1+0x860] ;  /* 0x0008600001db7983 */ /* 0x000ea20000300800 */
[----:B-----5:R-:W-:Y:S01]  /*345d0*/  SHF.L.U32 R218, R19, 0x10, RZ ;  /* 0x0000001013da7819 */ /* 0x020fe200000006ff */
[----:B------:R-:W-:Y:S01]  /*345e0*/  BSSY B1, `(.L_x_140) ;  /* 0x000000e000017945 */ /* 0x000fe20003800000 */
[----:B------:R-:W-:Y:S02]  /*345f0*/  ISETP.GT.AND P1, PT, R3, 0x71, PT ;  /* 0x000000710300780c */ /* 0x000fe40003f24270 */
        /* <DEDUP_REMOVED lines=12> */
.L_x_141:
[----:B------:R-:W-:Y:S05]  /*346c0*/  BSYNC B1 ;  /* 0x0000000000017941 */ /* 0x000fea0003800000 */
.L_x_140:
[----:B------:R-:W3:Y:S01]  /*346d0*/  LDL.LU R219, [R1+0x864] ;  /* 0x0008640001db7983 */ /* 0x000ee20000300800 */
[----:B-----5:R-:W-:Y:S01]  /*346e0*/  IMAD.U32 R218, R19, 0x10000, RZ ;  /* 0x0001000013da7824 */ /* 0x020fe200078e00ff */
[----:B------:R-:W-:Y:S03]  /*346f0*/  BSSY B1, `(.L_x_142) ;  /* 0x000000b000017945 */ /* 0x000fe60003800000 */
[----:B------:R-:W-:-:S04]  /*34700*/  FMUL R218, R218, R16 ;  /* 0x00000010dada7220 */ /* 0x000fc80000400000 */
[----:B---3--:R-:W-:Y:S01]  /*34710*/  FFMA R218, R219, R2, R218 ;  /* 0x00000002dbda7223 */ /* 0x008fe200000000da */
[----:B------:R-:W-:-:S04]  /*34720*/  @P0 IMAD.MOV.U32 R219, RZ, RZ, R227 ;  /* 0x000000ffffdb0224 */ /* 0x000fc800078e00e3 */
[----:B------:R-:W-:-:S04]  /*34730*/  F2FP.BF16.F32.PACK_AB R218, RZ, R218 ;  /* 0x000000daffda723e */ /* 0x000fc800000010ff */
[----:B------:R-:W-:Y:S02]  /*34740*/  PRMT R222, R218, 0x7610, R222 ;  /* 0x00007610dade7816 */ /* 0x000fe400000000de */
[----:B------:R-:W-:-:S05]  /*34750*/  @P0 MOV R218, R226 ;  /* 0x000000e200da0202 */ /* 0x000fca0000000f00 */
[----:B------:R3:W-:Y:S01]  /*34760*/  @P0 STG.E.U16 desc[UR46][R218.64+0xe2], R222 ;  /* 0x0000e2deda000986 */ /* 0x0007e2000c10152e */
[----:B------:R-:W-:-:S13]  /*34770*/  ISETP.GT.AND P0, PT, R0, 0x8, P2 ;  /* 0x000000080000780c */ /* 0x000fda0001704270 */
[----:B---3--:R-:W-:Y:S05]  /*34780*/  @!P0 BRA `(.L_x_143) ;  /* 0x0000000000048947 */ /* 0x008fea0003800000 */
[----:B------:R3:W5:Y:S02]  /*34790*/  LDG.E.LTC128B.U16 R19, desc[UR46][R6.64+0xe0] ;  /* 0x0000e02e06137981 */ /* 0x000764000c1e1520 */
.L_x_143:
[----:B------:R-:W-:Y:S05]  /*347a0*/  BSYNC B1 ;  /* 0x0000000000017941 */ /* 0x000fea0003800000 */
.L_x_142:
        /* <DEDUP_REMOVED lines=10> */
.L_x_145:
[----:B------:R-:W-:Y:S05]  /*34850*/  BSYNC B1 ;  /* 0x0000000000017941 */ /* 0x000fea0003800000 */
.L_x_144:
        /* <DEDUP_REMOVED lines=13> */
.L_x_147:
[----:B------:R-:W-:Y:S05]  /*34930*/  BSYNC B1 ;  /* 0x0000000000017941 */ /* 0x000fea0003800000 */
.L_x_146:
        /* <DEDUP_REMOVED lines=16> */
.L_x_149:
[----:B------:R-:W-:Y:S05]  /*34a40*/  BSYNC B1 ;  /* 0x0000000000017941 */ /* 0x000fea0003800000 */
.L_x_148:
        /* <DEDUP_REMOVED lines=13> */
.L_x_151:
[----:B------:R-:W-:Y:S05]  /*34b20*/  BSYNC B1 ;  /* 0x0000000000017941 */ /* 0x000fea0003800000 */
.L_x_150:
        /* <DEDUP_REMOVED lines=10> */
.L_x_153:
[----:B------:R-:W-:Y:S05]  /*34bd0*/  BSYNC B1 ;  /* 0x0000000000017941 */ /* 0x000fea0003800000 */
.L_x_152:
        /* <DEDUP_REMOVED lines=13> */
.L_x_155:
[----:B------:R-:W-:Y:S05]  /*34cb0*/  BSYNC B1 ;  /* 0x0000000000017941 */ /* 0x000fea0003800000 */
.L_x_154:
        /* <DEDUP_REMOVED lines=16> */
.L_x_157:
[----:B------:R-:W-:Y:S05]  /*34dc0*/  BSYNC B1 ;  /* 0x0000000000017941 */ /* 0x000fea0003800000 */
.L_x_156:
        /* <DEDUP_REMOVED lines=13> */
.L_x_159:
[----:B------:R-:W-:Y:S05]  /*34ea0*/  BSYNC B1 ;  /* 0x0000000000017941 */ /* 0x000fea0003800000 */
.L_x_158:
        /* <DEDUP_REMOVED lines=10> */
.L_x_161:
[----:B------:R-:W-:Y:S05]  /*34f50*/  BSYNC B1 ;  /* 0x0000000000017941 */ /* 0x000fea0003800000 */
.L_x_160:
        /* <DEDUP_REMOVED lines=13> */
.L_x_163:
[----:B------:R-:W-:Y:S05]  /*35030*/  BSYNC B1 ;  /* 0x0000000000017941 */ /* 0x000fea0003800000 */
.L_x_162:
        /* <DEDUP_REMOVED lines=16> */
.L_x_165:
[----:B------:R-:W-:Y:S05]  /*35140*/  BSYNC B1 ;  /* 0x0000000000017941 */ /* 0x000fea0003800000 */
.L_x_164:
        /* <DEDUP_REMOVED lines=13> */
.L_x_167:
[----:B------:R-:W-:Y:S05]  /*35220*/  BSYNC B1 ;  /* 0x0000000000017941 */ /* 0x000fea0003800000 */
.L_x_166:
        /* <DEDUP_REMOVED lines=10> */
.L_x_169:
[----:B------:R-:W-:Y:S05]  /*352d0*/  BSYNC B1 ;  /* 0x0000000000017941 */ /* 0x000fea0003800000 */
.L_x_168:
        /* <DEDUP_REMOVED lines=13> */
.L_x_171:
[----:B------:R-:W-:Y:S05]  /*353b0*/  BSYNC B1 ;  /* 0x0000000000017941 */ /* 0x000fea0003800000 */
.L_x_170:
        /* <DEDUP_REMOVED lines=16> */
.L_x_173:
[----:B------:R-:W-:Y:S05]  /*354c0*/  BSYNC B1 ;  /* 0x0000000000017941 */ /* 0x000fea0003800000 */
.L_x_172:
        /* <DEDUP_REMOVED lines=13> */
.L_x_175:
[----:B------:R-:W-:Y:S05]  /*355a0*/  BSYNC B1 ;  /* 0x0000000000017941 */ /* 0x000fea0003800000 */
.L_x_174:
        /* <DEDUP_REMOVED lines=10> */
.L_x_177:
[----:B------:R-:W-:Y:S05]  /*35650*/  BSYNC B1 ;  /* 0x0000000000017941 */ /* 0x000fea0003800000 */
.L_x_176:
        /* <DEDUP_REMOVED lines=13> */
.L_x_179:
[----:B------:R-:W-:Y:S05]  /*35730*/  BSYNC B1 ;  /* 0x0000000000017941 */ /* 0x000fea0003800000 */
.L_x_178:
        /* <DEDUP_REMOVED lines=16> */
.L_x_181:
[----:B------:R-:W-:Y:S05]  /*35840*/  BSYNC B1 ;  /* 0x0000000000017941 */ /* 0x000fea0003800000 */
.L_x_180:
        /* <DEDUP_REMOVED lines=13> */
.L_x_183:
[----:B------:R-:W-:Y:S05]  /*35920*/  BSYNC B1 ;  /* 0x0000000000017941 */ /* 0x000fea0003800000 */
.L_x_182:
        /* <DEDUP_REMOVED lines=10> */
.L_x_185:
[----:B------:R-:W-:Y:S05]  /*359d0*/  BSYNC B1 ;  /* 0x0000000000017941 */ /* 0x000fea0003800000 */
.L_x_184:
        /* <DEDUP_REMOVED lines=13> */
.L_x_187:
[----:B------:R-:W-:Y:S05]  /*35ab0*/  BSYNC B1 ;  /* 0x0000000000017941 */ /* 0x000fea0003800000 */
.L_x_186:
        /* <DEDUP_REMOVED lines=16> */
.L_x_189:
[----:B------:R-:W-:Y:S05]  /*35bc0*/  BSYNC B1 ;  /* 0x0000000000017941 */ /* 0x000fea0003800000 */
.L_x_188:
        /* <DEDUP_REMOVED lines=13> */
.L_x_191:
[----:B------:R-:W-:Y:S05]  /*35ca0*/  BSYNC B1 ;  /* 0x0000000000017941 */ /* 0x000fea0003800000 */
.L_x_190:
        /* <DEDUP_REMOVED lines=10> */
.L_x_193:
[----:B------:R-:W-:Y:S05]  /*35d50*/  BSYNC B1 ;  /* 0x0000000000017941 */ /* 0x000fea0003800000 */
.L_x_192:
        /* <DEDUP_REMOVED lines=13> */
.L_x_195:
[----:B------:R-:W-:Y:S05]  /*35e30*/  BSYNC B1 ;  /* 0x0000000000017941 */ /* 0x000fea0003800000 */
.L_x_194:
        /* <DEDUP_REMOVED lines=16> */
.L_x_197:
[----:B------:R-:W-:Y:S05]  /*35f40*/  BSYNC B1 ;  /* 0x0000000000017941 */ /* 0x000fea0003800000 */
.L_x_196:
        /* <DEDUP_REMOVED lines=13> */
.L_x_199:
[----:B------:R-:W-:Y:S05]  /*36020*/  BSYNC B1 ;  /* 0x0000000000017941 */ /* 0x000fea0003800000 */
.L_x_198:
        /* <DEDUP_REMOVED lines=10> */
.L_x_201:
[----:B------:R-:W-:Y:S05]  /*360d0*/  BSYNC B1 ;  /* 0x0000000000017941 */ /* 0x000fea0003800000 */
.L_x_200:
[----:B------:R-:W3:Y:S01]  /*360e0*/  LDL.LU R219, [R1+0x8dc] ;  /* 0x0008dc0001db7983 */ /* 0x000ee20000300800 */
[----:B-----5:R-:W-:Y:S01]  /*360f0*/  IMAD.U32 R218, R19, 0x10000, RZ ;  /* 0x0001000013da7824 */ /* 0x020fe200078e00ff */
[----:B------:R-:W-:Y:S01]  /*36100*/  ISETP.GT.AND P3, PT, R3, 0xb0, PT ;  /* 0x000000b00300780c */ /* 0x000fe20003f64270 */
[----:B------:R-:W-:Y:S02]  /*36110*/  BSSY B1, `(.L_x_202) ;  /* 0x0000008000017945 */ /* 0x000fe40003800000 */
[----:B------:R-:W-:-:S04]  /*36120*/  FMUL R218, R218, R16 ;  /* 0x00000010dada7220 */ /* 0x000fc80000400000 */
[----:B---3--:R-:W-:-:S05]  /*36130*/  FFMA R218, R219, R2, R218 ;  /* 0x00000002dbda7223 */ /* 0x008fca00000000da */
[----:B------:R-:W-:-:S05]  /*36140*/  F2FP.BF16.F32.PACK_AB R218, RZ, R218 ;  /* 0x000000daffda723e */ /* 0x000fca00000010ff */
[----:B------:R3:W-:Y:S01]  /*36150*/  @P0 STG.E.U16 desc[UR46][R4.64+0x152], R218 ;  /* 0x000152da04000986 */ /* 0x0007e2000c10152e */
[----:B------:R-:W-:-:S13]  /*36160*/  ISETP.GT.AND P0, PT, R0, RZ, P3 ;  /* 0x000000ff0000720c */ /* 0x000fda0001f04270 */
[----:B---3--:R-:W-:Y:S05]  /*36170*/  @!P0 BRA `(.L_x_203) ;  /* 0x0000000000048947 */ /* 0x008fea0003800000 */
[----:B------:R3:W5:Y:S02]  /*36180*/  LDG.E.LTC128B.U16 R19, desc[UR46][R216.64+0x160] ;  /* 0x0001602ed8137981 */ /* 0x000764000c1e1520 */
.L_x_203:
[----:B------:R-:W-:Y:S05]  /*36190*/  BSYNC B1 ;  /* 0x0000000000017941 */ /* 0x000fea0003800000 */
.L_x_202:
[----:B------:R-:W2:Y:S01]  /*361a0*/  LDL.LU R219, [R1+0x8e0] ;  /* 0x0008e00001db7983 */ /* 0x000ea20000300800 */
[----:B-----5:R-:W-:Y:S01]  /*361b0*/  SHF.L.U32 R218, R19, 0x10, RZ ;  /* 0x0000001013da7819 */ /* 0x020fe200000006ff */
[----:B------:R-:W-:Y:S01]  /*361c0*/  BSSY B1, `(.L_x_204) ;  /* 0x000000c000017945 */ /* 0x000fe20003800000 */
[----:B------:R-:W-:-:S03]  /*361d0*/  ISETP.GT.AND P2, PT, R3, 0xb1, PT ;  /* 0x000000b10300780c */ /* 0x000fc60003f44270 */
[----:B------:R-:W-:-:S04]  /*361e0*/  FMUL R218, R218, R16 ;  /* 0x00000010dada7220 */ /* 0x000fc80000400000 */
        /* <DEDUP_REMOVED lines=9> */
.L_x_205:
[----:B------:R-:W-:Y:S05]  /*36280*/  BSYNC B1 ;  /* 0x0000000000017941 */ /* 0x000fea0003800000 */
.L_x_204:
        /* <DEDUP_REMOVED lines=13> */
.L_x_207:
[----:B------:R-:W-:Y:S05]  /*36360*/  BSYNC B1 ;  /* 0x0000000000017941 */ /* 0x000fea0003800000 */
.L_x_206:
        /* <DEDUP_REMOVED lines=10> */
.L_x_209:
[----:B------:R-:W-:Y:S05]  /*36410*/  BSYNC B1 ;  /* 0x0000000000017941 */ /* 0x000fea0003800000 */
.L_x_208:
        /* <DEDUP_REMOVED lines=11> */
.L_x_211:
[----:B------:R-:W-:Y:S05]  /*364d0*/  BSYNC B1 ;  /* 0x0000000000017941 */ /* 0x000fea0003800000 */
.L_x_210:
[----:B------:R-:W2:Y:S01]  /*364e0*/  LDL.LU R219, [R1+0x8f0] ;  /* 0x0008f00001db7983 */ /* 0x000ea20000300800 */
        /* <DEDUP_REMOVED lines=9> */
[----:B------:R-:W-:-:S04]  /*36580*/  ISETP.GT.AND P0, PT, R3, 0xb9, PT ;  /* 0x000000b90300780c */ /* 0x000fc80003f04270 */
[----:B------:R-:W-:-:S13]  /*36590*/  ISETP.GT.AND P4, PT, R0, RZ, P0 ;  /* 0x000000ff0000720c */ /* 0x000fda0000784270 */
[----:B--2---:R-:W-:Y:S05]  /*365a0*/  @!P4 BRA `(.L_x_213) ;  /* 0x000000000004c947 */ /* 0x004fea0003800000 */
[----:B------:R2:W5:Y:S02]  /*365b0*/  LDG.E.LTC128B.U16 R19, desc[UR46][R216.64+0x172] ;  /* 0x0001722ed8137981 */ /* 0x000564000c1e1520 */
.L_x_213:
[----:B------:R-:W-:Y:S05]  /*365c0*/  BSYNC B1 ;  /* 0x0000000000017941 */ /* 0x000fea0003800000 */
.L_x_212:
        /* <DEDUP_REMOVED lines=13> */
.L_x_215:
[----:B------:R-:W-:Y:S05]  /*366a0*/  BSYNC B1 ;  /* 0x0000000000017941 */ /* 0x000fea0003800000 */
.L_x_214:
        /* <DEDUP_REMOVED lines=10> */
.L_x_217:
[----:B------:R-:W-:Y:S05]  /*36750*/  BSYNC B1 ;  /* 0x0000000000017941 */ /* 0x000fea0003800000 */
.L_x_216:
[----:B------:R-:W3:Y:S01]  /*36760*/  LDL.LU R222, [R1+0x8fc] ;  /* 0x0008fc0001de7983 */ /* 0x000ee20000300800 */
[----:B-----5:R-:W-:Y:S01]  /*36770*/  IMAD.U32 R218, R19, 0x10000, RZ ;  /* 0x0001000013da7824 */ /* 0x020fe200078e00ff */
[----:B------:R-:W-:Y:S01]  /*36780*/  MOV R228, UR8 ;  /* 0x0000000800e47c02 */ /* 0x000fe20008000f00 */
[----:B------:R-:W-:Y:S01]  /*36790*/  USHF.L.U64.HI UR4, UR8, 0x8, UR9 ;  /* 0x0000000808047899 */ /* 0x000fe20008010209 */
[----:B------:R-:W4:Y:S01]  /*367a0*/  LDL.LU R219, [R1+0x600] ;  /* 0x0006000001db7983 */ /* 0x000f220000300800 */
[----:B------:R-:W-:-:S04]  /*367b0*/  FMUL R218, R218, R16 ;  /* 0x00000010dada7220 */ /* 0x000fc80000400000 */
[----:B---3--:R-:W-:-:S05]  /*367c0*/  FFMA R218, R222, R2, R218 ;  /* 0x00000002deda7223 */ /* 0x008fca00000000da */
[----:B------:R-:W-:-:S05]  /*367d0*/  F2FP.BF16.F32.PACK_AB R218, RZ, R218 ;  /* 0x000000daffda723e */ /* 0x000fca00000010ff */
[----:B------:R3:W-:Y:S01]  /*367e0*/  @P4 STG.E.U16 desc[UR46][R4.64+0x172], R218 ;  /* 0x000172da04004986 */ /* 0x0007e2000c10152e */
[----:B------:R-:W-:-:S04]  /*367f0*/  LEA R228, P4, R228, R226, 0x8 ;  /* 0x000000e2e4e47211 */ /* 0x000fc800078840ff */
[----:B------:R-:W-:Y:S02]  /*36800*/  IADD3.X R229, R227, UR4, RZ, P4, !PT ;  /* 0x00000004e3e57c10 */ /* 0x000fe4000a7fe4ff */
[----:B------:R-:W-:-:S13]  /*36810*/  ISETP.GT.AND P4, PT, R0, 0x80, P5 ;  /* 0x000000800000780c */ /* 0x000fda0002f84270 */
[----:B------:R-:W3:Y:S01]  /*36820*/  @P4 LDG.E.LTC128B.U16 R19, desc[UR46][R236.64] ;  /* 0x0000002eec134981 */ /* 0x000ee2000c1e1520 */
[----:B------:R-:W-:Y:S01]  /*36830*/  BSSY B1, `(.L_x_218) ;  /* 0x000000a000017945 */ /* 0x000fe20003800000 */
[----:B---3--:R-:W-:-:S04]  /*36840*/  IMAD.U32 R218, R19, 0x10000, RZ ;  /* 0x0001000013da7824 */ /* 0x008fc800078e00ff */
[----:B------:R-:W-:-:S04]  /*36850*/  FMUL R218, R218, R16 ;  /* 0x00000010dada7220 */ /* 0x000fc80000400000 */
[----:B----4-:R-:W-:-:S05]  /*36860*/  FFMA R218, R219, R2, R218 ;  /* 0x00000002dbda7223 */ /* 0x010fca00000000da */
[----:B------:R-:W-:-:S05]  /*36870*/  F2FP.BF16.F32.PACK_AB R218, RZ, R218 ;  /* 0x000000daffda723e */ /* 0x000fca00000010ff */
[----:B------:R3:W-:Y:S01]  /*36880*/  @P4 STG.E.U16 desc[UR46][R228.64], R218 ;  /* 0x000000dae4004986 */ /* 0x0007e2000c10152e */
[----:B------:R-:W-:-:S04]  /*36890*/  LOP3.LUT P4, RZ, R17, 0x2, RZ, 0xc0, !PT ;  /* 0x0000000211ff7812 */ /* 0x000fc8000788c0ff */
[----:B------:R-:W-:-:S13]  /*368a0*/  ISETP.GT.AND P4, PT, R0, 0x80, P4 ;  /* 0x000000800000780c */ /* 0x000fda0002784270 */
[----:B---3--:R-:W-:Y:S05]  /*368b0*/  @!P4 BRA `(.L_x_219) ;  /* 0x000000000004c947 */ /* 0x008fea0003800000 */
[----:B------:R3:W5:Y:S02]  /*368c0*/  LDG.E.LTC128B.U16 R19, desc[UR46][R22.64+0x2] ;  /* 0x0000022e16137981 */ /* 0x000764000c1e1520 */
.L_x_219:
[----:B------:R-:W-:Y:S05]  /*368d0*/  BSYNC B1 ;  /* 0x0000000000017941 */ /* 0x000fea0003800000 */
.L_x_218:
[----:B------:R-:W4:Y:S04]  /*368e0*/  LDL.LU R219, [R1+0x604] ;  /* 0x0006040001db7983 */ /* 0x000f280000300800 */
[----:B------:R-:W2:Y:S01]  /*368f0*/  LDL R233, [R1+0x904] ;  /* 0x0009040001e97983 */ /* 0x000ea20000100800 */
[----:B-----5:R-:W-:Y:S01]  /*36900*/  IMAD.U32 R218, R19, 0x10000, RZ ;  /* 0x0001000013da7824 */ /* 0x020fe200078e00ff */
[----:B------:R-:W-:Y:S01]  /*36910*/  BSSY B1, `(.L_x_220) ;  /* 0x000000f000017945 */ /* 0x000fe20003800000 */
[----:B------:R-:W-:Y:S02]  /*36920*/  IMAD.U32 R223, RZ, RZ, UR8 ;  /* 0x00000008ffdf7e24 */ /* 0x000fe4000f8e00ff */
[----:B------:R-:W-:-:S03]  /*36930*/  FMUL R218, R218, R16 ;  /* 0x00000010dada7220 */ /* 0x000fc60000400000 */
[----:B------:R-:W-:Y:S01]  /*36940*/  SHF.L.U32 R223, R223, 0x4, RZ ;  /* 0x00000004dfdf7819 */ /* 0x000fe200000006ff */
[----:B----4-:R-:W-:Y:S01]  /*36950*/  FFMA R218, R219, R2, R218 ;  /* 0x00000002dbda7223 */ /* 0x010fe200000000da */
[----:B------:R-:W-:-:S04]  /*36960*/  @P4 IMAD.MOV.U32 R219, RZ, RZ, R229 ;  /* 0x000000ffffdb4224 */ /* 0x000fc800078e00e5 */
[----:B------:R-:W-:-:S04]  /*36970*/  F2FP.BF16.F32.PACK_AB R218, RZ, R218 ;  /* 0x000000daffda723e */ /* 0x000fc800000010ff */
[----:B------:R-:W-:Y:S01]  /*36980*/  PRMT R222, R218, 0x7610, R222 ;  /* 0x00007610dade7816 */ /* 0x000fe200000000de */
[----:B------:R-:W-:-:S05]  /*36990*/  @P4 IMAD.MOV.U32 R218, RZ, RZ, R228 ;  /* 0x000000ffffda4224 */ /* 0x000fca00078e00e4 */
[----:B------:R4:W-:Y:S02]  /*369a0*/  @P4 STG.E.U16 desc[UR46][R218.64+0x2], R222 ;  /* 0x000002deda004986 */ /* 0x0009e4000c10152e */
[----:B----4-:R-:W-:-:S05]  /*369b0*/  IADD3 R218, P4, R228, R223, RZ ;  /* 0x000000dfe4da7210 */ /* 0x010fca0007f9e0ff */
[----:B--2---:R-:W-:Y:S01]  /*369c0*/  IMAD.X R219, R229, 0x1, R233, P4 ;  /* 0x00000001e5db7824 */ /* 0x004fe200020e06e9 */
[----:B------:R-:W-:-:S13]  /*369d0*/  ISETP.GT.AND P4, PT, R0, 0x88, P5 ;  /* 0x000000880000780c */ /* 0x000fda0002f84270 */
[----:B------:R-:W-:Y:S05]  /*369e0*/  @!P4 BRA `(.L_x_221) ;  /* 0x000000000004c947 */ /* 0x000fea0003800000 */
[----:B------:R2:W5:Y:S02]  /*369f0*/  LDG.E.LTC128B.U16 R19, desc[UR46][R220.64] ;  /* 0x0000002edc137981 */ /* 0x000564000c1e1520 */
.L_x_221:
[----:B------:R-:W-:Y:S05]  /*36a00*/  BSYNC B1 ;  /* 0x0000000000017941 */ /* 0x000fea0003800000 */
.L_x_220:
[----:B--2---:R-:W2:Y:S01]  /*36a10*/  LDL.LU R221, [R1+0x608] ;  /* 0x0006080001dd7983 */ /* 0x004ea20000300800 */
[----:B-----5:R-:W-:Y:S01]  /*36a20*/  SHF.L.U32 R220, R19, 0x10, RZ ;  /* 0x0000001013dc7819 */ /* 0x020fe200000006ff */
[----:B------:R-:W-:Y:S04]  /*36a30*/  BSSY B1, `(.L_x_222) ;  /* 0x0000009000017945 */ /* 0x000fe80003800000 */
[----:B------:R-:W-:-:S04]  /*36a40*/  FMUL R220, R220, R16 ;  /* 0x00000010dcdc7220 */ /* 0x000fc80000400000 */
[----:B--2---:R-:W-:-:S05]  /*36a50*/  FFMA R220, R221, R2, R220 ;  /* 0x00000002dddc7223 */ /* 0x004fca00000000dc */
[----:B------:R-:W-:-:S05]  /*36a60*/  F2FP.BF16.F32.PACK_AB R220, RZ, R220 ;  /* 0x000000dcffdc723e */ /* 0x000fca00000010ff */
[----:B------:R2:W-:Y:S01]  /*36a70*/  @P4 STG.E.U16 desc[UR46][R218.64], R220 ;  /* 0x000000dcda004986 */ /* 0x0005e2000c10152e */
[----:B------:R-:W-:-:S04]  /*36a80*/  LOP3.LUT P4, RZ, R17, 0x2, RZ, 0xc0, !PT ;  /* 0x0000000211ff7812 */ /* 0x000fc8000788c0ff */
[----:B------:R-:W-:-:S13]  /*36a90*/  ISETP.GT.AND P4, PT, R0, 0x88, P4 ;  /* 0x000000880000780c */ /* 0x000fda0002784270 */
[----:B--2---:R-:W-:Y:S05]  /*36aa0*/  @!P4 BRA `(.L_x_223) ;  /* 0x000000000004c947 */ /* 0x004fea0003800000 */
[----:B------:R2:W5:Y:S02]  /*36ab0*/  LDG.E.LTC128B.U16 R19, desc[UR46][R20.64+0x2] ;  /* 0x0000022e14137981 */ /* 0x000564000c1e1520 */
.L_x_223:
[----:B------:R-:W-:Y:S05]  /*36ac0*/  BSYNC B1 ;  /* 0x0000000000017941 */ /* 0x000fea0003800000 */
.L_x_222:
[----:B------:R-:W4:Y:S01]  /*36ad0*/  LDL.LU R221, [R1+0x60c] ;  /* 0x00060c0001dd7983 */ /* 0x000f220000300800 */
[----:B-----5:R-:W-:Y:S01]  /*36ae0*/  IMAD.U32 R220, R19, 0x10000, RZ ;  /* 0x0001000013dc7824 */ /* 0x020fe200078e00ff */
[----:B------:R-:W-:Y:S03]  /*36af0*/  BSSY B1, `(.L_x_224) ;  /* 0x0000009000017945 */ /* 0x000fe60003800000 */
[----:B------:R-:W-:-:S04]  /*36b00*/  FMUL R220, R220, R16 ;  /* 0x00000010dcdc7220 */ /* 0x000fc80000400000 */
[----:B----4-:R-:W-:-:S05]  /*36b10*/  FFMA R220, R221, R2, R220 ;  /* 0x00000002dddc7223 */ /* 0x010fca00000000dc */
[----:B------:R-:W-:-:S05]  /*36b20*/  F2FP.BF16.F32.PACK_AB R220, RZ, R220 ;  /* 0x000000dcffdc723e */ /* 0x000fca00000010ff */
[----:B------:R4:W-:Y:S01]  /*36b30*/  @P4 STG.E.U16 desc[UR46][R218.64+0x2], R220 ;  /* 0x000002dcda004986 */ /* 0x0009e2000c10152e */
[----:B------:R-:W-:-:S04]  /*36b40*/  LOP3.LUT P4, RZ, R17, 0x4, RZ, 0xc0, !PT ;  /* 0x0000000411ff7812 */ /* 0x000fc8000788c0ff */
[----:B------:R-:W-:-:S13]  /*36b50*/  ISETP.GT.AND P4, PT, R0, 0x80, P4 ;  /* 0x000000800000780c */ /* 0x000fda0002784270 */
[----:B----4-:R-:W-:Y:S05]  /*36b60*/  @!P4 BRA `(.L_x_225) ;  /* 0x000000000004c947 */ /* 0x010fea0003800000 */
[----:B------:R4:W5:Y:S02]  /*36b70*/  LDG.E.LTC128B.U16 R19, desc[UR46][R22.64+0x10] ;  /* 0x0000102e16137981 */ /* 0x000964000c1e1520 */
.L_x_225:
[----:B------:R-:W-:Y:S05]  /*36b80*/  BSYNC B1 ;  /* 0x0000000000017941 */ /* 0x000fea0003800000 */
.L_x_224:
[----:B------:R-:W2:Y:S01]  /*36b90*/  LDL.LU R221, [R1+0x610] ;  /* 0x0006100001dd7983 */ /* 0x000ea20000300800 */
[----:B-----5:R-:W-:Y:S01]  /*36ba0*/  IMAD.U32 R220, R19, 0x10000, RZ ;  /* 0x0001000013dc7824 */ /* 0x020fe200078e00ff */
[----:B------:R-:W-:Y:S03]  /*36bb0*/  BSSY B1, `(.L_x_226) ;  /* 0x000000c000017945 */ /* 0x000fe60003800000 */
[----:B------:R-:W-:-:S04]  /*36bc0*/  FMUL R220, R220, R16 ;  /* 0x00000010dcdc7220 */ /* 0x000fc80000400000 */
[----:B--2---:R-:W-:Y:S01]  /*36bd0*/  FFMA R220, R221, R2, R220 ;  /* 0x00000002dddc7223 */ /* 0x004fe200000000dc */
[----:B------:R-:W-:-:S04]  /*36be0*/  @P4 MOV R221, R229 ;  /* 0x000000e500dd4202 */ /* 0x000fc80000000f00 */
[----:B------:R-:W-:-:S04]  /*36bf0*/  F2FP.BF16.F32.PACK_AB R220, RZ, R220 ;  /* 0x000000dcffdc723e */ /* 0x000fc800000010ff */
[----:B------:R-:W-:Y:S01]  /*36c00*/  PRMT R222, R220, 0x7610, R222 ;  /* 0x00007610dcde7816 */ /* 0x000fe200000000de */
[----:B------:R-:W-:-:S05]  /*36c10*/  @P4 IMAD.MOV.U32 R220, RZ, RZ, R228 ;  /* 0x000000ffffdc4224 */ /* 0x000fca00078e00e4 */
[----:B------:R2:W-:Y:S01]  /*36c20*/  @P4 STG.E.U16 desc[UR46][R220.64+0x10], R222 ;  /* 0x000010dedc004986 */ /* 0x0005e2000c10152e */
[----:B------:R-:W-:-:S04]  /*36c30*/  LOP3.LUT P4, RZ, R17, 0x8, RZ, 0xc0, !PT ;  /* 0x0000000811ff7812 */ /* 0x000fc8000788c0ff */
[----:B------:R-:W-:-:S13]  /*36c40*/  ISETP.GT.AND P4, PT, R0, 0x80, P4 ;  /* 0x000000800000780c */ /* 0x000fda0002784270 */
[----:B--2---:R-:W-:Y:S05]  /*36c50*/  @!P4 BRA `(.L_x_227) ;  /* 0x000000000004c947 */ /* 0x004fea0003800000 */
[----:B------:R2:W5:Y:S02]  /*36c60*/  LDG.E.LTC128B.U16 R19, desc[UR46][R22.64+0x12] ;  /* 0x0000122e16137981 */ /* 0x000564000c1e1520 */
.L_x_227:
[----:B------:R-:W-:Y:S05]  /*36c70*/  BSYNC B1 ;  /* 0x0000000000017941 */ /* 0x000fea0003800000 */
.L_x_226:
[----:B------:R-:W3:Y:S01]  /*36c80*/  LDL.LU R221, [R1+0x614] ;  /* 0x0006140001dd7983 */ /* 0x000ee20000300800 */
[----:B-----5:R-:W-:Y:S01]  /*36c90*/  IMAD.U32 R220, R19, 0x10000, RZ ;  /* 0x0001000013dc7824 */ /* 0x020fe200078e00ff */
[----:B------:R-:W-:Y:S03]  /*36ca0*/  BSSY B1, `(.L_x_228) ;  /* 0x000000c000017945 */ /* 0x000fe60003800000 */
[----:B------:R-:W-:-:S04]  /*36cb0*/  FMUL R220, R220, R16 ;  /* 0x00000010dcdc7220 */ /* 0x000fc80000400000 */
[----:B---3--:R-:W-:Y:S01]  /*36cc0*/  FFMA R220, R221, R2, R220 ;  /* 0x00000002dddc7223 */ /* 0x008fe200000000dc */
[----:B------:R-:W-:-:S04]  /*36cd0*/  @P4 IMAD.MOV.U32 R221, RZ, RZ, R229 ;  /* 0x000000ffffdd4224 */ /* 0x000fc800078e00e5 */
[----:B------:R-:W-:-:S04]  /*36ce0*/  F2FP.BF16.F32.PACK_AB R220, RZ, R220 ;  /* 0x000000dcffdc723e */ /* 0x000fc800000010ff */
[----:B------:R-:W-:Y:S01]  /*36cf0*/  PRMT R222, R220, 0x7610, R222 ;  /* 0x00007610dcde7816 */ /* 0x000fe200000000de */
[----:B------:R-:W-:-:S05]  /*36d00*/  @P4 IMAD.MOV.U32 R220, RZ, RZ, R228 ;  /* 0x000000ffffdc4224 */ /* 0x000fca00078e00e4 */
[----:B------:R3:W-:Y:S01]  /*36d10*/  @P4 STG.E.U16 desc[UR46][R220.64+0x12], R222 ;  /* 0x000012dedc004986 */ /* 0x0007e2000c10152e */
[----:B------:R-:W-:-:S04]  /*36d20*/  LOP3.LUT P4, RZ, R17, 0x4, RZ, 0xc0, !PT ;  /* 0x0000000411ff7812 */ /* 0x000fc8000788c0ff */
[----:B------:R-:W-:-:S13]  /*36d30*/  ISETP.GT.AND P4, PT, R0, 0x88, P4 ;  /* 0x000000880000780c */ /* 0x000fda0002784270 */
[----:B---3--:R-:W-:Y:S05]  /*36d40*/  @!P4 BRA `(.L_x_229) ;  /* 0x000000000004c947 */ /* 0x008fea0003800000 */
[----:B------:R3:W5:Y:S02]  /*36d50*/  LDG.E.LTC128B.U16 R19, desc[UR46][R20.64+0x10] ;  /* 0x0000102e14137981 */ /* 0x000764000c1e1520 */
.L_x_229:
[----:B------:R-:W-:Y:S05]  /*36d60*/  BSYNC B1 ;  /* 0x0000000000017941 */ /* 0x000fea0003800000 */
.L_x_228:
[----:B------:R-:W2:Y:S01]  /*36d70*/  LDL.LU R221, [R1+0x618] ;  /* 0x0006180001dd7983 */ /* 0x000ea20000300800 */
        /* <DEDUP_REMOVED lines=10> */
.L_x_231:
[----:B------:R-:W-:Y:S05]  /*36e20*/  BSYNC B1 ;  /* 0x0000000000017941 */ /* 0x000fea0003800000 */
.L_x_230:
[----:B------:R-:W3:Y:S01]  /*36e30*/  LDL.LU R221, [R1+0x61c] ;  /* 0x00061c0001dd7983 */ /* 0x000ee20000300800 */
[----:B-----5:R-:W-:Y:S01]  /*36e40*/  IMAD.U32 R220, R19, 0x10000, RZ ;  /* 0x0001000013dc7824 */ /* 0x020fe200078e00ff */
[----:B------:R-:W-:Y:S03]  /*36e50*/  BSSY B1, `(.L_x_232) ;  /* 0x0000009000017945 */ /* 0x000fe60003800000 */
[----:B------:R-:W-:-:S04]  /*36e60*/  FMUL R220, R220, R16 ;  /* 0x00000010dcdc7220 */ /* 0x000fc80000400000 */
[----:B---3--:R-:W-:-:S05]  /*36e70*/  FFMA R220, R221, R2, R220 ;  /* 0x00000002dddc7223 */ /* 0x008fca00000000dc */
[----:B------:R-:W-:-:S05]  /*36e80*/  F2FP.BF16.F32.PACK_AB R220, RZ, R220 ;  /* 0x000000dcffdc723e */ /* 0x000fca00000010ff */
[----:B------:R3:W-:Y:S01]  /*36e90*/  @P4 STG.E.U16 desc[UR46][R218.64+0x12], R220 ;  /* 0x000012dcda004986 */ /* 0x0007e2000c10152e */
[----:B------:R-:W-:-:S04]  /*36ea0*/  LOP3.LUT P4, RZ, R17, 0x10, RZ, 0xc0, !PT ;  /* 0x0000001011ff7812 */ /* 0x000fc8000788c0ff */
[----:B------:R-:W-:-:S13]  /*36eb0*/  ISETP.GT.AND P4, PT, R0, 0x80, P4 ;  /* 0x000000800000780c */ /* 0x000fda0002784270 */
[----:B---3--:R-:W-:Y:S05]  /*36ec0*/  @!P4 BRA `(.L_x_233) ;  /* 0x000000000004c947 */ /* 0x008fea0003800000 */
[----:B------:R3:W5:Y:S02]  /*36ed0*/  LDG.E.LTC128B.U16 R19, desc[UR46][R22.64+0x20] ;  /* 0x0000202e16137981 */ /* 0x000764000c1e1520 */
.L_x_233:
[----:B------:R-:W-:Y:S05]  /*36ee0*/  BSYNC B1 ;  /* 0x0000000000017941 */ /* 0x000fea0003800000 */
.L_x_232:
        /* <DEDUP_REMOVED lines=14> */
.L_x_235:
[----:B------:R-:W-:Y:S05]  /*36fd0*/  BSYNC B1 ;  /* 0x0000000000017941 */ /* 0x000fea0003800000 */
.L_x_234:
        /* <DEDUP_REMOVED lines=14> */
.L_x_237:
[----:B------:R-:W-:Y:S05]  /*370c0*/  BSYNC B1 ;  /* 0x0000000000017941 */ /* 0x000fea0003800000 */
.L_x_236:
        /* <DEDUP_REMOVED lines=11> */
.L_x_239:
[----:B------:R-:W-:Y:S05]  /*37180*/  BSYNC B1 ;  /* 0x0000000000017941 */ /* 0x000fea0003800000 */
.L_x_238:
        /* <DEDUP_REMOVED lines=11> */
.L_x_241:
[----:B------:R-:W-:Y:S05]  /*37240*/  BSYNC B1 ;  /* 0x0000000000017941 */ /* 0x000fea0003800000 */
.L_x_240:
        /* <DEDUP_REMOVED lines=14> */
.L_x_243:
[----:B------:R-:W-:Y:S05]  /*37330*/  BSYNC B1 ;  /* 0x0000000000017941 */ /* 0x000fea0003800000 */
.L_x_242:
        /* <DEDUP_REMOVED lines=14> */
.L_x_245:
[----:B------:R-:W-:Y:S05]  /*37420*/  BSYNC B1 ;  /* 0x0000000000017941 */ /* 0x000fea0003800000 */
.L_x_244:
        /* <DEDUP_REMOVED lines=11> */
.L_x_247:
[----:B------:R-:W-:Y:S05]  /*374e0*/  BSYNC B1 ;  /* 0x0000000000017941 */ /* 0x000fea0003800000 */
.L_x_246:
        /* <DEDUP_REMOVED lines=11> */
.L_x_249:
[----:B------:R-:W-:Y:S05]  /*375a0*/  BSYNC B1 ;  /* 0x0000000000017941 */ /* 0x000fea0003800000 */
.L_x_248:
        /* <DEDUP_REMOVED lines=14> */
.L_x_251:
[----:B------:R-:W-:Y:S05]  /*37690*/  BSYNC B1 ;  /* 0x0000000000017941 */ /* 0x000fea0003800000 */
.L_x_250:
        /* <DEDUP_REMOVED lines=14> */
.L_x_253:
[----:B------:R-:W-:Y:S05]  /*37780*/  BSYNC B1 ;  /* 0x0000000000017941 */ /* 0x000fea0003800000 */
.L_x_252:
        /* <DEDUP_REMOVED lines=11> */
.L_x_255:
[----:B------:R-:W-:Y:S05]  /*37840*/  BSYNC B1 ;  /* 0x0000000000017941 */ /* 0x000fea0003800000 */
.L_x_254:
        /* <DEDUP_REMOVED lines=11> */
.L_x_257:
[----:B------:R-:W-:Y:S05]  /*37900*/  BSYNC B1 ;  /* 0x0000000000017941 */ /* 0x000fea0003800000 */
.L_x_256:
        /* <DEDUP_REMOVED lines=14> */
.L_x_259:
[----:B------:R-:W-:Y:S05]  /*379f0*/  BSYNC B1 ;  /* 0x0000000000017941 */ /* 0x000fea0003800000 */
.L_x_258:
        /* <DEDUP_REMOVED lines=14> */
.L_x_261:
[----:B------:R-:W-:Y:S05]  /*37ae0*/  BSYNC B1 ;  /* 0x0000000000017941 */ /* 0x000fea0003800000 */
.L_x_260:
        /* <DEDUP_REMOVED lines=11> */
.L_x_263:
[----:B------:R-:W-:Y:S05]  /*37ba0*/  BSYNC B1 ;  /* 0x0000000000017941 */ /* 0x000fea0003800000 */
.L_x_262:
        /* <DEDUP_REMOVED lines=11> */
.L_x_265:
[----:B------:R-:W-:Y:S05]  /*37c60*/  BSYNC B1 ;  /* 0x0000000000017941 */ /* 0x000fea0003800000 */
.L_x_264:
        /* <DEDUP_REMOVED lines=14> */
.L_x_267:
[----:B------:R-:W-:Y:S05]  /*37d50*/  BSYNC B1 ;  /* 0x0000000000017941 */ /* 0x000fea0003800000 */
.L_x_266:
        /* <DEDUP_REMOVED lines=14> */
.L_x_269:
[----:B------:R-:W-:Y:S05]  /*37e40*/  BSYNC B1 ;  /* 0x0000000000017941 */ /* 0x000fea0003800000 */
.L_x_268:
        /* <DEDUP_REMOVED lines=11> */
.L_x_271:
[----:B------:R-:W-:Y:S05]  /*37f00*/  BSYNC B1 ;  /* 0x0000000000017941 */ /* 0x000fea0003800000 */
.L_x_270:
        /* <DEDUP_REMOVED lines=11> */
.L_x_273:
[----:B------:R-:W-:Y:S05]  /*37fc0*/  BSYNC B1 ;  /* 0x0000000000017941 */ /* 0x000fea0003800000 */
.L_x_272:
        /* <DEDUP_REMOVED lines=14> */
.L_x_275:
[----:B------:R-:W-:Y:S05]  /*380b0*/  BSYNC B1 ;  /* 0x0000000000017941 */ /* 0x000fea0003800000 */
.L_x_274:
        /* <DEDUP_REMOVED lines=14> */
.L_x_277:
[----:B------:R-:W-:Y:S05]  /*381a0*/  BSYNC B1 ;  /* 0x0000000000017941 */ /* 0x000fea0003800000 */
.L_x_276:
        /* <DEDUP_REMOVED lines=11> */
.L_x_279:
[----:B------:R-:W-:Y:S05]  /*38260*/  BSYNC B1 ;  /* 0x0000000000017941 */ /* 0x000fea0003800000 */
.L_x_278:
        /* <DEDUP_REMOVED lines=11> */
.L_x_281:
[----:B------:R-:W-:Y:S05]  /*38320*/  BSYNC B1 ;  /* 0x0000000000017941 */ /* 0x000fea0003800000 */
.L_x_280:
        /* <DEDUP_REMOVED lines=14> */
.L_x_283:
[----:B------:R-:W-:Y:S05]  /*38410*/  BSYNC B1 ;  /* 0x0000000000017941 */ /* 0x000fea0003800000 */
.L_x_282:
        /* <DEDUP_REMOVED lines=14> */
.L_x_285:
[----:B------:R-:W-:Y:S05]  /*38500*/  BSYNC B1 ;  /* 0x0000000000017941 */ /* 0x000fea0003800000 */
.L_x_284:
        /* <DEDUP_REMOVED lines=11> */
.L_x_287:
[----:B------:R-:W-:Y:S05]  /*385c0*/  BSYNC B1 ;  /* 0x0000000000017941 */ /* 0x000fea0003800000 */
.L_x_286:
        /* <DEDUP_REMOVED lines=11> */
.L_x_289:
[----:B------:R-:W-:Y:S05]  /*38680*/  BSYNC B1 ;  /* 0x0000000000017941 */ /* 0x000fea0003800000 */
.L_x_288:
        /* <DEDUP_REMOVED lines=14> */
.L_x_291:
[----:B------:R-:W-:Y:S05]  /*38770*/  BSYNC B1 ;  /* 0x0000000000017941 */ /* 0x000fea0003800000 */
.L_x_290:
        /* <DEDUP_REMOVED lines=14> */
.L_x_293:
[----:B------:R-:W-:Y:S05]  /*38860*/  BSYNC B1 ;  /* 0x0000000000017941 */ /* 0x000fea0003800000 */
.L_x_292:
        /* <DEDUP_REMOVED lines=11> */
.L_x_295:
[----:B------:R-:W-:Y:S05]  /*38920*/  BSYNC B1 ;  /* 0x0000000000017941 */ /* 0x000fea0003800000 */
.L_x_294:
        /* <DEDUP_REMOVED lines=11> */
.L_x_297:
[----:B------:R-:W-:Y:S05]  /*389e0*/  BSYNC B1 ;  /* 0x0000000000017941 */ /* 0x000fea0003800000 */
.L_x_296:
        /* <DEDUP_REMOVED lines=14> */
.L_x_299:
[----:B------:R-:W-:Y:S05]  /*38ad0*/  BSYNC B1 ;  /* 0x0000000000017941 */ /* 0x000fea0003800000 */
.L_x_298:
        /* <DEDUP_REMOVED lines=14> */
.L_x_301:
[----:B------:R-:W-:Y:S05]  /*38bc0*/  BSYNC B1 ;  /* 0x0000000000017941 */ /* 0x000fea0003800000 */
.L_x_300:
        /* <DEDUP_REMOVED lines=11> */
.L_x_303:
[----:B------:R-:W-:Y:S05]  /*38c80*/  BSYNC B1 ;  /* 0x0000000000017941 */ /* 0x000fea0003800000 */
.L_x_302:
        /* <DEDUP_REMOVED lines=11> */
.L_x_305:
[----:B------:R-:W-:Y:S05]  /*38d40*/  BSYNC B1 ;  /* 0x0000000000017941 */ /* 0x000fea0003800000 */
.L_x_304:
        /* <DEDUP_REMOVED lines=14> */
.L_x_307:
[----:B------:R-:W-:Y:S05]  /*38e30*/  BSYNC B1 ;  /* 0x0000000000017941 */ /* 0x000fea0003800000 */
.L_x_306:
        /* <DEDUP_REMOVED lines=14> */
.L_x_309:
[----:B------:R-:W-:Y:S05]  /*38f20*/  BSYNC B1 ;  /* 0x0000000000017941 */ /* 0x000fea0003800000 */
.L_x_308:
        /* <DEDUP_REMOVED lines=11> */
.L_x_311:
[----:B------:R-:W-:Y:S05]  /*38fe0*/  BSYNC B1 ;  /* 0x0000000000017941 */ /* 0x000fea0003800000 */
.L_x_310:
        /* <DEDUP_REMOVED lines=11> */
.L_x_313:
[----:B------:R-:W-:Y:S05]  /*390a0*/  BSYNC B1 ;  /* 0x0000000000017941 */ /* 0x000fea0003800000 */
.L_x_312:
        /* <DEDUP_REMOVED lines=14> */
.L_x_315:
[----:B------:R-:W-:Y:S05]  /*39190*/  BSYNC B1 ;  /* 0x0000000000017941 */ /* 0x000fea0003800000 */
.L_x_314:
        /* <DEDUP_REMOVED lines=14> */
.L_x_317:
[----:B------:R-:W-:Y:S05]  /*39280*/  BSYNC B1 ;  /* 0x0000000000017941 */ /* 0x000fea0003800000 */
.L_x_316:
        /* <DEDUP_REMOVED lines=11> */
.L_x_319:
[----:B------:R-:W-:Y:S05]  /*39340*/  BSYNC B1 ;  /* 0x0000000000017941 */ /* 0x000fea0003800000 */
.L_x_318:
        /* <DEDUP_REMOVED lines=11> */
.L_x_321:
[----:B------:R-:W-:Y:S05]  /*39400*/  BSYNC B1 ;  /* 0x0000000000017941 */ /* 0x000fea0003800000 */
.L_x_320:
        /* <DEDUP_REMOVED lines=14> */
.L_x_323:
[----:B------:R-:W-:Y:S05]  /*394f0*/  BSYNC B1 ;  /* 0x0000000000017941 */ /* 0x000fea0003800000 */
.L_x_322:
        /* <DEDUP_REMOVED lines=14> */
.L_x_325:
[----:B------:R-:W-:Y:S05]  /*395e0*/  BSYNC B1 ;  /* 0x0000000000017941 */ /* 0x000fea0003800000 */
.L_x_324:
        /* <DEDUP_REMOVED lines=11> */
.L_x_327:
[----:B------:R-:W-:Y:S05]  /*396a0*/  BSYNC B1 ;  /* 0x0000000000017941 */ /* 0x000fea0003800000 */
.L_x_326:
        /* <DEDUP_REMOVED lines=11> */
.L_x_329:
[----:B------:R-:W-:Y:S05]  /*39760*/  BSYNC B1 ;  /* 0x0000000000017941 */ /* 0x000fea0003800000 */
.L_x_328:
        /* <DEDUP_REMOVED lines=14> */
.L_x_331:
[----:B------:R-:W-:Y:S05]  /*39850*/  BSYNC B1 ;  /* 0x0000000000017941 */ /* 0x000fea0003800000 */
.L_x_330:
        /* <DEDUP_REMOVED lines=14> */
.L_x_333:
[----:B------:R-:W-:Y:S05]  /*39940*/  BSYNC B1 ;  /* 0x0000000000017941 */ /* 0x000fea0003800000 */
.L_x_332:
        /* <DEDUP_REMOVED lines=11> */
.L_x_335:
[----:B------:R-:W-:Y:S05]  /*39a00*/  BSYNC B1 ;  /* 0x0000000000017941 */ /* 0x000fea0003800000 */
.L_x_334:
        /* <DEDUP_REMOVED lines=11> */
.L_x_337:
[----:B------:R-:W-:Y:S05]  /*39ac0*/  BSYNC B1 ;  /* 0x0000000000017941 */ /* 0x000fea0003800000 */
.L_x_336:
        /* <DEDUP_REMOVED lines=14> */
.L_x_339:
[----:B------:R-:W-:Y:S05]  /*39bb0*/  BSYNC B1 ;  /* 0x0000000000017941 */ /* 0x000fea0003800000 */
.L_x_338:
        /* <DEDUP_REMOVED lines=14> */
.L_x_341:
[----:B------:R-:W-:Y:S05]  /*39ca0*/  BSYNC B1 ;  /* 0x0000000000017941 */ /* 0x000fea0003800000 */
.L_x_340:
        /* <DEDUP_REMOVED lines=11> */
.L_x_343:
[----:B------:R-:W-:Y:S05]  /*39d60*/  BSYNC B1 ;  /* 0x0000000000017941 */ /* 0x000fea0003800000 */
.L_x_342:
        /* <DEDUP_REMOVED lines=11> */
.L_x_345:
[----:B------:R-:W-:Y:S05]  /*39e20*/  BSYNC B1 ;  /* 0x0000000000017941 */ /* 0x000fea0003800000 */
.L_x_344:
        /* <DEDUP_REMOVED lines=14> */
.L_x_347:
[----:B------:R-:W-:Y:S05]  /*39f10*/  BSYNC B1 ;  /* 0x0000000000017941 */ /* 0x000fea0003800000 */
.L_x_346:
        /* <DEDUP_REMOVED lines=14> */
.L_x_349:
[----:B------:R-:W-:Y:S05]  /*3a000*/  BSYNC B1 ;  /* 0x0000000000017941 */ /* 0x000fea0003800000 */
.L_x_348:
        /* <DEDUP_REMOVED lines=11> */
.L_x_351:
[----:B------:R-:W-:Y:S05]  /*3a0c0*/  BSYNC B1 ;  /* 0x0000000000017941 */ /* 0x000fea0003800000 */
.L_x_350:
        /* <DEDUP_REMOVED lines=11> */
.L_x_353:
[----:B------:R-:W-:Y:S05]  /*3a180*/  BSYNC B1 ;  /* 0x0000000000017941 */ /* 0x000fea0003800000 */
.L_x_352:
        /* <DEDUP_REMOVED lines=14> */
.L_x_355:
[----:B------:R-:W-:Y:S05]  /*3a270*/  BSYNC B1 ;  /* 0x0000000000017941 */ /* 0x000fea0003800000 */
.L_x_354:
        /* <DEDUP_REMOVED lines=14> */
.L_x_357:
[----:B------:R-:W-:Y:S05]  /*3a360*/  BSYNC B1 ;  /* 0x0000000000017941 */ /* 0x000fea0003800000 */
.L_x_356:
        /* <DEDUP_REMOVED lines=11> */
.L_x_359:
[----:B------:R-:W-:Y:S05]  /*3a420*/  BSYNC B1 ;  /* 0x0000000000017941 */ /* 0x000fea0003800000 */
.L_x_358:
        /* <DEDUP_REMOVED lines=11> */
.L_x_361:
[----:B------:R-:W-:Y:S05]  /*3a4e0*/  BSYNC B1 ;  /* 0x0000000000017941 */ /* 0x000fea0003800000 */
.L_x_360:
        /* <DEDUP_REMOVED lines=14> */
.L_x_363:
[----:B------:R-:W-:Y:S05]  /*3a5d0*/  BSYNC B1 ;  /* 0x0000000000017941 */ /* 0x000fea0003800000 */
.L_x_362:
        /* <DEDUP_REMOVED lines=14> */
.L_x_365:
[----:B------:R-:W-:Y:S05]  /*3a6c0*/  BSYNC B1 ;  /* 0x0000000000017941 */ /* 0x000fea0003800000 */
.L_x_364:
        /* <DEDUP_REMOVED lines=11> */
.L_x_367:
[----:B------:R-:W-:Y:S05]  /*3a780*/  BSYNC B1 ;  /* 0x0000000000017941 */ /* 0x000fea0003800000 */
.L_x_366:
        /* <DEDUP_REMOVED lines=11> */
.L_x_369:
[----:B------:R-:W-:Y:S05]  /*3a840*/  BSYNC B1 ;  /* 0x0000000000017941 */ /* 0x000fea0003800000 */
.L_x_368:
        /* <DEDUP_REMOVED lines=14> */
.L_x_371:
[----:B------:R-:W-:Y:S05]  /*3a930*/  BSYNC B1 ;  /* 0x0000000000017941 */ /* 0x000fea0003800000 */
.L_x_370:
        /* <DEDUP_REMOVED lines=14> */
.L_x_373:
[----:B------:R-:W-:Y:S05]  /*3aa20*/  BSYNC B1 ;  /* 0x0000000000017941 */ /* 0x000fea0003800000 */
.L_x_372:
        /* <DEDUP_REMOVED lines=11> */
.L_x_375:
[----:B------:R-:W-:Y:S05]  /*3aae0*/  BSYNC B1 ;  /* 0x0000000000017941 */ /* 0x000fea0003800000 */
.L_x_374:
        /* <DEDUP_REMOVED lines=11> */
.L_x_377:
[----:B------:R-:W-:Y:S05]  /*3aba0*/  BSYNC B1 ;  /* 0x0000000000017941 */ /* 0x000fea0003800000 */
.L_x_376:
        /* <DEDUP_REMOVED lines=14> */
.L_x_379:
[----:B------:R-:W-:Y:S05]  /*3ac90*/  BSYNC B1 ;  /* 0x0000000000017941 */ /* 0x000fea0003800000 */
.L_x_378:
        /* <DEDUP_REMOVED lines=14> */
.L_x_381:
[----:B------:R-:W-:Y:S05]  /*3ad80*/  BSYNC B1 ;  /* 0x0000000000017941 */ /* 0x000fea0003800000 */
.L_x_380:
        /* <DEDUP_REMOVED lines=11> */
.L_x_383:
[----:B------:R-:W-:Y:S05]  /*3ae40*/  BSYNC B1 ;  /* 0x0000000000017941 */ /* 0x000fea0003800000 */
.L_x_382:
        /* <DEDUP_REMOVED lines=11> */
.L_x_385:
[----:B------:R-:W-:Y:S05]  /*3af00*/  BSYNC B1 ;  /* 0x0000000000017941 */ /* 0x000fea0003800000 */
.L_x_384:
        /* <DEDUP_REMOVED lines=10> */
[----:B------:R-:W-:-:S13]  /*3afb0*/  ISETP.GT.AND P4, PT, R0, 0x80, P6 ;  /* 0x000000800000780c */ /* 0x000fda0003784270 */
[----:B--2---:R-:W-:Y:S05]  /*3afc0*/  @!P4 BRA `(.L_x_387) ;  /* 0x000000000004c947 */ /* 0x004fea0003800000 */
[----:B------:R2:W5:Y:S02]  /*3afd0*/  LDG.E.LTC128B.U16 R19, desc[UR46][R22.64+0x152] ;  /* 0x0001522e16137981 */ /* 0x000564000c1e1520 */
.L_x_387:
[----:B------:R-:W-:Y:S05]  /*3afe0*/  BSYNC B1 ;  /* 0x0000000000017941 */ /* 0x000fea0003800000 */
.L_x_386:
        /* <DEDUP_REMOVED lines=14> */
.L_x_389:
[----:B------:R-:W-:Y:S05]  /*3b0d0*/  BSYNC B1 ;  /* 0x0000000000017941 */ /* 0x000fea0003800000 */
.L_x_388:
        /* <DEDUP_REMOVED lines=10> */
.L_x_391:
[----:B------:R-:W-:Y:S05]  /*3b180*/  BSYNC B1 ;  /* 0x0000000000017941 */ /* 0x000fea0003800000 */
.L_x_390:
[----:B------:R-:W3:Y:S01]  /*3b190*/  LDL.LU R221, [R1+0x75c] ;  /* 0x00075c0001dd7983 */ /* 0x000ee20000300800 */
[----:B-----5:R-:W-:Y:S01]  /*3b1a0*/  IMAD.U32 R220, R19, 0x10000, RZ ;  /* 0x0001000013dc7824 */ /* 0x020fe200078e00ff */
[----:B------:R-:W-:Y:S03]  /*3b1b0*/  BSSY B1, `(.L_x_392) ;  /* 0x0000008000017945 */ /* 0x000fe60003800000 */
[----:B------:R-:W-:-:S04]  /*3b1c0*/  FMUL R220, R220, R16 ;  /* 0x00000010dcdc7220 */ /* 0x000fc80000400000 */
[----:B---3--:R-:W-:-:S05]  /*3b1d0*/  FFMA R220, R221, R2, R220 ;  /* 0x00000002dddc7223 */ /* 0x008fca00000000dc */
[----:B------:R-:W-:-:S05]  /*3b1e0*/  F2FP.BF16.F32.PACK_AB R220, RZ, R220 ;  /* 0x000000dcffdc723e */ /* 0x000fca00000010ff */
[----:B------:R3:W-:Y:S01]  /*3b1f0*/  @P4 STG.E.U16 desc[UR46][R218.64+0x152], R220 ;  /* 0x000152dcda004986 */ /* 0x0007e2000c10152e */
[----:B------:R-:W-:-:S13]  /*3b200*/  ISETP.GT.AND P4, PT, R0, 0x80, P3 ;  /* 0x000000800000780c */ /* 0x000fda0001f84270 */
[----:B---3--:R-:W-:Y:S05]  /*3b210*/  @!P4 BRA `(.L_x_393) ;  /* 0x000000000004c947 */ /* 0x008fea0003800000 */
[----:B------:R3:W5:Y:S02]  /*3b220*/  LDG.E.LTC128B.U16 R19, desc[UR46][R22.64+0x160] ;  /* 0x0001602e16137981 */ /* 0x000764000c1e1520 */
.L_x_393:
[----:B------:R-:W-:Y:S05]  /*3b230*/  BSYNC B1 ;  /* 0x0000000000017941 */ /* 0x000fea0003800000 */
.L_x_392:
        /* <DEDUP_REMOVED lines=13> */
.L_x_395:
[----:B------:R-:W-:Y:S05]  /*3b310*/  BSYNC B1 ;  /* 0x0000000000017941 */ /* 0x000fea0003800000 */
.L_x_394:
        /* <DEDUP_REMOVED lines=13> */
.L_x_397:
[----:B------:R-:W-:Y:S05]  /*3b3f0*/  BSYNC B1 ;  /* 0x0000000000017941 */ /* 0x000fea0003800000 */
.L_x_396:
        /* <DEDUP_REMOVED lines=10> */
.L_x_399:
[----:B------:R-:W-:Y:S05]  /*3b4a0*/  BSYNC B1 ;  /* 0x0000000000017941 */ /* 0x000fea0003800000 */
.L_x_398:
        /* <DEDUP_REMOVED lines=10> */
.L_x_401:
[----:B------:R-:W-:Y:S05]  /*3b550*/  BSYNC B1 ;  /* 0x0000000000017941 */ /* 0x000fea0003800000 */
.L_x_400:
        /* <DEDUP_REMOVED lines=13> */
.L_x_403:
[----:B------:R-:W-:Y:S05]  /*3b630*/  BSYNC B1 ;  /* 0x0000000000017941 */ /* 0x000fea0003800000 */
.L_x_402:
        /* <DEDUP_REMOVED lines=13> */
.L_x_405:
[----:B------:R-:W-:Y:S05]  /*3b710*/  BSYNC B1 ;  /* 0x0000000000017941 */ /* 0x000fea0003800000 */
.L_x_404:
        /* <DEDUP_REMOVED lines=10> */
.L_x_407:
[----:B------:R-:W-:Y:S05]  /*3b7c0*/  BSYNC B1 ;  /* 0x0000000000017941 */ /* 0x000fea0003800000 */
.L_x_406:
[----:B------:R-:W3:Y:S01]  /*3b7d0*/  LDL.LU R222, [R1+0x77c] ;  /* 0x00077c0001de7983 */ /* 0x000ee20000300800 */
[----:B-----5:R-:W-:-:S03]  /*3b7e0*/  IMAD.U32 R220, R19, 0x10000, RZ ;  /* 0x0001000013dc7824 */ /* 0x020fc600078e00ff */
[----:B------:R-:W4:Y:S01]  /*3b7f0*/  LDL.LU R221, [R1+0x480] ;  /* 0x0004800001dd7983 */ /* 0x000f220000300800 */
[----:B------:R-:W-:Y:S01]  /*3b800*/  FMUL R220, R220, R16 ;  /* 0x00000010dcdc7220 */ /* 0x000fe20000400000 */
[----:B------:R-:W-:Y:S01]  /*3b810*/  IMAD.U32 R224, RZ, RZ, UR8 ;  /* 0x00000008ffe07e24 */ /* 0x000fe2000f8e00ff */
[----:B------:R-:W-:Y:S02]  /*3b820*/  USHF.L.U64.HI UR4, UR8, 0x9, UR9 ;  /* 0x0000000908047899 */ /* 0x000fe40008010209 */
[----:B---3--:R-:W-:-:S05]  /*3b830*/  FFMA R220, R222, R2, R220 ;  /* 0x00000002dedc7223 */ /* 0x008fca00000000dc */
[----:B------:R-:W-:-:S05]  /*3b840*/  F2FP.BF16.F32.PACK_AB R220, RZ, R220 ;  /* 0x000000dcffdc723e */ /* 0x000fca00000010ff */
[----:B------:R3:W-:Y:S04]  /*3b850*/  @P4 STG.E.U16 desc[UR46][R218.64+0x172], R220 ;  /* 0x000172dcda004986 */ /* 0x0007e8000c10152e */
[----:B---3--:R-:W3:Y:S01]  /*3b860*/  LDL.LU.64 R218, [R1+0x790] ;  /* 0x0007900001da7983 */ /* 0x008ee20000300a00 */
[----:B------:R-:W-:-:S04]  /*3b870*/  LEA R224, P4, R224, R226, 0x9 ;  /* 0x000000e2e0e07211 */ /* 0x000fc800078848ff */
[----:B------:R-:W-:Y:S02]  /*3b880*/  IADD3.X R225, R227, UR4, RZ, P4, !PT ;  /* 0x00000004e3e17c10 */ /* 0x000fe4000a7fe4ff */
[----:B------:R-:W-:-:S13]  /*3b890*/  ISETP.GT.AND P4, PT, R0, 0x100, P5 ;  /* 0x000001000000780c */ /* 0x000fda0002f84270 */
[----:B---3--:R-:W3:Y:S01]  /*3b8a0*/  @P4 LDG.E.LTC128B.U16 R19, desc[UR46][R218.64] ;  /* 0x0000002eda134981 */ /* 0x008ee2000c1e1520 */
        /* <DEDUP_REMOVED lines=10> */
.L_x_409:
[----:B------:R-:W-:Y:S05]  /*3b950*/  BSYNC B1 ;  /* 0x0000000000017941 */ /* 0x000fea0003800000 */
.L_x_408:
[----:B------:R-:W4:Y:S01]  /*3b960*/  LDL.LU R219, [R1+0x484] ;  /* 0x0004840001db7983 */ /* 0x000f220000300800 */
[----:B-----5:R-:W-:Y:S01]  /*3b970*/  SHF.L.U32 R218, R19, 0x10, RZ ;  /* 0x0000001013da7819 */ /* 0x020fe200000006ff */
[----:B------:R-:W-:Y:S04]  /*3b980*/  BSSY B1, `(.L_x_410) ;  /* 0x000000d000017945 */ /* 0x000fe80003800000 */
[----:B------:R-:W-:-:S04]  /*3b990*/  FMUL R218, R218, R16 ;  /* 0x00000010dada7220 */ /* 0x000fc80000400000 */
[----:B----4-:R-:W-:Y:S01]  /*3b9a0*/  FFMA R218, R219, R2, R218 ;  /* 0x00000002dbda7223 */ /* 0x010fe200000000da */
[----:B------:R-:W-:-:S04]  /*3b9b0*/  @P4 IMAD.MOV.U32 R219, RZ, RZ, R225 ;  /* 0x000000ffffdb4224 */ /* 0x000fc800078e00e1 */
[----:B------:R-:W-:-:S04]  /*3b9c0*/  F2FP.BF16.F32.PACK_AB R218, RZ, R218 ;  /* 0x000000daffda723e */ /* 0x000fc800000010ff */
[----:B------:R-:W-:Y:S01]  /*3b9d0*/  PRMT R220, R218, 0x7610, R220 ;  /* 0x00007610dadc7816 */ /* 0x000fe200000000dc */
[----:B------:R-:W-:-:S05]  /*3b9e0*/  @P4 IMAD.MOV.U32 R218, RZ, RZ, R224 ;  /* 0x000000ffffda4224 */ /* 0x000fca00078e00e0 */
[----:B------:R4:W-:Y:S02]  /*3b9f0*/  @P4 STG.E.U16 desc[UR46][R218.64+0x2], R220 ;  /* 0x000002dcda004986 */ /* 0x0009e4000c10152e */
[----:B----4-:R-:W-:-:S05]  /*3ba00*/  IADD3 R218, P4, R224, R223, RZ ;  /* 0x000000dfe0da7210 */ /* 0x010fca0007f9e0ff */
[----:B------:R-:W-:Y:S01]  /*3ba10*/  IMAD.X R219, R225, 0x1, R233, P4 ;  /* 0x00000001e1db7824 */ /* 0x000fe200020e06e9 */
[----:B------:R-:W-:-:S13]  /*3ba20*/  ISETP.GT.AND P4, PT, R0, 0x108, P5 ;  /* 0x000001080000780c */ /* 0x000fda0002f84270 */
[----:B------:R-:W-:Y:S05]  /*3ba30*/  @!P4 BRA `(.L_x_411) ;  /* 0x000000000004c947 */ /* 0x000fea0003800000 */
[----:B------:R4:W5:Y:S02]  /*3ba40*/  LDG.E.LTC128B.U16 R19, desc[UR46][R230.64] ;  /* 0x0000002ee6137981 */ /* 0x000964000c1e1520 */
.L_x_411:
[----:B------:R-:W-:Y:S05]  /*3ba50*/  BSYNC B1 ;  /* 0x0000000000017941 */ /* 0x000fea0003800000 */
.L_x_410:
        /* <DEDUP_REMOVED lines=11> */
.L_x_413:
[----:B------:R-:W-:Y:S05]  /*3bb10*/  BSYNC B1 ;  /* 0x0000000000017941 */ /* 0x000fea0003800000 */
.L_x_412:
        /* <DEDUP_REMOVED lines=11> */
.L_x_415:
[----:B------:R-:W-:Y:S05]  /*3bbd0*/  BSYNC B1 ;  /* 0x0000000000017941 */ /* 0x000fea0003800000 */
.L_x_414:
        /* <DEDUP_REMOVED lines=14> */
.L_x_417:
[----:B------:R-:W-:Y:S05]  /*3bcc0*/  BSYNC B1 ;  /* 0x0000000000017941 */ /* 0x000fea0003800000 */
.L_x_416:
        /* <DEDUP_REMOVED lines=14> */
.L_x_419:
[----:B------:R-:W-:Y:S05]  /*3bdb0*/  BSYNC B1 ;  /* 0x0000000000017941 */ /* 0x000fea0003800000 */
.L_x_418:
        /* <DEDUP_REMOVED lines=11> */
.L_x_421:
[----:B------:R-:W-:Y:S05]  /*3be70*/  BSYNC B1 ;  /* 0x0000000000017941 */ /* 0x000fea0003800000 */
.L_x_420:
        /* <DEDUP_REMOVED lines=11> */
.L_x_423:
[----:B------:R-:W-:Y:S05]  /*3bf30*/  BSYNC B1 ;  /* 0x0000000000017941 */ /* 0x000fea0003800000 */
.L_x_422:
        /* <DEDUP_REMOVED lines=14> */
.L_x_425:
[----:B------:R-:W-:Y:S05]  /*3c020*/  BSYNC B1 ;  /* 0x0000000000017941 */ /* 0x000fea0003800000 */
.L_x_424:
        /* <DEDUP_REMOVED lines=14> */
.L_x_427:
[----:B------:R-:W-:Y:S05]  /*3c110*/  BSYNC B1 ;  /* 0x0000000000017941 */ /* 0x000fea0003800000 */
.L_x_426:
        /* <DEDUP_REMOVED lines=11> */
.L_x_429:
[----:B------:R-:W-:Y:S05]  /*3c1d0*/  BSYNC B1 ;  /* 0x0000000000017941 */ /* 0x000fea0003800000 */
.L_x_428:
        /* <DEDUP_REMOVED lines=11> */
.L_x_431:
[----:B------:R-:W-:Y:S05]  /*3c290*/  BSYNC B1 ;  /* 0x0000000000017941 */ /* 0x000fea0003800000 */
.L_x_430:
        /* <DEDUP_REMOVED lines=14> */
.L_x_433:
[----:B------:R-:W-:Y:S05]  /*3c380*/  BSYNC B1 ;  /* 0x0000000000017941 */ /* 0x000fea0003800000 */
.L_x_432:
        /* <DEDUP_REMOVED lines=14> */
.L_x_435:
[----:B------:R-:W-:Y:S05]  /*3c470*/  BSYNC B1 ;  /* 0x0000000000017941 */ /* 0x000fea0003800000 */
.L_x_434:
        /* <DEDUP_REMOVED lines=11> */
.L_x_437:
[----:B------:R-:W-:Y:S05]  /*3c530*/  BSYNC B1 ;  /* 0x0000000000017941 */ /* 0x000fea0003800000 */
.L_x_436:
        /* <DEDUP_REMOVED lines=11> */
.L_x_439:
[----:B------:R-:W-:Y:S05]  /*3c5f0*/  BSYNC B1 ;  /* 0x0000000000017941 */ /* 0x000fea0003800000 */
.L_x_438:
        /* <DEDUP_REMOVED lines=14> */
.L_x_441:
[----:B------:R-:W-:Y:S05]  /*3c6e0*/  BSYNC B1 ;  /* 0x0000000000017941 */ /* 0x000fea0003800000 */
.L_x_440:
        /* <DEDUP_REMOVED lines=14> */
.L_x_443:
[----:B------:R-:W-:Y:S05]  /*3c7d0*/  BSYNC B1 ;  /* 0x0000000000017941 */ /* 0x000fea0003800000 */
.L_x_442:
        /* <DEDUP_REMOVED lines=11> */
.L_x_445:
[----:B------:R-:W-:Y:S05]  /*3c890*/  BSYNC B1 ;  /* 0x0000000000017941 */ /* 0x000fea0003800000 */
.L_x_444:
        /* <DEDUP_REMOVED lines=11> */
.L_x_447:
[----:B------:R-:W-:Y:S05]  /*3c950*/  BSYNC B1 ;  /* 0x0000000000017941 */ /* 0x000fea0003800000 */
.L_x_446:
        /* <DEDUP_REMOVED lines=14> */
.L_x_449:
[----:B------:R-:W-:Y:S05]  /*3ca40*/  BSYNC B1 ;  /* 0x0000000000017941 */ /* 0x000fea0003800000 */
.L_x_448:
        /* <DEDUP_REMOVED lines=14> */
.L_x_451:
[----:B------:R-:W-:Y:S05]  /*3cb30*/  BSYNC B1 ;  /* 0x0000000000017941 */ /* 0x000fea0003800000 */
.L_x_450:
        /* <DEDUP_REMOVED lines=11> */
.L_x_453:
[----:B------:R-:W-:Y:S05]  /*3cbf0*/  BSYNC B1 ;  /* 0x0000000000017941 */ /* 0x000fea0003800000 */
.L_x_452:
        /* <DEDUP_REMOVED lines=11> */
.L_x_455:
[----:B------:R-:W-:Y:S05]  /*3ccb0*/  BSYNC B1 ;  /* 0x0000000000017941 */ /* 0x000fea0003800000 */
.L_x_454:
        /* <DEDUP_REMOVED lines=14> */
.L_x_457:
[----:B------:R-:W-:Y:S05]  /*3cda0*/  BSYNC B1 ;  /* 0x0000000000017941 */ /* 0x000fea0003800000 */
.L_x_456:
        /* <DEDUP_REMOVED lines=14> */
.L_x_459:
[----:B------:R-:W-:Y:S05]  /*3ce90*/  BSYNC B1 ;  /* 0x0000000000017941 */ /* 0x000fea0003800000 */
.L_x_458:
        /* <DEDUP_REMOVED lines=11> */
.L_x_461:
[----:B------:R-:W-:Y:S05]  /*3cf50*/  BSYNC B1 ;  /* 0x0000000000017941 */ /* 0x000fea0003800000 */
.L_x_460:
        /* <DEDUP_REMOVED lines=11> */
.L_x_463:
[----:B------:R-:W-:Y:S05]  /*3d010*/  BSYNC B1 ;  /* 0x0000000000017941 */ /* 0x000fea0003800000 */
.L_x_462:
        /* <DEDUP_REMOVED lines=14> */
.L_x_465:
[----:B------:R-:W-:Y:S05]  /*3d100*/  BSYNC B1 ;  /* 0x0000000000017941 */ /* 0x000fea0003800000 */
.L_x_464:
        /* <DEDUP_REMOVED lines=14> */
.L_x_467:
[----:B------:R-:W-:Y:S05]  /*3d1f0*/  BSYNC B1 ;  /* 0x0000000000017941 */ /* 0x000fea0003800000 */
.L_x_466:
        /* <DEDUP_REMOVED lines=11> */
.L_x_469:
[----:B------:R-:W-:Y:S05]  /*3d2b0*/  BSYNC B1 ;  /* 0x0000000000017941 */ /* 0x000fea0003800000 */
.L_x_468:
        /* <DEDUP_REMOVED lines=11> */
.L_x_471:
[----:B------:R-:W-:Y:S05]  /*3d370*/  BSYNC B1 ;  /* 0x0000000000017941 */ /* 0x000fea0003800000 */
.L_x_470:
        /* <DEDUP_REMOVED lines=14> */
.L_x_473:
[----:B------:R-:W-:Y:S05]  /*3d460*/  BSYNC B1 ;  /* 0x0000000000017941 */ /* 0x000fea0003800000 */
.L_x_472:
        /* <DEDUP_REMOVED lines=14> */
.L_x_475:
[----:B------:R-:W-:Y:S05]  /*3d550*/  BSYNC B1 ;  /* 0x0000000000017941 */ /* 0x000fea0003800000 */
.L_x_474:
        /* <DEDUP_REMOVED lines=11> */
.L_x_477:
[----:B------:R-:W-:Y:S05]  /*3d610*/  BSYNC B1 ;  /* 0x0000000000017941 */ /* 0x000fea0003800000 */
.L_x_476:
        /* <DEDUP_REMOVED lines=11> */
.L_x_479:
[----:B------:R-:W-:Y:S05]  /*3d6d0*/  BSYNC B1 ;  /* 0x0000000000017941 */ /* 0x000fea0003800000 */
.L_x_478:
        /* <DEDUP_REMOVED lines=14> */
.L_x_481:
[----:B------:R-:W-:Y:S05]  /*3d7c0*/  BSYNC B1 ;  /* 0x0000000000017941 */ /* 0x000fea0003800000 */
.L_x_480:
        /* <DEDUP_REMOVED lines=14> */
.L_x_483:
[----:B------:R-:W-:Y:S05]  /*3d8b0*/  BSYNC B1 ;  /* 0x0000000000017941 */ /* 0x000fea0003800000 */
.L_x_482:
        /* <DEDUP_REMOVED lines=11> */
.L_x_485:
[----:B------:R-:W-:Y:S05]  /*3d970*/  BSYNC B1 ;  /* 0x0000000000017941 */ /* 0x000fea0003800000 */
.L_x_484:
        /* <DEDUP_REMOVED lines=11> */
.L_x_487:
[----:B------:R-:W-:Y:S05]  /*3da30*/  BSYNC B1 ;  /* 0x0000000000017941 */ /* 0x000fea0003800000 */
.L_x_486:
        /* <DEDUP_REMOVED lines=14> */
.L_x_489:
[----:B------:R-:W-:Y:S05]  /*3db20*/  BSYNC B1 ;  /* 0x0000000000017941 */ /* 0x000fea0003800000 */
.L_x_488:
        /* <DEDUP_REMOVED lines=14> */
.L_x_491:
[----:B------:R-:W-:Y:S05]  /*3dc10*/  BSYNC B1 ;  /* 0x0000000000017941 */ /* 0x000fea0003800000 */
.L_x_490:
        /* <DEDUP_REMOVED lines=11> */
.L_x_493:
[----:B------:R-:W-:Y:S05]  /*3dcd0*/  BSYNC B1 ;  /* 0x0000000000017941 */ /* 0x000fea0003800000 */
.L_x_492:
        /* <DEDUP_REMOVED lines=11> */
.L_x_495:
[----:B------:R-:W-:Y:S05]  /*3dd90*/  BSYNC B1 ;  /* 0x0000000000017941 */ /* 0x000fea0003800000 */
.L_x_494:
        /* <DEDUP_REMOVED lines=14> */
.L_x_497:
[----:B------:R-:W-:Y:S05]  /*3de80*/  BSYNC B1 ;  /* 0x0000000000017941 */ /* 0x000fea0003800000 */
.L_x_496:
        /* <DEDUP_REMOVED lines=14> */
.L_x_499:
[----:B------:R-:W-:Y:S05]  /*3df70*/  BSYNC B1 ;  /* 0x0000000000017941 */ /* 0x000fea0003800000 */
.L_x_498:
        /* <DEDUP_REMOVED lines=11> */
.L_x_501:
[----:B------:R-:W-:Y:S05]  /*3e030*/  BSYNC B1 ;  /* 0x0000000000017941 */ /* 0x000fea0003800000 */
.L_x_500:
        /* <DEDUP_REMOVED lines=11> */
.L_x_503:
[----:B------:R-:W-:Y:S05]  /*3e0f0*/  BSYNC B1 ;  /* 0x0000000000017941 */ /* 0x000fea0003800000 */
.L_x_502:
        /* <DEDUP_REMOVED lines=14> */
.L_x_505:
[----:B------:R-:W-:Y:S05]  /*3e1e0*/  BSYNC B1 ;  /* 0x0000000000017941 */ /* 0x000fea0003800000 */
.L_x_504:
        /* <DEDUP_REMOVED lines=14> */
.L_x_507:
[----:B------:R-:W-:Y:S05]  /*3e2d0*/  BSYNC B1 ;  /* 0x0000000000017941 */ /* 0x000fea0003800000 */
.L_x_506:
        /* <DEDUP_REMOVED lines=11> */
.L_x_509:
[----:B------:R-:W-:Y:S05]  /*3e390*/  BSYNC B1 ;  /* 0x0000000000017941 */ /* 0x000fea0003800000 */
.L_x_508:
        /* <DEDUP_REMOVED lines=11> */
.L_x_511:
[----:B------:R-:W-:Y:S05]  /*3e450*/  BSYNC B1 ;  /* 0x0000000000017941 */ /* 0x000fea0003800000 */
.L_x_510:
        /* <DEDUP_REMOVED lines=14> */
.L_x_513:
[----:B------:R-:W-:Y:S05]  /*3e540*/  BSYNC B1 ;  /* 0x0000000000017941 */ /* 0x000fea0003800000 */
.L_x_512:
        /* <DEDUP_REMOVED lines=14> */
.L_x_515:
[----:B------:R-:W-:Y:S05]  /*3e630*/  BSYNC B1 ;  /* 0x0000000000017941 */ /* 0x000fea0003800000 */
.L_x_514:
        /* <DEDUP_REMOVED lines=11> */
.L_x_517:
[----:B------:R-:W-:Y:S05]  /*3e6f0*/  BSYNC B1 ;  /* 0x0000000000017941 */ /* 0x000fea0003800000 */
.L_x_516:
        /* <DEDUP_REMOVED lines=11> */
.L_x_519:
[----:B------:R-:W-:Y:S05]  /*3e7b0*/  BSYNC B1 ;  /* 0x0000000000017941 */ /* 0x000fea0003800000 */
.L_x_518:
        /* <DEDUP_REMOVED lines=14> */
.L_x_521:
[----:B------:R-:W-:Y:S05]  /*3e8a0*/  BSYNC B1 ;  /* 0x0000000000017941 */ /* 0x000fea0003800000 */
.L_x_520:
        /* <DEDUP_REMOVED lines=14> */
.L_x_523:
[----:B------:R-:W-:Y:S05]  /*3e990*/  BSYNC B1 ;  /* 0x0000000000017941 */ /* 0x000fea0003800000 */
.L_x_522:
        /* <DEDUP_REMOVED lines=11> */
.L_x_525:
[----:B------:R-:W-:Y:S05]  /*3ea50*/  BSYNC B1 ;  /* 0x0000000000017941 */ /* 0x000fea0003800000 */
.L_x_524:
        /* <DEDUP_REMOVED lines=11> */
.L_x_527:
[----:B------:R-:W-:Y:S05]  /*3eb10*/  BSYNC B1 ;  /* 0x0000000000017941 */ /* 0x000fea0003800000 */
.L_x_526:
        /* <DEDUP_REMOVED lines=14> */
.L_x_529:
[----:B------:R-:W-:Y:S05]  /*3ec00*/  BSYNC B1 ;  /* 0x0000000000017941 */ /* 0x000fea0003800000 */
.L_x_528:
        /* <DEDUP_REMOVED lines=14> */
.L_x_531:
[----:B------:R-:W-:Y:S05]  /*3ecf0*/  BSYNC B1 ;  /* 0x0000000000017941 */ /* 0x000fea0003800000 */
.L_x_530:
        /* <DEDUP_REMOVED lines=11> */
.L_x_533:
[----:B------:R-:W-:Y:S05]  /*3edb0*/  BSYNC B1 ;  /* 0x0000000000017941 */ /* 0x000fea0003800000 */
.L_x_532:
        /* <DEDUP_REMOVED lines=11> */
.L_x_535:
[----:B------:R-:W-:Y:S05]  /*3ee70*/  BSYNC B1 ;  /* 0x0000000000017941 */ /* 0x000fea0003800000 */
.L_x_534:
        /* <DEDUP_REMOVED lines=14> */
.L_x_537:
[----:B------:R-:W-:Y:S05]  /*3ef60*/  BSYNC B1 ;  /* 0x0000000000017941 */ /* 0x000fea0003800000 */
.L_x_536:
        /* <DEDUP_REMOVED lines=14> */
.L_x_539:
[----:B------:R-:W-:Y:S05]  /*3f050*/  BSYNC B1 ;  /* 0x0000000000017941 */ /* 0x000fea0003800000 */
.L_x_538:
        /* <DEDUP_REMOVED lines=11> */
.L_x_541:
[----:B------:R-:W-:Y:S05]  /*3f110*/  BSYNC B1 ;  /* 0x0000000000017941 */ /* 0x000fea0003800000 */
.L_x_540:
        /* <DEDUP_REMOVED lines=11> */
.L_x_543:
[----:B------:R-:W-:Y:S05]  /*3f1d0*/  BSYNC B1 ;  /* 0x0000000000017941 */ /* 0x000fea0003800000 */
.L_x_542:
        /* <DEDUP_REMOVED lines=14> */
.L_x_545:
[----:B------:R-:W-:Y:S05]  /*3f2c0*/  BSYNC B1 ;  /* 0x0000000000017941 */ /* 0x000fea0003800000 */
.L_x_544:
        /* <DEDUP_REMOVED lines=14> */
.L_x_547:
[----:B------:R-:W-:Y:S05]  /*3f3b0*/  BSYNC B1 ;  /* 0x0000000000017941 */ /* 0x000fea0003800000 */
.L_x_546:
        /* <DEDUP_REMOVED lines=11> */
.L_x_549:
[----:B------:R-:W-:Y:S05]  /*3f470*/  BSYNC B1 ;  /* 0x0000000000017941 */ /* 0x000fea0003800000 */
.L_x_548:
        /* <DEDUP_REMOVED lines=11> */
.L_x_551:
[----:B------:R-:W-:Y:S05]  /*3f530*/  BSYNC B1 ;  /* 0x0000000000017941 */ /* 0x000fea0003800000 */
.L_x_550:
        /* <DEDUP_REMOVED lines=14> */
.L_x_553:
[----:B------:R-:W-:Y:S05]  /*3f620*/  BSYNC B1 ;  /* 0x0000000000017941 */ /* 0x000fea0003800000 */
.L_x_552:
        /* <DEDUP_REMOVED lines=14> */
.L_x_555:
[----:B------:R-:W-:Y:S05]  /*3f710*/  BSYNC B1 ;  /* 0x0000000000017941 */ /* 0x000fea0003800000 */
.L_x_554:
        /* <DEDUP_REMOVED lines=11> */
.L_x_557:
[----:B------:R-:W-:Y:S05]  /*3f7d0*/  BSYNC B1 ;  /* 0x0000000000017941 */ /* 0x000fea0003800000 */
.L_x_556:
        /* <DEDUP_REMOVED lines=11> */
.L_x_559:
[----:B------:R-:W-:Y:S05]  /*3f890*/  BSYNC B1 ;  /* 0x0000000000017941 */ /* 0x000fea0003800000 */
.L_x_558:
        /* <DEDUP_REMOVED lines=14> */
.L_x_561:
[----:B------:R-:W-:Y:S05]  /*3f980*/  BSYNC B1 ;  /* 0x0000000000017941 */ /* 0x000fea0003800000 */
.L_x_560:
        /* <DEDUP_REMOVED lines=14> */
.L_x_563:
[----:B------:R-:W-:Y:S05]  /*3fa70*/  BSYNC B1 ;  /* 0x0000000000017941 */ /* 0x000fea0003800000 */
.L_x_562:
        /* <DEDUP_REMOVED lines=11> */
.L_x_565:
[----:B------:R-:W-:Y:S05]  /*3fb30*/  BSYNC B1 ;  /* 0x0000000000017941 */ /* 0x000fea0003800000 */
.L_x_564:
        /* <DEDUP_REMOVED lines=11> */
.L_x_567:
[----:B------:R-:W-:Y:S05]  /*3fbf0*/  BSYNC B1 ;  /* 0x0000000000017941 */ /* 0x000fea0003800000 */
.L_x_566:
        /* <DEDUP_REMOVED lines=14> */
.L_x_569:
[----:B------:R-:W-:Y:S05]  /*3fce0*/  BSYNC B1 ;  /* 0x0000000000017941 */ /* 0x000fea0003800000 */
.L_x_568:
        /* <DEDUP_REMOVED lines=14> */
.L_x_571:
[----:B------:R-:W-:Y:S05]  /*3fdd0*/  BSYNC B1 ;  /* 0x0000000000017941 */ /* 0x000fea0003800000 */
.L_x_570:
        /* <DEDUP_REMOVED lines=11> */
.L_x_573:
[----:B------:R-:W-:Y:S05]  /*3fe90*/  BSYNC B1 ;  /* 0x0000000000017941 */ /* 0x000fea0003800000 */
.L_x_572:
        /* <DEDUP_REMOVED lines=11> */
.L_x_575:
[----:B------:R-:W-:Y:S05]  /*3ff50*/  BSYNC B1 ;  /* 0x0000000000017941 */ /* 0x000fea0003800000 */
.L_x_574:
        /* <DEDUP_REMOVED lines=13> */
.L_x_577:
[----:B------:R-:W-:Y:S05]  /*40030*/  BSYNC B1 ;  /* 0x0000000000017941 */ /* 0x000fea0003800000 */
.L_x_576:
        /* <DEDUP_REMOVED lines=14> */
.L_x_579:
[----:B------:R-:W-:Y:S05]  /*40120*/  BSYNC B1 ;  /* 0x0000000000017941 */ /* 0x000fea0003800000 */
.L_x_578:
        /* <DEDUP_REMOVED lines=10> */
.L_x_581:
[----:B------:R-:W-:Y:S05]  /*401d0*/  BSYNC B1 ;  /* 0x0000000000017941 */ /* 0x000fea0003800000 */
.L_x_580:
        /* <DEDUP_REMOVED lines=10> */
.L_x_583:
[----:B------:R-:W-:Y:S05]  /*40280*/  BSYNC B1 ;  /* 0x0000000000017941 */ /* 0x000fea0003800000 */
.L_x_582:
        /* <DEDUP_REMOVED lines=13> */
.L_x_585:
[----:B------:R-:W-:Y:S05]  /*40360*/  BSYNC B1 ;  /* 0x0000000000017941 */ /* 0x000fea0003800000 */
.L_x_584:
        /* <DEDUP_REMOVED lines=13> */
.L_x_587:
[----:B------:R-:W-:Y:S05]  /*40440*/  BSYNC B1 ;  /* 0x0000000000017941 */ /* 0x000fea0003800000 */
.L_x_586:
        /* <DEDUP_REMOVED lines=10> */
.L_x_589:
[----:B------:R-:W-:Y:S05]  /*404f0*/  BSYNC B1 ;  /* 0x0000000000017941 */ /* 0x000fea0003800000 */
.L_x_588:
        /* <DEDUP_REMOVED lines=10> */
.L_x_591:
[----:B------:R-:W-:Y:S05]  /*405a0*/  BSYNC B1 ;  /* 0x0000000000017941 */ /* 0x000fea0003800000 */
.L_x_590:
        /* <DEDUP_REMOVED lines=13> */
.L_x_593:
[----:B------:R-:W-:Y:S05]  /*40680*/  BSYNC B1 ;  /* 0x0000000000017941 */ /* 0x000fea0003800000 */
.L_x_592:
        /* <DEDUP_REMOVED lines=13> */
.L_x_595:
[----:B------:R-:W-:Y:S05]  /*40760*/  BSYNC B1 ;  /* 0x0000000000017941 */ /* 0x000fea0003800000 */
.L_x_594:
        /* <DEDUP_REMOVED lines=10> */
.L_x_597:
[----:B------:R-:W-:Y:S05]  /*40810*/  BSYNC B1 ;  /* 0x0000000000017941 */ /* 0x000fea0003800000 */
.L_x_596:
[----:B------:R-:W3:Y:S04]  /*40820*/  LDL.LU R223, [R1+0x5fc] ;  /* 0x0005fc0001df7983 */ /* 0x000ee80000300800 */
[----:B----4-:R-:W4:Y:S01]  /*40830*/  LDL.LU.64 R230, [R1+0x798] ;  /* 0x0007980001e67983 */ /* 0x010f220000300a00 */
[----:B-----5:R-:W-:-:S03]  /*40840*/  IMAD.U32 R220, R19, 0x10000, RZ ;  /* 0x0001000013dc7824 */ /* 0x020fc600078e00ff */
[----:B------:R-:W2:Y:S01]  /*40850*/  LDL.LU R221, [R1+0x300] ;  /* 0x0003000001dd7983 */ /* 0x000ea20000300800 */
[----:B------:R-:W-:-:S04]  /*40860*/  FMUL R220, R220, R16 ;  /* 0x00000010dcdc7220 */ /* 0x000fc80000400000 */
[----:B---3--:R-:W-:-:S05]  /*40870*/  FFMA R220, R223, R2, R220 ;  /* 0x00000002dfdc7223 */ /* 0x008fca00000000dc */
[----:B------:R-:W-:-:S05]  /*40880*/  F2FP.BF16.F32.PACK_AB R220, RZ, R220 ;  /* 0x000000dcffdc723e */ /* 0x000fca00000010ff */
[----:B------:R3:W-:Y:S01]  /*40890*/  @P4 STG.E.U16 desc[UR46][R218.64+0x172], R220 ;  /* 0x000172dcda004986 */ /* 0x0007e2000c10152e */
[----:B------:R-:W-:-:S13]  /*408a0*/  ISETP.GT.AND P4, PT, R0, 0x180, P5 ;  /* 0x000001800000780c */ /* 0x000fda0002f84270 */
[----:B----4-:R-:W4:Y:S01]  /*408b0*/  @P4 LDG.E.LTC128B.U16 R19, desc[UR46][R230.64] ;  /* 0x0000002ee6134981 */ /* 0x010f22000c1e1520 */
[----:B---3--:R-:W-:Y:S01]  /*408c0*/  MOV R219, UR8 ;  /* 0x0000000800db7c02 */ /* 0x008fe20008000f00 */
[----:B------:R-:W-:Y:S01]  /*408d0*/  IMAD.U32 R232, RZ, RZ, UR9 ;  /* 0x00000009ffe87e24 */ /* 0x000fe2000f8e00ff */
[----:B------:R-:W-:Y:S03]  /*408e0*/  BSSY B1, `(.L_x_598) ;  /* 0x000000e000017945 */ /* 0x000fe60003800000 */
[----:B------:R-:W-:Y:S02]  /*408f0*/  IMAD R232, R232, 0x300, RZ ;  /* 0x00000300e8e87824 */ /* 0x000fe400078e02ff */
[----:B----4-:R-:W-:-:S04]  /*40900*/  IMAD.U32 R218, R19, 0x10000, RZ ;  /* 0x0001000013da7824 */ /* 0x010fc800078e00ff */
[----:B------:R-:W-:-:S04]  /*40910*/  FMUL R218, R218, R16 ;  /* 0x00000010dada7220 */ /* 0x000fc80000400000 */
[----:B--2---:R-:W-:Y:S01]  /*40920*/  FFMA R220, R221, R2, R218 ;  /* 0x00000002dddc7223 */ /* 0x004fe200000000da */
[----:B------:R-:W-:-:S04]  /*40930*/  IMAD.WIDE.U32 R218, R219, 0x300, R226 ;  /* 0x00000300dbda7825 */ /* 0x000fc800078e00e2 */
[----:B------:R-:W-:Y:S01]  /*40940*/  F2FP.BF16.F32.PACK_AB R220, RZ, R220 ;  /* 0x000000dcffdc723e */ /* 0x000fe200000010ff */
[----:B------:R-:W-:Y:S02]  /*40950*/  IMAD.IADD R223, R219, 0x1, R232 ;  /* 0x00000001dbdf7824 */ /* 0x000fe400078e02e8 */
[----:B------:R-:W-:-:S05]  /*40960*/  @P4 IMAD.MOV.U32 R222, RZ, RZ, R218 ;  /* 0x000000ffffde4224 */ /* 0x000fca00078e00da */
[----:B------:R2:W-:Y:S01]  /*40970*/  @P4 STG.E.U16 desc[UR46][R222.64], R220 ;  /* 0x000000dcde004986 */ /* 0x0005e2000c10152e */
[----:B------:R-:W-:-:S04]  /*40980*/  LOP3.LUT P4, RZ, R17, 0x2, RZ, 0xc0, !PT ;  /* 0x0000000211ff7812 */ /* 0x000fc8000788c0ff */
[----:B------:R-:W-:-:S13]  /*40990*/  ISETP.GT.AND P4, PT, R0, 0x180, P4 ;  /* 0x000001800000780c */ /* 0x000fda0002784270 */
[----:B--2---:R-:W-:Y:S05]  /*409a0*/  @!P4 BRA `(.L_x_599) ;  /* 0x000000000004c947 */ /* 0x004fea0003800000 */
[----:B------:R2:W5:Y:S02]  /*409b0*/  LDG.E.LTC128B.U16 R19, desc[UR46][R10.64+0x2] ;  /* 0x0000022e0a137981 */ /* 0x000564000c1e1520 */
.L_x_599:
[----:B------:R-:W-:Y:S05]  /*409c0*/  BSYNC B1 ;  /* 0x0000000000017941 */ /* 0x000fea0003800000 */
.L_x_598:
[----:B------:R-:W3:Y:S01]  /*409d0*/  LDL.LU R221, [R1+0x304] ;  /* 0x0003040001dd7983 */ /* 0x000ee20000300800 */
[----:B-----5:R-:W-:Y:S01]  /*409e0*/  IMAD.U32 R220, R19, 0x10000, RZ ;  /* 0x0001000013dc7824 */ /* 0x020fe200078e00ff */
[----:B------:R-:W-:Y:S01]  /*409f0*/  ISETP.GT.AND P5, PT, R0, 0x188, P5 ;  /* 0x000001880000780c */ /* 0x000fe20002fa4270 */
[----:B------:R-:W-:Y:S01]  /*40a00*/  BSSY B1, `(.L_x_600) ;  /* 0x000000e000017945 */ /* 0x000fe20003800000 */
[----:B------:R-:W-:Y:S01]  /*40a10*/  MOV R231, UR8 ;  /* 0x0000000800e77c02 */ /* 0x000fe20008000f00 */
[----:B------:R-:W-:-:S04]  /*40a20*/  FMUL R220, R220, R16 ;  /* 0x00000010dcdc7220 */ /* 0x000fc80000400000 */
[----:B------:R-:W-:Y:S02]  /*40a30*/  IMAD.SHL.U32 R231, R231, 0x10, RZ ;  /* 0x00000010e7e77824 */ /* 0x000fe400078e00ff */
[----:B---3--:R-:W-:Y:S01]  /*40a40*/  FFMA R220, R221, R2, R220 ;  /* 0x00000002dddc7223 */ /* 0x008fe200000000dc */
[----:B------:R-:W-:-:S04]  /*40a50*/  @P4 IMAD.MOV.U32 R221, RZ, RZ, R223 ;  /* 0x000000ffffdd4224 */ /* 0x000fc800078e00df */
[----:B------:R-:W-:-:S04]  /*40a60*/  F2FP.BF16.F32.PACK_AB R220, RZ, R220 ;  /* 0x000000dcffdc723e */ /* 0x000fc800000010ff */
[----:B------:R-:W-:Y:S01]  /*40a70*/  PRMT R230, R220, 0x7610, R230 ;  /* 0x00007610dce67816 */ /* 0x000fe200000000e6 */
[----:B------:R-:W-:-:S05]  /*40a80*/  @P4 IMAD.MOV.U32 R220, RZ, RZ, R218 ;  /* 0x000000ffffdc4224 */ /* 0x000fca00078e00da */
[----:B------:R3:W-:Y:S02]  /*40a90*/  @P4 STG.E.U16 desc[UR46][R220.64+0x2], R230 ;  /* 0x000002e6dc004986 */ /* 0x0007e4000c10152e */
[----:B---3--:R-:W-:-:S04]  /*40aa0*/  IADD3 R220, P4, R231, R218, RZ ;  /* 0x000000dae7dc7210 */ /* 0x008fc80007f9e0ff */
[----:B------:R-:W-:Y:S01]  /*40ab0*/  IADD3.X R221, R223, R233, RZ, P4, !PT ;  /* 0x000000e9dfdd7210 */ /* 0x000fe200027fe4ff */
[----:B------:R-:W-:Y:S08]  /*40ac0*/  @!P5 BRA `(.L_x_601) ;  /* 0x000000000004d947 */ /* 0x000ff00003800000 */
[----:B------:R3:W5:Y:S02]  /*40ad0*/  LDG.E.LTC128B.U16 R19, desc[UR46][R234.64] ;  /* 0x0000002eea137981 */ /* 0x000764000c1e1520 */
.L_x_601:
[----:B------:R-:W-:Y:S05]  /*40ae0*/  BSYNC B1 ;  /* 0x0000000000017941 */ /* 0x000fea0003800000 */
.L_x_600:
[----:B------:R-:W4:Y:S01]  /*40af0*/  LDL.LU R231, [R1+0x308] ;  /* 0x0003080001e77983 */ /* 0x000f220000300800 */
[----:B-----5:R-:W-:Y:S01]  /*40b00*/  IMAD.U32 R230, R19, 0x10000, RZ ;  /* 0x0001000013e67824 */ /* 0x020fe200078e00ff */
[----:B------:R-:W-:Y:S01]  /*40b10*/  LOP3.LUT P4, RZ, R17, 0x2, RZ, 0xc0, !PT ;  /* 0x0000000211ff7812 */ /* 0x000fe2000788c0ff */
[----:B------:R-:W-:Y:S02]  /*40b20*/  BSSY B1, `(.L_x_602) ;  /* 0x0000008000017945 */ /* 0x000fe40003800000 */
[----:B------:R-:W-:Y:S01]  /*40b30*/  FMUL R230, R230, R16 ;  /* 0x00000010e6e67220 */ /* 0x000fe20000400000 */
[----:B------:R-:W-:-:S03]  /*40b40*/  ISETP.GT.AND P4, PT, R0, 0x188, P4 ;  /* 0x000001880000780c */ /* 0x000fc60002784270 */
[----:B----4-:R-:W-:-:S05]  /*40b50*/  FFMA R230, R231, R2, R230 ;  /* 0x00000002e7e67223 */ /* 0x010fca00000000e6 */
[----:B------:R-:W-:-:S05]  /*40b60*/  F2FP.BF16.F32.PACK_AB R230, RZ, R230 ;  /* 0x000000e6ffe6723e */ /* 0x000fca00000010ff */
[----:B------:R4:W-:Y:S01]  /*40b70*/  @P5 STG.E.U16 desc[UR46][R220.64], R230 ;  /* 0x000000e6dc005986 */ /* 0x0009e2000c10152e */
[----:B------:R-:W-:Y:S05]  /*40b80*/  @!P4 BRA `(.L_x_603) ;  /* 0x000000000004c947 */ /* 0x000fea0003800000 */
[----:B------:R0:W5:Y:S02]  /*40b90*/  LDG.E.LTC128B.U16 R19, desc[UR46][R8.64+0x2] ;  /* 0x0000022e08137981 */ /* 0x000164000c1e1520 */
.L_x_603:
[----:B------:R-:W-:Y:S05]  /*40ba0*/  BSYNC B1 ;  /* 0x0000000000017941 */ /* 0x000fea0003800000 */
.L_x_602:
[----:B------:R-:W2:Y:S01]  /*40bb0*/  LDL.LU R231, [R1+0x30c] ;  /* 0x00030c0001e77983 */ /* 0x000ea20000300800 */
[----:B----45:R-:W-:Y:S01]  /*40bc0*/  IMAD.U32 R230, R19, 0x10000, RZ ;  /* 0x0001000013e67824 */ /* 0x030fe200078e00ff */
[----:B------:R-:W-:Y:S01]  /*40bd0*/  LOP3.LUT P5, RZ, R17, 0x4, RZ, 0xc0, !PT ;  /* 0x0000000411ff7812 */ /* 0x000fe200078ac0ff */
[----:B------:R-:W-:Y:S02]  /*40be0*/  BSSY B1, `(.L_x_604) ;  /* 0x0000008000017945 */ /* 0x000fe40003800000 */
[----:B------:R-:W-:-:S04]  /*40bf0*/  FMUL R230, R230, R16 ;  /* 0x00000010e6e67220 */ /* 0x000fc80000400000 */
[----:B--2---:R-:W-:-:S05]  /*40c00*/  FFMA R230, R231, R2, R230 ;  /* 0x00000002e7e67223 */ /* 0x004fca00000000e6 */
[----:B------:R-:W-:-:S05]  /*40c10*/  F2FP.BF16.F32.PACK_AB R230, RZ, R230 ;  /* 0x000000e6ffe6723e */ /* 0x000fca00000010ff */
[----:B------:R2:W-:Y:S01]  /*40c20*/  @P4 STG.E.U16 desc[UR46][R220.64+0x2], R230 ;  /* 0x000002e6dc004986 */ /* 0x0005e2000c10152e */
[----:B------:R-:W-:-:S13]  /*40c30*/  ISETP.GT.AND P4, PT, R0, 0x180, P5 ;  /* 0x000001800000780c */ /* 0x000fda0002f84270 */
[----:B--2---:R-:W-:Y:S05]  /*40c40*/  @!P4 BRA `(.L_x_605) ;  /* 0x000000000004c947 */ /* 0x004fea0003800000 */
[----:B------:R2:W5:Y:S02]  /*40c50*/  LDG.E.LTC128B.U16 R19, desc[UR46][R10.64+0x10] ;  /* 0x0000102e0a137981 */ /* 0x000564000c1e1520 */
.L_x_605:
[----:B------:R-:W-:Y:S05]  /*40c60*/  BSYNC B1 ;  /* 0x0000000000017941 */ /* 0x000fea0003800000 */
.L_x_604:
[----:B------:R-:W4:Y:S01]  /*40c70*/  LDL.LU R231, [R1+0x310] ;  /* 0x0003100001e77983 */ /* 0x000f220000300800 */
[----:B-----5:R-:W-:Y:S01]  /*40c80*/  IMAD.U32 R230, R19, 0x10000, RZ ;  /* 0x0001000013e67824 */ /* 0x020fe200078e00ff */
[----:B------:R-:W-:Y:S01]  /*40c90*/  LOP3.LUT P5, RZ, R17, 0x8, RZ, 0xc0, !PT ;  /* 0x0000000811ff7812 */ /* 0x000fe200078ac0ff */
[----:B------:R-:W-:Y:S02]  /*40ca0*/  BSSY B1, `(.L_x_606) ;  /* 0x000000b000017945 */ /* 0x000fe40003800000 */
[----:B------:R-:W-:-:S04]  /*40cb0*/  FMUL R230, R230, R16 ;  /* 0x00000010e6e67220 */ /* 0x000fc80000400000 */
[----:B----4-:R-:W-:Y:S01]  /*40cc0*/  FFMA R230, R231, R2, R230 ;  /* 0x00000002e7e67223 */ /* 0x010fe200000000e6 */
[----:B------:R-:W-:-:S04]  /*40cd0*/  @P4 IMAD.MOV.U32 R231, RZ, RZ, R223 ;  /* 0x000000ffffe74224 */ /* 0x000fc800078e00df */
[----:B------:R-:W-:-:S04]  /*40ce0*/  F2FP.BF16.F32.PACK_AB R230, RZ, R230 ;  /* 0x000000e6ffe6723e */ /* 0x000fc800000010ff */
[----:B------:R-:W-:Y:S02]  /*40cf0*/  PRMT R233, R230, 0x7610, R233 ;  /* 0x00007610e6e97816 */ /* 0x000fe400000000e9 */
[----:B------:R-:W-:-:S05]  /*40d00*/  @P4 MOV R230, R218 ;  /* 0x000000da00e64202 */ /* 0x000fca0000000f00 */
[----:B------:R4:W-:Y:S01]  /*40d10*/  @P4 STG.E.U16 desc[UR46][R230.64+0x10], R233 ;  /* 0x000010e9e6004986 */ /* 0x0009e2000c10152e */
[----:B------:R-:W-:-:S13]  /*40d20*/  ISETP.GT.AND P4, PT, R0, 0x180, P5 ;  /* 0x000001800000780c */ /* 0x000fda0002f84270 */
[----:B----4-:R-:W-:Y:S05]  /*40d30*/  @!P4 BRA `(.L_x_607) ;  /* 0x000000000004c947 */ /* 0x010fea0003800000 */
[----:B------:R4:W5:Y:S02]  /*40d40*/  LDG.E.LTC128B.U16 R19, desc[UR46][R10.64+0x12] ;  /* 0x0000122e0a137981 */ /* 0x000964000c1e1520 */
.L_x_607:
[----:B------:R-:W-:Y:S05]  /*40d50*/  BSYNC B1 ;  /* 0x0000000000017941 */ /* 0x000fea0003800000 */
.L_x_606:
        /* <DEDUP_REMOVED lines=14> */
.L_x_609:
[----:B------:R-:W-:Y:S05]  /*40e40*/  BSYNC B1 ;  /* 0x0000000000017941 */ /* 0x000fea0003800000 */
.L_x_608:
        /* <DEDUP_REMOVED lines=10> */
.L_x_611:
[----:B------:R-:W-:Y:S05]  /*40ef0*/  BSYNC B1 ;  /* 0x0000000000017941 */ /* 0x000fea0003800000 */
.L_x_610:
[----:B------:R-:W2:Y:S01]  /*40f00*/  LDL.LU R231, [R1+0x31c] ;  /* 0x00031c0001e77983 */ /* 0x000ea20000300800 */
[----:B-----5:R-:W-:Y:S01]  /*40f10*/  IMAD.U32 R230, R19, 0x10000, RZ ;  /* 0x0001000013e67824 */ /* 0x020fe200078e00ff */
        /* <DEDUP_REMOVED lines=9> */
.L_x_613:
[----:B------:R-:W-:Y:S05]  /*40fb0*/  BSYNC B1 ;  /* 0x0000000000017941 */ /* 0x000fea0003800000 */
.L_x_612:
[----:B------:R-:W3:Y:S01]  /*40fc0*/  LDL.LU R231, [R1+0x320] ;  /* 0x0003200001e77983 */ /* 0x000ee20000300800 */
[----:B-----5:R-:W-:Y:S01]  /*40fd0*/  IMAD.U32 R230, R19, 0x10000, RZ ;  /* 0x0001000013e67824 */ /* 0x020fe200078e00ff */
[----:B------:R-:W-:Y:S01]  /*40fe0*/  LOP3.LUT P5, RZ, R17, 0x40, RZ, 0xc0, !PT ;  /* 0x0000004011ff7812 */ /* 0x000fe200078ac0ff */
[----:B------:R-:W-:Y:S02]  /*40ff0*/  BSSY B1, `(.L_x_614) ;  /* 0x000000b000017945 */ /* 0x000fe40003800000 */
        /* <DEDUP_REMOVED lines=10> */
.L_x_615:
[----:B------:R-:W-:Y:S05]  /*410a0*/  BSYNC B1 ;  /* 0x0000000000017941 */ /* 0x000fea0003800000 */
.L_x_614:
        /* <DEDUP_REMOVED lines=14> */
.L_x_617:
[----:B------:R-:W-:Y:S05]  /*41190*/  BSYNC B1 ;  /* 0x0000000000017941 */ /* 0x000fea0003800000 */
.L_x_616:
        /* <DEDUP_REMOVED lines=10> */
.L_x_619:
[----:B------:R-:W-:Y:S05]  /*41240*/  BSYNC B1 ;  /* 0x0000000000017941 */ /* 0x000fea0003800000 */
.L_x_618:
        /* <DEDUP_REMOVED lines=11> */
.L_x_621:
[----:B------:R-:W-:Y:S05]  /*41300*/  BSYNC B1 ;  /* 0x0000000000017941 */ /* 0x000fea0003800000 */
.L_x_620:
        /* <DEDUP_REMOVED lines=14> */
.L_x_623:
[----:B------:R-:W-:Y:S05]  /*413f0*/  BSYNC B1 ;  /* 0x0000000000017941 */ /* 0x000fea0003800000 */
.L_x_622:
        /* <DEDUP_REMOVED lines=14> */
.L_x_625:
[----:B------:R-:W-:Y:S05]  /*414e0*/  BSYNC B1 ;  /* 0x0000000000017941 */ /* 0x000fea0003800000 */
.L_x_624:
        /* <DEDUP_REMOVED lines=10> */
.L_x_627:
[----:B------:R-:W-:Y:S05]  /*41590*/  BSYNC B1 ;  /* 0x0000000000017941 */ /* 0x000fea0003800000 */
.L_x_626:
        /* <DEDUP_REMOVED lines=11> */
.L_x_629:
[----:B------:R-:W-:Y:S05]  /*41650*/  BSYNC B1 ;  /* 0x0000000000017941 */ /* 0x000fea0003800000 */
.L_x_628:
        /* <DEDUP_REMOVED lines=14> */
.L_x_631:
[----:B------:R-:W-:Y:S05]  /*41740*/  BSYNC B1 ;  /* 0x0000000000017941 */ /* 0x000fea0003800000 */
.L_x_630:
        /* <DEDUP_REMOVED lines=14> */
.L_x_633:
[----:B------:R-:W-:Y:S05]  /*41830*/  BSYNC B1 ;  /* 0x0000000000017941 */ /* 0x000fea0003800000 */
.L_x_632:
        /* <DEDUP_REMOVED lines=10> */
.L_x_635:
[----:B------:R-:W-:Y:S05]  /*418e0*/  BSYNC B1 ;  /* 0x0000000000017941 */ /* 0x000fea0003800000 */
.L_x_634:
        /* <DEDUP_REMOVED lines=11> */
.L_x_637:
[----:B------:R-:W-:Y:S05]  /*419a0*/  BSYNC B1 ;  /* 0x0000000000017941 */ /* 0x000fea0003800000 */
.L_x_636:
        /* <DEDUP_REMOVED lines=14> */
.L_x_639:
[----:B------:R-:W-:Y:S05]  /*41a90*/  BSYNC B1 ;  /* 0x0000000000017941 */ /* 0x000fea0003800000 */
.L_x_638:
        /* <DEDUP_REMOVED lines=14> */
.L_x_641:
[----:B------:R-:W-:Y:S05]  /*41b80*/  BSYNC B1 ;  /* 0x0000000000017941 */ /* 0x000fea0003800000 */
.L_x_640:
        /* <DEDUP_REMOVED lines=10> */
.L_x_643:
[----:B------:R-:W-:Y:S05]  /*41c30*/  BSYNC B1 ;  /* 0x0000000000017941 */ /* 0x000fea0003800000 */
.L_x_642:
        /* <DEDUP_REMOVED lines=11> */
.L_x_645:
[----:B------:R-:W-:Y:S05]  /*41cf0*/  BSYNC B1 ;  /* 0x0000000000017941 */ /* 0x000fea0003800000 */
.L_x_644:
        /* <DEDUP_REMOVED lines=14> */
.L_x_647:
[----:B------:R-:W-:Y:S05]  /*41de0*/  BSYNC B1 ;  /* 0x0000000000017941 */ /* 0x000fea0003800000 */
.L_x_646:
        /* <DEDUP_REMOVED lines=14> */
.L_x_649:
[----:B------:R-:W-:Y:S05]  /*41ed0*/  BSYNC B1 ;  /* 0x0000000000017941 */ /* 0x000fea0003800000 */
.L_x_648:
        /* <DEDUP_REMOVED lines=10> */
.L_x_651:
[----:B------:R-:W-:Y:S05]  /*41f80*/  BSYNC B1 ;  /* 0x0000000000017941 */ /* 0x000fea0003800000 */
.L_x_650:
        /* <DEDUP_REMOVED lines=11> */
.L_x_653:
[----:B------:R-:W-:Y:S05]  /*42040*/  BSYNC B1 ;  /* 0x0000000000017941 */ /* 0x000fea0003800000 */
.L_x_652:
        /* <DEDUP_REMOVED lines=14> */
.L_x_655:
[----:B------:R-:W-:Y:S05]  /*42130*/  BSYNC B1 ;  /* 0x0000000000017941 */ /* 0x000fea0003800000 */
.L_x_654:
        /* <DEDUP_REMOVED lines=14> */
.L_x_657:
[----:B------:R-:W-:Y:S05]  /*42220*/  BSYNC B1 ;  /* 0x0000000000017941 */ /* 0x000fea0003800000 */
.L_x_656:
        /* <DEDUP_REMOVED lines=10> */
.L_x_659:
[----:B------:R-:W-:Y:S05]  /*422d0*/  BSYNC B1 ;  /* 0x0000000000017941 */ /* 0x000fea0003800000 */
.L_x_658:
        /* <DEDUP_REMOVED lines=11> */
.L_x_661:
[----:B------:R-:W-:Y:S05]  /*42390*/  BSYNC B1 ;  /* 0x0000000000017941 */ /* 0x000fea0003800000 */
.L_x_660:
        /* <DEDUP_REMOVED lines=14> */
.L_x_663:
[----:B------:R-:W-:Y:S05]  /*42480*/  BSYNC B1 ;  /* 0x0000000000017941 */ /* 0x000fea0003800000 */
.L_x_662:
        /* <DEDUP_REMOVED lines=14> */
.L_x_665:
[----:B------:R-:W-:Y:S05]  /*42570*/  BSYNC B1 ;  /* 0x0000000000017941 */ /* 0x000fea0003800000 */
.L_x_664:
        /* <DEDUP_REMOVED lines=10> */
.L_x_667:
[----:B------:R-:W-:Y:S05]  /*42620*/  BSYNC B1 ;  /* 0x0000000000017941 */ /* 0x000fea0003800000 */
.L_x_666:
        /* <DEDUP_REMOVED lines=11> */
.L_x_669:
[----:B------:R-:W-:Y:S05]  /*426e0*/  BSYNC B1 ;  /* 0x0000000000017941 */ /* 0x000fea0003800000 */
.L_x_668:
        /* <DEDUP_REMOVED lines=14> */
.L_x_671:
[----:B------:R-:W-:Y:S05]  /*427d0*/  BSYNC B1 ;  /* 0x0000000000017941 */ /* 0x000fea0003800000 */
.L_x_670:
        /* <DEDUP_REMOVED lines=14> */
.L_x_673:
[----:B------:R-:W-:Y:S05]  /*428c0*/  BSYNC B1 ;  /* 0x0000000000017941 */ /* 0x000fea0003800000 */
.L_x_672:
        /* <DEDUP_REMOVED lines=10> */
.L_x_675:
[----:B------:R-:W-:Y:S05]  /*42970*/  BSYNC B1 ;  /* 0x0000000000017941 */ /* 0x000fea0003800000 */
.L_x_674:
        /* <DEDUP_REMOVED lines=11> */
.L_x_677:
[----:B------:R-:W-:Y:S05]  /*42a30*/  BSYNC B1 ;  /* 0x0000000000017941 */ /* 0x000fea0003800000 */
.L_x_676:
        /* <DEDUP_REMOVED lines=14> */
.L_x_679:
[----:B------:R-:W-:Y:S05]  /*42b20*/  BSYNC B1 ;  /* 0x0000000000017941 */ /* 0x000fea0003800000 */
.L_x_678:
        /* <DEDUP_REMOVED lines=14> */
.L_x_681:
[----:B------:R-:W-:Y:S05]  /*42c10*/  BSYNC B1 ;  /* 0x0000000000017941 */ /* 0x000fea0003800000 */
.L_x_680:
        /* <DEDUP_REMOVED lines=10> */
.L_x_683:
[----:B------:R-:W-:Y:S05]  /*42cc0*/  BSYNC B1 ;  /* 0x0000000000017941 */ /* 0x000fea0003800000 */
.L_x_682:
        /* <DEDUP_REMOVED lines=11> */
.L_x_685:
[----:B------:R-:W-:Y:S05]  /*42d80*/  BSYNC B1 ;  /* 0x0000000000017941 */ /* 0x000fea0003800000 */
.L_x_684:
        /* <DEDUP_REMOVED lines=14> */
.L_x_687:
[----:B------:R-:W-:Y:S05]  /*42e70*/  BSYNC B1 ;  /* 0x0000000000017941 */ /* 0x000fea0003800000 */
.L_x_686:
        /* <DEDUP_REMOVED lines=14> */
.L_x_689:
[----:B------:R-:W-:Y:S05]  /*42f60*/  BSYNC B1 ;  /* 0x0000000000017941 */ /* 0x000fea0003800000 */
.L_x_688:
        /* <DEDUP_REMOVED lines=10> */
.L_x_691:
[----:B------:R-:W-:Y:S05]  /*43010*/  BSYNC B1 ;  /* 0x0000000000017941 */ /* 0x000fea0003800000 */
.L_x_690:
        /* <DEDUP_REMOVED lines=11> */
.L_x_693:
[----:B------:R-:W-:Y:S05]  /*430d0*/  BSYNC B1 ;  /* 0x0000000000017941 */ /* 0x000fea0003800000 */
.L_x_692:
        /* <DEDUP_REMOVED lines=14> */
.L_x_695:
[----:B------:R-:W-:Y:S05]  /*431c0*/  BSYNC B1 ;  /* 0x0000000000017941 */ /* 0x000fea0003800000 */
.L_x_694:
        /* <DEDUP_REMOVED lines=14> */
.L_x_697:
[----:B------:R-:W-:Y:S05]  /*432b0*/  BSYNC B1 ;  /* 0x0000000000017941 */ /* 0x000fea0003800000 */
.L_x_696:
        /* <DEDUP_REMOVED lines=10> */
.L_x_699:
[----:B------:R-:W-:Y:S05]  /*43360*/  BSYNC B1 ;  /* 0x0000000000017941 */ /* 0x000fea0003800000 */
.L_x_698:
        /* <DEDUP_REMOVED lines=11> */
.L_x_701:
[----:B------:R-:W-:Y:S05]  /*43420*/  BSYNC B1 ;  /* 0x0000000000017941 */ /* 0x000fea0003800000 */
.L_x_700:
        /* <DEDUP_REMOVED lines=14> */
.L_x_703:
[----:B------:R-:W-:Y:S05]  /*43510*/  BSYNC B1 ;  /* 0x0000000000017941 */ /* 0x000fea0003800000 */
.L_x_702:
        /* <DEDUP_REMOVED lines=14> */
.L_x_705:
[----:B------:R-:W-:Y:S05]  /*43600*/  BSYNC B1 ;  /* 0x0000000000017941 */ /* 0x000fea0003800000 */
.L_x_704:
        /* <DEDUP_REMOVED lines=10> */
.L_x_707:
[----:B------:R-:W-:Y:S05]  /*436b0*/  BSYNC B1 ;  /* 0x0000000000017941 */ /* 0x000fea0003800000 */
.L_x_706:
        /* <DEDUP_REMOVED lines=11> */
.L_x_709:
[----:B------:R-:W-:Y:S05]  /*43770*/  BSYNC B1 ;  /* 0x0000000000017941 */ /* 0x000fea0003800000 */
.L_x_708:
        /* <DEDUP_REMOVED lines=14> */
.L_x_711:
[----:B------:R-:W-:Y:S05]  /*43860*/  BSYNC B1 ;  /* 0x0000000000017941 */ /* 0x000fea0003800000 */
.L_x_710:
        /* <DEDUP_REMOVED lines=14> */
.L_x_713:
[----:B------:R-:W-:Y:S05]  /*43950*/  BSYNC B1 ;  /* 0x0000000000017941 */ /* 0x000fea0003800000 */
.L_x_712:
        /* <DEDUP_REMOVED lines=10> */
.L_x_715:
[----:B------:R-:W-:Y:S05]  /*43a00*/  BSYNC B1 ;  /* 0x0000000000017941 */ /* 0x000fea0003800000 */
.L_x_714:
        /* <DEDUP_REMOVED lines=11> */
.L_x_717:
[----:B------:R-:W-:Y:S05]  /*43ac0*/  BSYNC B1 ;  /* 0x0000000000017941 */ /* 0x000fea0003800000 */
.L_x_716:
        /* <DEDUP_REMOVED lines=14> */
.L_x_719:
[----:B------:R-:W-:Y:S05]  /*43bb0*/  BSYNC B1 ;  /* 0x0000000000017941 */ /* 0x000fea0003800000 */
.L_x_718:
        /* <DEDUP_REMOVED lines=14> */
.L_x_721:
[----:B------:R-:W-:Y:S05]  /*43ca0*/  BSYNC B1 ;  /* 0x0000000000017941 */ /* 0x000fea0003800000 */
.L_x_720:
        /* <DEDUP_REMOVED lines=10> */
.L_x_723:
[----:B------:R-:W-:Y:S05]  /*43d50*/  BSYNC B1 ;  /* 0x0000000000017941 */ /* 0x000fea0003800000 */
.L_x_722:
        /* <DEDUP_REMOVED lines=11> */
.L_x_725:
[----:B------:R-:W-:Y:S05]  /*43e10*/  BSYNC B1 ;  /* 0x0000000000017941 */ /* 0x000fea0003800000 */
.L_x_724:
        /* <DEDUP_REMOVED lines=14> */
.L_x_727:
[----:B------:R-:W-:Y:S05]  /*43f00*/  BSYNC B1 ;  /* 0x0000000000017941 */ /* 0x000fea0003800000 */
.L_x_726:
        /* <DEDUP_REMOVED lines=14> */
.L_x_729:
[----:B------:R-:W-:Y:S05]  /*43ff0*/  BSYNC B1 ;  /* 0x0000000000017941 */ /* 0x000fea0003800000 */
.L_x_728:
        /* <DEDUP_REMOVED lines=10> */
.L_x_731:
[----:B------:R-:W-:Y:S05]  /*440a0*/  BSYNC B1 ;  /* 0x0000000000017941 */ /* 0x000fea0003800000 */
.L_x_730:
        /* <DEDUP_REMOVED lines=11> */
.L_x_733:
[----:B------:R-:W-:Y:S05]  /*44160*/  BSYNC B1 ;  /* 0x0000000000017941 */ /* 0x000fea0003800000 */
.L_x_732:
        /* <DEDUP_REMOVED lines=14> */
.L_x_735:
[----:B------:R-:W-:Y:S05]  /*44250*/  BSYNC B1 ;  /* 0x0000000000017941 */ /* 0x000fea0003800000 */
.L_x_734:
        /* <DEDUP_REMOVED lines=14> */
.L_x_737:
[----:B------:R-:W-:Y:S05]  /*44340*/  BSYNC B1 ;  /* 0x0000000000017941 */ /* 0x000fea0003800000 */
.L_x_736:
        /* <DEDUP_REMOVED lines=10> */
.L_x_739:
[----:B------:R-:W-:Y:S05]  /*443f0*/  BSYNC B1 ;  /* 0x0000000000017941 */ /* 0x000fea0003800000 */
.L_x_738:
        /* <DEDUP_REMOVED lines=11> */
.L_x_741:
[----:B------:R-:W-:Y:S05]  /*444b0*/  BSYNC B1 ;  /* 0x0000000000017941 */ /* 0x000fea0003800000 */
.L_x_740:
        /* <DEDUP_REMOVED lines=14> */
.L_x_743:
[----:B------:R-:W-:Y:S05]  /*445a0*/  BSYNC B1 ;  /* 0x0000000000017941 */ /* 0x000fea0003800000 */
.L_x_742:
        /* <DEDUP_REMOVED lines=14> */
.L_x_745:
[----:B------:R-:W-:Y:S05]  /*44690*/  BSYNC B1 ;  /* 0x0000000000017941 */ /* 0x000fea0003800000 */
.L_x_744:
        /* <DEDUP_REMOVED lines=10> */
.L_x_747:
[----:B------:R-:W-:Y:S05]  /*44740*/  BSYNC B1 ;  /* 0x0000000000017941 */ /* 0x000fea0003800000 */
.L_x_746:
        /* <DEDUP_REMOVED lines=11> */
.L_x_749:
[----:B------:R-:W-:Y:S05]  /*44800*/  BSYNC B1 ;  /* 0x0000000000017941 */ /* 0x000fea0003800000 */
.L_x_748:
        /* <DEDUP_REMOVED lines=14> */
.L_x_751:
[----:B------:R-:W-:Y:S05]  /*448f0*/  BSYNC B1 ;  /* 0x0000000000017941 */ /* 0x000fea0003800000 */
.L_x_750:
        /* <DEDUP_REMOVED lines=14> */
.L_x_753:
[----:B------:R-:W-:Y:S05]  /*449e0*/  BSYNC B1 ;  /* 0x0000000000017941 */ /* 0x000fea0003800000 */
.L_x_752:
        /* <DEDUP_REMOVED lines=10> */
.L_x_755:
[----:B------:R-:W-:Y:S05]  /*44a90*/  BSYNC B1 ;  /* 0x0000000000017941 */ /* 0x000fea0003800000 */
.L_x_754:
        /* <DEDUP_REMOVED lines=11> */
.L_x_757:
[----:B------:R-:W-:Y:S05]  /*44b50*/  BSYNC B1 ;  /* 0x0000000000017941 */ /* 0x000fea0003800000 */
.L_x_756:
        /* <DEDUP_REMOVED lines=14> */
.L_x_759:
[----:B------:R-:W-:Y:S05]  /*44c40*/  BSYNC B1 ;  /* 0x0000000000017941 */ /* 0x000fea0003800000 */
.L_x_758:
        /* <DEDUP_REMOVED lines=14> */
.L_x_761:
[----:B------:R-:W-:Y:S05]  /*44d30*/  BSYNC B1 ;  /* 0x0000000000017941 */ /* 0x000fea0003800000 */
.L_x_760:
        /* <DEDUP_REMOVED lines=10> */
.L_x_763:
[----:B------:R-:W-:Y:S05]  /*44de0*/  BSYNC B1 ;  /* 0x0000000000017941 */ /* 0x000fea0003800000 */
.L_x_762:
        /* <DEDUP_REMOVED lines=11> */
.L_x_765:
[----:B------:R-:W-:Y:S05]  /*44ea0*/  BSYNC B1 ;  /* 0x0000000000017941 */ /* 0x000fea0003800000 */
.L_x_764:
        /* <DEDUP_REMOVED lines=13> */
.L_x_767:
[----:B------:R-:W-:Y:S05]  /*44f80*/  BSYNC B1 ;  /* 0x0000000000017941 */ /* 0x000fea0003800000 */
.L_x_766:
[----:B------:R-:W2:Y:S01]  /*44f90*/  LDL.LU R231, [R1+0x454] ;  /* 0x0004540001e77983 */ /* 0x000ea20000300800 */
[----:B-----5:R-:W-:Y:S01]  /*44fa0*/  IMAD.U32 R230, R19, 0x10000, RZ ;  /* 0x0001000013e67824 */ /* 0x020fe200078e00ff */
[----:B------:R-:W-:Y:S01]  /*44fb0*/  ISETP.GT.AND P5, PT, R0, 0x188, P5 ;  /* 0x000001880000780c */ /* 0x000fe20002fa4270 */
[----:B------:R-:W-:Y:S02]  /*44fc0*/  BSSY B1, `(.L_x_768) ;  /* 0x000000a000017945 */ /* 0x000fe40003800000 */
[----:B------:R-:W-:-:S04]  /*44fd0*/  FMUL R230, R230, R16 ;  /* 0x00000010e6e67220 */ /* 0x000fc80000400000 */
[----:B--2---:R-:W-:Y:S01]  /*44fe0*/  FFMA R230, R231, R2, R230 ;  /* 0x00000002e7e67223 */ /* 0x004fe200000000e6 */
[----:B------:R-:W-:-:S04]  /*44ff0*/  @P4 MOV R231, R223 ;  /* 0x000000df00e74202 */ /* 0x000fc80000000f00 */
[----:B------:R-:W-:-:S04]  /*45000*/  F2FP.BF16.F32.PACK_AB R230, RZ, R230 ;  /* 0x000000e6ffe6723e */ /* 0x000fc800000010ff */
[----:B------:R-:W-:Y:S01]  /*45010*/  PRMT R233, R230, 0x7610, R233 ;  /* 0x00007610e6e97816 */ /* 0x000fe200000000e9 */
[----:B------:R-:W-:-:S05]  /*45020*/  @P4 IMAD.MOV.U32 R230, RZ, RZ, R218 ;  /* 0x000000ffffe64224 */ /* 0x000fca00078e00da */
[----:B------:R2:W-:Y:S01]  /*45030*/  @P4 STG.E.U16 desc[UR46][R230.64+0x152], R233 ;  /* 0x000152e9e6004986 */ /* 0x0005e2000c10152e */
[----:B------:R-:W-:Y:S05]  /*45040*/  @!P5 BRA `(.L_x_769) ;  /* 0x000000000004d947 */ /* 0x000fea0003800000 */
[----:B------:R0:W5:Y:S02]  /*45050*/  LDG.E.LTC128B.U16 R19, desc[UR46][R8.64+0x150] ;  /* 0x0001502e08137981 */ /* 0x000164000c1e1520 */
.L_x_769:
[----:B------:R-:W-:Y:S05]  /*45060*/  BSYNC B1 ;  /* 0x0000000000017941 */ /* 0x000fea0003800000 */
.L_x_768:
[----:B--2---:R-:W2:Y:S01]  /*45070*/  LDL.LU R231, [R1+0x458] ;  /* 0x0004580001e77983 */ /* 0x004ea20000300800 */
[----:B-----5:R-:W-:Y:S01]  /*45080*/  IMAD.U32 R230, R19, 0x10000, RZ ;  /* 0x0001000013e67824 */ /* 0x020fe200078e00ff */
[----:B------:R-:W-:Y:S01]  /*45090*/  ISETP.GT.AND P4, PT, R0, 0x188, P6 ;  /* 0x000001880000780c */ /* 0x000fe20003784270 */
[----:B------:R-:W-:Y:S02]  /*450a0*/  BSSY B1, `(.L_x_770) ;  /* 0x0000007000017945 */ /* 0x000fe40003800000 */
[----:B------:R-:W-:-:S04]  /*450b0*/  FMUL R230, R230, R16 ;  /* 0x00000010e6e67220 */ /* 0x000fc80000400000 */
[----:B--2---:R-:W-:-:S05]  /*450c0*/  FFMA R230, R231, R2, R230 ;  /* 0x00000002e7e67223 */ /* 0x004fca00000000e6 */
[----:B------:R-:W-:-:S05]  /*450d0*/  F2FP.BF16.F32.PACK_AB R230, RZ, R230 ;  /* 0x000000e6ffe6723e */ /* 0x000fca00000010ff */
[----:B------:R2:W-:Y:S01]  /*450e0*/  @P5 STG.E.U16 desc[UR46][R220.64+0x150], R230 ;  /* 0x000150e6dc005986 */ /* 0x0005e2000c10152e */
[----:B------:R-:W-:Y:S05]  /*450f0*/  @!P4 BRA `(.L_x_771) ;  /* 0x000000000004c947 */ /* 0x000fea0003800000 */
[----:B------:R0:W5:Y:S02]  /*45100*/  LDG.E.LTC128B.U16 R19, desc[UR46][R8.64+0x152] ;  /* 0x0001522e08137981 */ /* 0x000164000c1e1520 */
.L_x_771:
[----:B------:R-:W-:Y:S05]  /*45110*/  BSYNC B1 ;  /* 0x0000000000017941 */ /* 0x000fea0003800000 */
.L_x_770:
[----:B------:R-:W3:Y:S01]  /*45120*/  LDL.LU R231, [R1+0x45c] ;  /* 0x00045c0001e77983 */ /* 0x000ee20000300800 */
[----:B--2--5:R-:W-:Y:S01]  /*45130*/  IMAD.U32 R230, R19, 0x10000, RZ ;  /* 0x0001000013e67824 */ /* 0x024fe200078e00ff */
        /* <DEDUP_REMOVED lines=8> */
.L_x_773:
[----:B------:R-:W-:Y:S05]  /*451c0*/  BSYNC B1 ;  /* 0x0000000000017941 */ /* 0x000fea0003800000 */
.L_x_772:
[----:B------:R-:W4:Y:S01]  /*451d0*/  LDL.LU R231, [R1+0x460] ;  /* 0x0004600001e77983 */ /* 0x000f220000300800 */
[----:B--2--5:R-:W-:Y:S01]  /*451e0*/  IMAD.U32 R230, R19, 0x10000, RZ ;  /* 0x0001000013e67824 */ /* 0x024fe200078e00ff */
[----:B------:R-:W-:Y:S01]  /*451f0*/  ISETP.GT.AND P4, PT, R0, 0x180, P2 ;  /* 0x000001800000780c */ /* 0x000fe20001784270 */
        /* <DEDUP_REMOVED lines=8> */
[----:B------:R-:W-:Y:S05]  /*45280*/  @!P4 BRA `(.L_x_775) ;  /* 0x000000000004c947 */ /* 0x000fea0003800000 */
[----:B------:R4:W5:Y:S02]  /*45290*/  LDG.E.LTC128B.U16 R19, desc[UR46][R10.64+0x162] ;  /* 0x0001622e0a137981 */ /* 0x000964000c1e1520 */
.L_x_775:
[----:B------:R-:W-:Y:S05]  /*452a0*/  BSYNC B1 ;  /* 0x0000000000017941 */ /* 0x000fea0003800000 */
.L_x_774:
[----:B--2---:R-:W2:Y:S01]  /*452b0*/  LDL.LU R231, [R1+0x464] ;  /* 0x0004640001e77983 */ /* 0x004ea20000300800 */
        /* <DEDUP_REMOVED lines=12> */
.L_x_777:
[----:B------:R-:W-:Y:S05]  /*45380*/  BSYNC B1 ;  /* 0x0000000000017941 */ /* 0x000fea0003800000 */
.L_x_776:
        /* <DEDUP_REMOVED lines=10> */
.L_x_779:
[----:B------:R-:W-:Y:S05]  /*45430*/  BSYNC B1 ;  /* 0x0000000000017941 */ /* 0x000fea0003800000 */
.L_x_778:
        /* <DEDUP_REMOVED lines=10> */
.L_x_781:
[----:B------:R-:W-:Y:S05]  /*454e0*/  BSYNC B1 ;  /* 0x0000000000017941 */ /* 0x000fea0003800000 */
.L_x_780:
        /* <DEDUP_REMOVED lines=13> */
.L_x_783:
[----:B------:R-:W-:Y:S05]  /*455c0*/  BSYNC B1 ;  /* 0x0000000000017941 */ /* 0x000fea0003800000 */
.L_x_782:
[----:B--2---:R-:W2:Y:S01]  /*455d0*/  LDL.LU R231, [R1+0x474] ;  /* 0x0004740001e77983 */ /* 0x004ea20000300800 */
[----:B-----5:R-:W-:Y:S01]  /*455e0*/  IMAD.U32 R222, R19, 0x10000, RZ ;  /* 0x0001000013de7824 */ /* 0x020fe200078e00ff */
[----:B------:R-:W-:Y:S01]  /*455f0*/  ISETP.GT.AND P1, PT, R0, 0x188, P1 ;  /* 0x000001880000780c */ /* 0x000fe20000f24270 */
[----:B------:R-:W-:Y:S02]  /*45600*/  BSSY B1, `(.L_x_784) ;  /* 0x0000009000017945 */ /* 0x000fe40003800000 */
[----:B------:R-:W-:-:S04]  /*45610*/  FMUL R222, R222, R16 ;  /* 0x00000010dede7220 */ /* 0x000fc80000400000 */
[----:B--2---:R-:W-:-:S05]  /*45620*/  FFMA R222, R231, R2, R222 ;  /* 0x00000002e7de7223 */ /* 0x004fca00000000de */
[----:B------:R-:W-:-:S04]  /*45630*/  F2FP.BF16.F32.PACK_AB R222, RZ, R222 ;  /* 0x000000deffde723e */ /* 0x000fc800000010ff */
[----:B------:R-:W-:Y:S01]  /*45640*/  PRMT R230, R222, 0x7610, R230 ;  /* 0x00007610dee67816 */ /* 0x000fe200000000e6 */
[----:B------:R-:W-:-:S05]  /*45650*/  @P2 IMAD.MOV.U32 R222, RZ, RZ, R218 ;  /* 0x000000ffffde2224 */ /* 0x000fca00078e00da */
[----:B------:R2:W-:Y:S01]  /*45660*/  @P2 STG.E.U16 desc[UR46][R222.64+0x172], R230 ;  /* 0x000172e6de002986 */ /* 0x0005e2000c10152e */
[----:B------:R-:W-:Y:S05]  /*45670*/  @!P1 BRA `(.L_x_785) ;  /* 0x0000000000049947 */ /* 0x000fea0003800000 */
[----:B------:R0:W5:Y:S02]  /*45680*/  LDG.E.LTC128B.U16 R19, desc[UR46][R8.64+0x170] ;  /* 0x0001702e08137981 */ /* 0x000164000c1e1520 */
.L_x_785:
[----:B------:R-:W-:Y:S05]  /*45690*/  BSYNC B1 ;  /* 0x0000000000017941 */ /* 0x000fea0003800000 */
.L_x_784:
[----:B--2---:R-:W2:Y:S01]  /*456a0*/  LDL.LU R223, [R1+0x478] ;  /* 0x0004780001df7983 */ /* 0x004ea20000300800 */
[----:B-----5:R-:W-:Y:S01]  /*456b0*/  SHF.L.U32 R222, R19, 0x10, RZ ;  /* 0x0000001013de7819 */ /* 0x020fe200000006ff */
[----:B------:R-:W-:Y:S01]  /*456c0*/  BSSY B1, `(.L_x_786) ;  /* 0x0000008000017945 */ /* 0x000fe20003800000 */
[----:B------:R-:W-:-:S03]  /*456d0*/  ISETP.GT.AND P0, PT, R0, 0x188, P0 ;  /* 0x000001880000780c */ /* 0x000fc60000704270 */
[----:B------:R-:W-:-:S04]  /*456e0*/  FMUL R222, R222, R16 ;  /* 0x00000010dede7220 */ /* 0x000fc80000400000 */
[----:B--2---:R-:W-:-:S05]  /*456f0*/  FFMA R222, R223, R2, R222 ;  /* 0x00000002dfde7223 */ /* 0x004fca00000000de */
[----:B------:R-:W-:-:S05]  /*45700*/  F2FP.BF16.F32.PACK_AB R222, RZ, R222 ;  /* 0x000000deffde723e */ /* 0x000fca00000010ff */
[----:B------:R2:W-:Y:S01]  /*45710*/  @P1 STG.E.U16 desc[UR46][R220.64+0x170], R222 ;  /* 0x000170dedc001986 */ /* 0x0005e2000c10152e */
[----:B------:R-:W-:Y:S05]  /*45720*/  @!P0 BRA `(.L_x_787) ;  /* 0x0000000000048947 */ /* 0x000fea0003800000 */
[----:B------:R0:W5:Y:S02]  /*45730*/  LDG.E.LTC128B.U16 R19, desc[UR46][R8.64+0x172] ;  /* 0x0001722e08137981 */ /* 0x000164000c1e1520 */
.L_x_787:
[----:B------:R-:W-:Y:S05]  /*45740*/  BSYNC B1 ;  /* 0x0000000000017941 */ /* 0x000fea0003800000 */
.L_x_786:
[----:B------:R-:W3:Y:S01]  /*45750*/  LDL.LU R223, [R1+0x47c] ;  /* 0x00047c0001df7983 */ /* 0x000ee20000300800 */
[----:B--2--5:R-:W-:Y:S01]  /*45760*/  IMAD.U32 R222, R19, 0x10000, RZ ;  /* 0x0001000013de7824 */ /* 0x024fe200078e00ff */
[----:B------:R-:W-:Y:S01]  /*45770*/  ISETP.GT.AND P3, PT, R3, 0xc0, PT ;  /* 0x000000c00300780c */ /* 0x000fe20003f64270 */
[----:B------:R-:W-:Y:S01]  /*45780*/  BSSY B1, `(.L_x_788) ;  /* 0x000000a000017945 */ /* 0x000fe20003800000 */
        /* <DEDUP_REMOVED lines=9> */
.L_x_789:
[----:B------:R-:W-:Y:S05]  /*45820*/  BSYNC B1 ;  /* 0x0000000000017941 */ /* 0x000fea0003800000 */
.L_x_788:
[----:B--2---:R-:W2:Y:S01]  /*45830*/  LDL.LU R221, [R1+0x180] ;  /* 0x0001800001dd7983 */ /* 0x004ea20000300800 */
[----:B-----5:R-:W-:Y:S01]  /*45840*/  IMAD.U32 R220, R19, 0x10000, RZ ;  /* 0x0001000013dc7824 */ /* 0x020fe200078e00ff */
[----:B------:R-:W-:Y:S01]  /*45850*/  ISETP.GT.AND P2, PT, R3, 0xc1, PT ;  /* 0x000000c10300780c */ /* 0x000fe20003f44270 */
[----:B------:R-:W-:Y:S01]  /*45860*/  BSSY B1, `(.L_x_790) ;  /* 0x000000a000017945 */ /* 0x000fe20003800000 */
        /* <DEDUP_REMOVED lines=9> */
.L_x_791:
[----:B------:R-:W-:Y:S05]  /*45900*/  BSYNC B1 ;  /* 0x0000000000017941 */ /* 0x000fea0003800000 */
.L_x_790:
        /* <DEDUP_REMOVED lines=10> */
.L_x_793:
[----:B------:R-:W-:Y:S05]  /*459b0*/  BSYNC B1 ;  /* 0x0000000000017941 */ /* 0x000fea0003800000 */
.L_x_792:
[----:B------:R-:W4:Y:S01]  /*459c0*/  LDL.LU R221, [R1+0x188] ;  /* 0x0001880001dd7983 */ /* 0x000f220000300800 */
[----:B--2--5:R-:W-:Y:S01]  /*459d0*/  SHF.L.U32 R220, R19, 0x10, RZ ;  /* 0x0000001013dc7819 */ /* 0x024fe200000006ff */
[----:B------:R-:W-:Y:S01]  /*459e0*/  BSSY B1, `(.L_x_794) ;  /* 0x0000008000017945 */ /* 0x000fe20003800000 */
[----:B------:R-:W-:-:S03]  /*459f0*/  ISETP.GT.AND P0, PT, R0, 0x8, P2 ;  /* 0x000000080000780c */ /* 0x000fc60001704270 */
[----:B------:R-:W-:-:S04]  /*45a00*/  FMUL R220, R220, R16 ;  /* 0x00000010dcdc7220 */ /* 0x000fc80000400000 */
[----:B----4-:R-:W-:-:S05]  /*45a10*/  FFMA R220, R221, R2, R220 ;  /* 0x00000002dddc7223 */ /* 0x010fca00000000dc */
[----:B------:R-:W-:-:S05]  /*45a20*/  F2FP.BF16.F32.PACK_AB R220, RZ, R220 ;  /* 0x000000dcffdc723e */ /* 0x000fca00000010ff */
[----:B------:R2:W-:Y:S01]  /*45a30*/  @P1 STG.E.U16 desc[UR46][R4.64+0x180], R220 ;  /* 0x000180dc04001986 */ /* 0x0005e2000c10152e */
[----:B------:R-:W-:Y:S05]  /*45a40*/  @!P0 BRA `(.L_x_795) ;  /* 0x0000000000048947 */ /* 0x000fea0003800000 */
[----:B------:R4:W5:Y:S02]  /*45a50*/  LDG.E.LTC128B.U16 R19, desc[UR46][R6.64+0x182] ;  /* 0x0001822e06137981 */ /* 0x000964000c1e1520 */
.L_x_795:
[----:B------:R-:W-:Y:S05]  /*45a60*/  BSYNC B1 ;  /* 0x0000000000017941 */ /* 0x000fea0003800000 */
.L_x_794:
        /* <DEDUP_REMOVED lines=13> */
.L_x_797:
[----:B------:R-:W-:Y:S05]  /*45b40*/  BSYNC B1 ;  /* 0x0000000000017941 */ /* 0x000fea0003800000 */
.L_x_796:
[----:B------:R-:W4:Y:S01]  /*45b50*/  LDL.LU R221, [R1+0x190] ;  /* 0x0001900001dd7983 */ /* 0x000f220000300800 */
[----:B--2--5:R-:W-:Y:S01]  /*45b60*/  IMAD.U32 R220, R19, 0x10000, RZ ;  /* 0x0001000013dc7824 */ /* 0x024fe200078e00ff */
[----:B------:R-:W-:Y:S01]  /*45b70*/  ISETP.GT.AND P3, PT, R3, 0xc9, PT ;  /* 0x000000c90300780c */ /* 0x000fe20003f64270 */
[----:B------:R-:W-:Y:S01]  /*45b80*/  BSSY B1, `(.L_x_798) ;  /* 0x000000a000017945 */ /* 0x000fe20003800000 */
[----:B------:R-:W-:Y:S01]  /*45b90*/  LOP3.LUT R17, R17, 0xfffffff7, RZ, 0xc0, !PT ;  /* 0xfffffff711117812 */ /* 0x000fe200078ec0ff */
[----:B------:R-:W-:Y:S01]  /*45ba0*/  FMUL R220, R220, R16 ;  /* 0x00000010dcdc7220 */ /* 0x000fe20000400000 */
[----:B------:R-:W-:-:S09]  /*45bb0*/  ISETP.GT.AND P0, PT, R0, RZ, P3 ;  /* 0x000000ff0000720c */ /* 0x000fd20001f04270 */
[----:B------:R-:W-:Y:S01]  /*45bc0*/  @P3 LOP3.LUT R17, R17, 0x8, RZ, 0xfc, !PT ;  /* 0x0000000811113812 */ /* 0x000fe200078efcff */
[----:B----4-:R-:W-:-:S05]  /*45bd0*/  FFMA R220, R221, R2, R220 ;  /* 0x00000002dddc7223 */ /* 0x010fca00000000dc */
[----:B------:R-:W-:-:S05]  /*45be0*/  F2FP.BF16.F32.PACK_AB R220, RZ, R220 ;  /* 0x000000dcffdc723e */ /* 0x000fca00000010ff */
[----:B------:R2:W-:Y:S01]  /*45bf0*/  @P1 STG.E.U16 desc[UR46][R226.64+0x190], R220 ;  /* 0x000190dce2001986 */ /* 0x0005e2000c10152e */
[----:B------:R-:W-:Y:S05]  /*45c00*/  @!P0 BRA `(.L_x_799) ;  /* 0x0000000000048947 */ /* 0x000fea0003800000 */
[----:B------:R4:W5:Y:S02]  /*45c10*/  LDG.E.LTC128B.U16 R19, desc[UR46][R216.64+0x192] ;  /* 0x0001922ed8137981 */ /* 0x000964000c1e1520 */
.L_x_799:
[----:B------:R-:W-:Y:S05]  /*45c20*/  BSYNC B1 ;  /* 0x0000000000017941 */ /* 0x000fea0003800000 */
.L_x_798:
        /* <DEDUP_REMOVED lines=10> */
.L_x_801:
[----:B------:R-:W-:Y:S05]  /*45cd0*/  BSYNC B1 ;  /* 0x0000000000017941 */ /* 0x000fea0003800000 */
.L_x_800:
        /* <DEDUP_REMOVED lines=10> */
.L_x_803:
[----:B------:R-:W-:Y:S05]  /*45d80*/  BSYNC B1 ;  /* 0x0000000000017941 */ /* 0x000fea0003800000 */
.L_x_802:
        /* <DEDUP_REMOVED lines=13> */
.L_x_805:
[----:B------:R-:W-:Y:S05]  /*45e60*/  BSYNC B1 ;  /* 0x0000000000017941 */ /* 0x000fea0003800000 */
.L_x_804:
[----:B------:R-:W4:Y:S01]  /*45e70*/  LDL.LU R221, [R1+0x1a0] ;  /* 0x0001a00001dd7983 */ /* 0x000f220000300800 */
[----:B--2--5:R-:W-:Y:S01]  /*45e80*/  IMAD.U32 R220, R19, 0x10000, RZ ;  /* 0x0001000013dc7824 */ /* 0x024fe200078e00ff */
[----:B------:R-:W-:Y:S01]  /*45e90*/  ISETP.GT.AND P1, PT, R3, 0xd1, PT ;  /* 0x000000d10300780c */ /* 0x000fe20003f24270 */
[----:B------:R-:W-:Y:S01]  /*45ea0*/  BSSY B1, `(.L_x_806) ;  /* 0x000000a000017945 */ /* 0x000fe20003800000 */
[----:B------:R-:W-:Y:S01]  /*45eb0*/  LOP3.LUT R17, R17, 0xffffffbf, RZ, 0xc0, !PT ;  /* 0xffffffbf11117812 */ /* 0x000fe200078ec0ff */
[----:B------:R-:W-:-:S10]  /*45ec0*/  FMUL R220, R220, R16 ;  /* 0x00000010dcdc7220 */ /* 0x000fd40000400000 */
[----:B------:R-:W-:Y:S01]  /*45ed0*/  @P1 LOP3.LUT R17, R17, 0x40, RZ, 0xfc, !PT ;  /* 0x0000004011111812 */ /* 0x000fe200078efcff */
[----:B----4-:R-:W-:-:S05]  /*45ee0*/  FFMA R220, R221, R2, R220 ;  /* 0x00000002dddc7223 */ /* 0x010fca00000000dc */
[----:B------:R-:W-:-:S05]  /*45ef0*/  F2FP.BF16.F32.PACK_AB R220, RZ, R220 ;  /* 0x000000dcffdc723e */ /* 0x000fca00000010ff */
[----:B------:R2:W-:Y:S01]  /*45f00*/  @P0 STG.E.U16 desc[UR46][R226.64+0x1a0], R220 ;  /* 0x0001a0dce2000986 */ /* 0x0005e2000c10152e */
[----:B------:R-:W-:-:S13]  /*45f10*/  ISETP.GT.AND P0, PT, R0, RZ, P1 ;  /* 0x000000ff0000720c */ /* 0x000fda0000f04270 */
[----:B--2---:R-:W-:Y:S05]  /*45f20*/  @!P0 BRA `(.L_x_807) ;  /* 0x0000000000048947 */ /* 0x004fea0003800000 */
[----:B------:R2:W5:Y:S02]  /*45f30*/  LDG.E.LTC128B.U16 R19, desc[UR46][R216.64+0x1a2] ;  /* 0x0001a22ed8137981 */ /* 0x000564000c1e1520 */
.L_x_807:
[----:B------:R-:W-:Y:S05]  /*45f40*/  BSYNC B1 ;  /* 0x0000000000017941 */ /* 0x000fea0003800000 */
.L_x_806:
[----:B------:R-:W4:Y:S01]  /*45f50*/  LDL.LU R221, [R1+0x1a4] ;  /* 0x0001a40001dd7983 */ /* 0x000f220000300800 */
[----:B-----5:R-:W-:Y:S01]  /*45f60*/  IMAD.U32 R220, R19, 0x10000, RZ ;  /* 0x0001000013dc7824 */ /* 0x020fe200078e00ff */
[----:B------:R-:W-:Y:S03]  /*45f70*/  BSSY B1, `(.L_x_808) ;  /* 0x0000008000017945 */ /* 0x000fe60003800000 */
[----:B------:R-:W-:-:S04]  /*45f80*/  FMUL R220, R220, R16 ;  /* 0x00000010dcdc7220 */ /* 0x000fc80000400000 */
[----:B----4-:R-:W-:-:S05]  /*45f90*/  FFMA R220, R221, R2, R220 ;  /* 0x00000002dddc7223 */ /* 0x010fca00000000dc */
[----:B------:R-:W-:-:S05]  /*45fa0*/  F2FP.BF16.F32.PACK_AB R220, RZ, R220 ;  /* 0x000000dcffdc723e */ /* 0x000fca00000010ff */
[----:B------:R4:W-:Y:S01]  /*45fb0*/  @P0 STG.E.U16 desc[UR46][R226.64+0x1a2], R220 ;  /* 0x0001a2dce2000986 */ /* 0x0009e2000c10152e */
[----:B------:R-:W-:-:S13]  /*45fc0*/  ISETP.GT.AND P0, PT, R0, 0x8, P2 ;  /* 0x000000080000780c */ /* 0x000fda0001704270 */
[----:B----4-:R-:W-:Y:S05]  /*45fd0*/  @!P0 BRA `(.L_x_809) ;  /* 0x0000000000048947 */ /* 0x010fea0003800000 */
[----:B------:R4:W5:Y:S02]  /*45fe0*/  LDG.E.LTC128B.U16 R19, desc[UR46][R6.64+0x1a0] ;  /* 0x0001a02e06137981 */ /* 0x000964000c1e1520 */
.L_x_809:
[----:B------:R-:W-:Y:S05]  /*45ff0*/  BSYNC B1 ;  /* 0x0000000000017941 */ /* 0x000fea0003800000 */
.L_x_808:
        /* <DEDUP_REMOVED lines=10> */
.L_x_811:
[----:B------:R-:W-:Y:S05]  /*460a0*/  BSYNC B1 ;  /* 0x0000000000017941 */ /* 0x000fea0003800000 */
.L_x_810:
[----:B------:R-:W3:Y:S01]  /*460b0*/  LDL.LU R221, [R1+0x1ac] ;  /* 0x0001ac0001dd7983 */ /* 0x000ee20000300800 */
[----:B-----5:R-:W-:Y:S01]  /*460c0*/  IMAD.U32 R220, R19, 0x10000, RZ ;  /* 0x0001000013dc7824 */ /* 0x020fe200078e00ff */
[----:B------:R-:W-:Y:S01]  /*460d0*/  ISETP.GT.AND P2, PT, R3, 0xd8, PT ;  /* 0x000000d80300780c */ /* 0x000fe20003f44270 */
[----:B------:R-:W-:Y:S01]  /*460e0*/  IMAD.U32 R234, RZ, RZ, UR8 ;  /* 0x00000008ffea7e24 */ /* 0x000fe2000f8e00ff */
[----:B------:R-:W-:Y:S01]  /*460f0*/  LOP3.LUT R18, R18, 0xfffffbff, RZ, 0xc0, !PT ;  /* 0xfffffbff12127812 */ /* 0x000fe200078ec0ff */
[----:B------:R-:W-:Y:S01]  /*46100*/  FMUL R220, R220, R16 ;  /* 0x00000010dcdc7220 */ /* 0x000fe20000400000 */
[----:B------:R-:W-:Y:S01]  /*46110*/  IMAD.U32 R233, RZ, RZ, UR9 ;  /* 0x00000009ffe97e24 */ /* 0x000fe2000f8e00ff */
[----:B------:R-:W-:Y:S01]  /*46120*/  BSSY B1, `(.L_x_812) ;  /* 0x0000010000017945 */ /* 0x000fe20003800000 */
[----:B------:R-:W-:Y:S01]  /*46130*/  IMAD.U32 R223, RZ, RZ, UR8 ;  /* 0x00000008ffdf7e24 */ /* 0x000fe2000f8e00ff */
[----:B------:R-:W-:Y:S01]  /*46140*/  SHF.L.U32 R234, R234, 0x4, RZ ;  /* 0x00000004eaea7819 */ /* 0x000fe200000006ff */
[----:B------:R-:W-:-:S03]  /*46150*/  IMAD.IADD R232, R232, 0x1, R219 ;  /* 0x00000001e8e87824 */ /* 0x000fc600078e02db */
[----:B------:R-:W-:Y:S02]  /*46160*/  SHF.L.U64.HI R223, R223, 0x4, R233 ;  /* 0x00000004dfdf7819 */ /* 0x000fe400000102e9 */
[----:B------:R-:W-:Y:S01]  /*46170*/  @P2 LOP3.LUT R18, R18, 0x400, RZ, 0xfc, !PT ;  /* 0x0000040012122812 */ /* 0x000fe200078efcff */
[----:B---3--:R-:W-:-:S05]  /*46180*/  FFMA R220, R221, R2, R220 ;  /* 0x00000002dddc7223 */ /* 0x008fca00000000dc */
[----:B------:R-:W-:-:S05]  /*46190*/  F2FP.BF16.F32.PACK_AB R220, RZ, R220 ;  /* 0x000000dcffdc723e */ /* 0x000fca00000010ff */
[----:B------:R3:W-:Y:S02]  /*461a0*/  @P0 STG.E.U16 desc[UR46][R4.64+0x1a2], R220 ;  /* 0x0001a2dc04000986 */ /* 0x0007e4000c10152e */
[----:B---3--:R-:W-:-:S05]  /*461b0*/  IADD3 R220, P0, R234, R228, RZ ;  /* 0x000000e4eadc7210 */ /* 0x008fca0007f1e0ff */
[----:B------:R-:W-:Y:S01]  /*461c0*/  IMAD.X R221, R223, 0x1, R229, P0 ;  /* 0x00000001dfdd7824 */ /* 0x000fe200000e06e5 */
[----:B------:R-:W-:-:S04]  /*461d0*/  IADD3 R230, P0, R234, R218, RZ ;  /* 0x000000daeae67210 */ /* 0x000fc80007f1e0ff */
[----:B------:R-:W-:Y:S02]  /*461e0*/  IADD3.X R231, R223, R232, RZ, P0, !PT ;  /* 0x000000e8dfe77210 */ /* 0x000fe400007fe4ff */
[----:B------:R-:W-:-:S13]  /*461f0*/  ISETP.GT.AND P0, PT, R0, RZ, P2 ;  /* 0x000000ff0000720c */ /* 0x000fda0001704270 */
[----:B------:R-:W-:Y:S05]  /*46200*/  @!P0 BRA `(.L_x_813) ;  /* 0x0000000000048947 */ /* 0x000fea0003800000 */
[----:B------:R3:W5:Y:S02]  /*46210*/  LDG.E.LTC128B.U16 R19, desc[UR46][R216.64+0x1b0] ;  /* 0x0001b02ed8137981 */ /* 0x000764000c1e1520 */
.L_x_813:
[----:B------:R-:W-:Y:S05]  /*46220*/  BSYNC B1 ;  /* 0x0000000000017941 */ /* 0x000fea0003800000 */
.L_x_812:
[----:B------:R-:W2:Y:S01]  /*46230*/  LDL.LU R233, [R1+0x1b0] ;  /* 0x0001b00001e97983 */ /* 0x000ea20000300800 */
[----:B-----5:R-:W-:Y:S01]  /*46240*/  IMAD.U32 R222, R19, 0x10000, RZ ;  /* 0x0001000013de7824 */ /* 0x020fe200078e00ff */
[----:B------:R-:W-:Y:S01]  /*46250*/  ISETP.GT.AND P1, PT, R3, 0xd9, PT ;  /* 0x000000d90300780c */ /* 0x000fe20003f24270 */
[----:B------:R-:W-:Y:S01]  /*46260*/  BSSY B1, `(.L_x_814) ;  /* 0x000000a000017945 */ /* 0x000fe20003800000 */
[----:B------:R-:W-:Y:S01]  /*46270*/  LOP3.LUT R18, R18, 0xfffffdff, RZ, 0xc0, !PT ;  /* 0xfffffdff12127812 */ /* 0x000fe200078ec0ff */
[----:B------:R-:W-:-:S10]  /*46280*/  FMUL R222, R222, R16 ;  /* 0x00000010dede7220 */ /* 0x000fd40000400000 */
[----:B------:R-:W-:Y:S01]  /*46290*/  @P1 LOP3.LUT R18, R18, 0x200, RZ, 0xfc, !PT ;  /* 0x0000020012121812 */ /* 0x000fe200078efcff */
[----:B--2---:R-:W-:-:S05]  /*462a0*/  FFMA R222, R233, R2, R222 ;  /* 0x00000002e9de7223 */ /* 0x004fca00000000de */
[----:B------:R-:W-:-:S05]  /*462b0*/  F2FP.BF16.F32.PACK_AB R222, RZ, R222 ;  /* 0x000000deffde723e */ /* 0x000fca00000010ff */
[----:B------:R2:W-:Y:S01]  /*462c0*/  @P0 STG.E.U16 desc[UR46][R226.64+0x1b0], R222 ;  /* 0x0001b0dee2000986 */ /* 0x0005e2000c10152e */
[----:B------:R-:W-:-:S13]  /*462d0*/  ISETP.GT.AND P0, PT, R0, RZ, P1 ;  /* 0x000000ff0000720c */ /* 0x000fda0000f04270 */
[----:B--2---:R-:W-:Y:S05]  /*462e0*/  @!P0 BRA `(.L_x_815) ;  /* 0x0000000000048947 */ /* 0x004fea0003800000 */
[----:B------:R2:W5:Y:S02]  /*462f0*/  LDG.E.LTC128B.U16 R19, desc[UR46][R216.64+0x1b2] ;  /* 0x0001b22ed8137981 */ /* 0x000564000c1e1520 */
.L_x_815:
[----:B------:R-:W-:Y:S05]  /*46300*/  BSYNC B1 ;  /* 0x0000000000017941 */ /* 0x000fea0003800000 */
.L_x_814:
        /* <DEDUP_REMOVED lines=10> */
.L_x_817:
[----:B------:R-:W-:Y:S05]  /*463b0*/  BSYNC B1 ;  /* 0x0000000000017941 */ /* 0x000fea0003800000 */
.L_x_816:
        /* <DEDUP_REMOVED lines=10> */
.L_x_819:
[----:B------:R-:W-:Y:S05]  /*46460*/  BSYNC B1 ;  /* 0x0000000000017941 */ /* 0x000fea0003800000 */
.L_x_818:
        /* <DEDUP_REMOVED lines=13> */
.L_x_821:
[----:B------:R-:W-:Y:S05]  /*46540*/  BSYNC B1 ;  /* 0x0000000000017941 */ /* 0x000fea0003800000 */
.L_x_820:
        /* <DEDUP_REMOVED lines=13> */
.L_x_823:
[----:B------:R-:W-:Y:S05]  /*46620*/  BSYNC B1 ;  /* 0x0000000000017941 */ /* 0x000fea0003800000 */
.L_x_822:
        /* <DEDUP_REMOVED lines=10> */
.L_x_825:
[----:B------:R-:W-:Y:S05]  /*466d0*/  BSYNC B1 ;  /* 0x0000000000017941 */ /* 0x000fea0003800000 */
.L_x_824:
        /* <DEDUP_REMOVED lines=10> */
.L_x_827:
[----:B------:R-:W-:Y:S05]  /*46780*/  BSYNC B1 ;  /* 0x0000000000017941 */ /* 0x000fea0003800000 */
.L_x_826:
        /* <DEDUP_REMOVED lines=13> */
.L_x_829:
[----:B------:R-:W-:Y:S05]  /*46860*/  BSYNC B1 ;  /* 0x0000000000017941 */ /* 0x000fea0003800000 */
.L_x_828:
        /* <DEDUP_REMOVED lines=13> */
.L_x_831:
[----:B------:R-:W-:Y:S05]  /*46940*/  BSYNC B1 ;  /* 0x0000000000017941 */ /* 0x000fea0003800000 */
.L_x_830:
        /* <DEDUP_REMOVED lines=10> */
.L_x_833:
[----:B------:R-:W-:Y:S05]  /*469f0*/  BSYNC B1 ;  /* 0x0000000000017941 */ /* 0x000fea0003800000 */
.L_x_832:
        /* <DEDUP_REMOVED lines=10> */
.L_x_835:
[----:B------:R-:W-:Y:S05]  /*46aa0*/  BSYNC B1 ;  /* 0x0000000000017941 */ /* 0x000fea0003800000 */
.L_x_834:
        /* <DEDUP_REMOVED lines=13> */
.L_x_837:
[----:B------:R-:W-:Y:S05]  /*46b80*/  BSYNC B1 ;  /* 0x0000000000017941 */ /* 0x000fea0003800000 */
.L_x_836:
        /* <DEDUP_REMOVED lines=13> */
.L_x_839:
[----:B------:R-:W-:Y:S05]  /*46c60*/  BSYNC B1 ;  /* 0x0000000000017941 */ /* 0x000fea0003800000 */
.L_x_838:
        /* <DEDUP_REMOVED lines=10> */
.L_x_841:
[----:B------:R-:W-:Y:S05]  /*46d10*/  BSYNC B1 ;  /* 0x0000000000017941 */ /* 0x000fea0003800000 */
.L_x_840:
        /* <DEDUP_REMOVED lines=10> */
.L_x_843:
[----:B------:R-:W-:Y:S05]  /*46dc0*/  BSYNC B1 ;  /* 0x0000000000017941 */ /* 0x000fea0003800000 */
.L_x_842:
        /* <DEDUP_REMOVED lines=13> */
.L_x_845:
[----:B------:R-:W-:Y:S05]  /*46ea0*/  BSYNC B1 ;  /* 0x0000000000017941 */ /* 0x000fea0003800000 */
.L_x_844:
        /* <DEDUP_REMOVED lines=13> */
.L_x_847:
[----:B------:R-:W-:Y:S05]  /*46f80*/  BSYNC B1 ;  /* 0x0000000000017941 */ /* 0x000fea0003800000 */
.L_x_846:
        /* <DEDUP_REMOVED lines=10> */
.L_x_849:
[----:B------:R-:W-:Y:S05]  /*47030*/  BSYNC B1 ;  /* 0x0000000000017941 */ /* 0x000fea0003800000 */
.L_x_848:
        /* <DEDUP_REMOVED lines=10> */
.L_x_851:
[----:B------:R-:W-:Y:S05]  /*470e0*/  BSYNC B1 ;  /* 0x0000000000017941 */ /* 0x000fea0003800000 */
.L_x_850:
        /* <DEDUP_REMOVED lines=13> */
.L_x_853:
[----:B------:R-:W-:Y:S05]  /*471c0*/  BSYNC B1 ;  /* 0x0000000000017941 */ /* 0x000fea0003800000 */
.L_x_852:
        /* <DEDUP_REMOVED lines=13> */
.L_x_855:
[----:B------:R-:W-:Y:S05]  /*472a0*/  BSYNC B1 ;  /* 0x0000000000017941 */ /* 0x000fea0003800000 */
.L_x_854:
        /* <DEDUP_REMOVED lines=10> */
.L_x_857:
[----:B------:R-:W-:Y:S05]  /*47350*/  BSYNC B1 ;  /* 0x0000000000017941 */ /* 0x000fea0003800000 */
.L_x_856:
        /* <DEDUP_REMOVED lines=10> */
.L_x_859:
[----:B------:R-:W-:Y:S05]  /*47400*/  BSYNC B1 ;  /* 0x0000000000017941 */ /* 0x000fea0003800000 */
.L_x_858:
        /* <DEDUP_REMOVED lines=13> */
.L_x_861:
[----:B------:R-:W-:Y:S05]  /*474e0*/  BSYNC B1 ;  /* 0x0000000000017941 */ /* 0x000fea0003800000 */
.L_x_860:
        /* <DEDUP_REMOVED lines=13> */
.L_x_863:
[----:B------:R-:W-:Y:S05]  /*475c0*/  BSYNC B1 ;  /* 0x0000000000017941 */ /* 0x000fea0003800000 */
.L_x_862:
        /* <DEDUP_REMOVED lines=10> */
.L_x_865:
[----:B------:R-:W-:Y:S05]  /*47670*/  BSYNC B1 ;  /* 0x0000000000017941 */ /* 0x000fea0003800000 */
.L_x_864:
        /* <DEDUP_REMOVED lines=10> */
.L_x_867:
[----:B------:R-:W-:Y:S05]  /*47720*/  BSYNC B1 ;  /* 0x0000000000017941 */ /* 0x000fea0003800000 */
.L_x_866:
        /* <DEDUP_REMOVED lines=13> */
.L_x_869:
[----:B------:R-:W-:Y:S05]  /*47800*/  BSYNC B1 ;  /* 0x0000000000017941 */ /* 0x000fea0003800000 */
.L_x_868:
        /* <DEDUP_REMOVED lines=13> */
.L_x_871:
[----:B------:R-:W-:Y:S05]  /*478e0*/  BSYNC B1 ;  /* 0x0000000000017941 */ /* 0x000fea0003800000 */
.L_x_870:
        /* <DEDUP_REMOVED lines=10> */
.L_x_873:
[----:B------:R-:W-:Y:S05]  /*47990*/  BSYNC B1 ;  /* 0x0000000000017941 */ /* 0x000fea0003800000 */
.L_x_872:
        /* <DEDUP_REMOVED lines=10> */
.L_x_875:
[----:B------:R-:W-:Y:S05]  /*47a40*/  BSYNC B1 ;  /* 0x0000000000017941 */ /* 0x000fea0003800000 */
.L_x_874:
        /* <DEDUP_REMOVED lines=13> */
.L_x_877:
[----:B------:R-:W-:Y:S05]  /*47b20*/  BSYNC B1 ;  /* 0x0000000000017941 */ /* 0x000fea0003800000 */
.L_x_876:
        /* <DEDUP_REMOVED lines=13> */
.L_x_879:
[----:B------:R-:W-:Y:S05]  /*47c00*/  BSYNC B1 ;  /* 0x0000000000017941 */ /* 0x000fea0003800000 */
.L_x_878:
        /* <DEDUP_REMOVED lines=10> */
.L_x_881:
[----:B------:R-:W-:Y:S05]  /*47cb0*/  BSYNC B1 ;  /* 0x0000000000017941 */ /* 0x000fea0003800000 */
.L_x_880:
        /* <DEDUP_REMOVED lines=10> */
.L_x_883:
[----:B------:R-:W-:Y:S05]  /*47d60*/  BSYNC B1 ;  /* 0x0000000000017941 */ /* 0x000fea0003800000 */
.L_x_882:
        /* <DEDUP_REMOVED lines=13> */
.L_x_885:
[----:B------:R-:W-:Y:S05]  /*47e40*/  BSYNC B1 ;  /* 0x0000000000017941 */ /* 0x000fea0003800000 */
.L_x_884:
        /* <DEDUP_REMOVED lines=13> */
.L_x_887:
[----:B------:R-:W-:Y:S05]  /*47f20*/  BSYNC B1 ;  /* 0x0000000000017941 */ /* 0x000fea0003800000 */
.L_x_886:
        /* <DEDUP_REMOVED lines=10> */
.L_x_889:
[----:B------:R-:W-:Y:S05]  /*47fd0*/  BSYNC B1 ;  /* 0x0000000000017941 */ /* 0x000fea0003800000 */
.L_x_888:
        /* <DEDUP_REMOVED lines=10> */
.L_x_891:
[----:B------:R-:W-:Y:S05]  /*48080*/  BSYNC B1 ;  /* 0x0000000000017941 */ /* 0x000fea0003800000 */
.L_x_890:
        /* <DEDUP_REMOVED lines=13> */
.L_x_893:
[----:B------:R-:W-:Y:S05]  /*48160*/  BSYNC B1 ;  /* 0x0000000000017941 */ /* 0x000fea0003800000 */
.L_x_892:
        /* <DEDUP_REMOVED lines=13> */
.L_x_895:
[----:B------:R-:W-:Y:S05]  /*48240*/  BSYNC B1 ;  /* 0x0000000000017941 */ /* 0x000fea0003800000 */
.L_x_894:
        /* <DEDUP_REMOVED lines=10> */
.L_x_897:
[----:B------:R-:W-:Y:S05]  /*482f0*/  BSYNC B1 ;  /* 0x0000000000017941 */ /* 0x000fea0003800000 */
.L_x_896:
        /* <DEDUP_REMOVED lines=10> */
.L_x_899:
[----:B------:R-:W-:Y:S05]  /*483a0*/  BSYNC B1 ;  /* 0x0000000000017941 */ /* 0x000fea0003800000 */
.L_x_898:
        /* <DEDUP_REMOVED lines=13> */
.L_x_901:
[----:B------:R-:W-:Y:S05]  /*48480*/  BSYNC B1 ;  /* 0x0000000000017941 */ /* 0x000fea0003800000 */
.L_x_900:
        /* <DEDUP_REMOVED lines=13> */
.L_x_903:
[----:B------:R-:W-:Y:S05]  /*48560*/  BSYNC B1 ;  /* 0x0000000000017941 */ /* 0x000fea0003800000 */
.L_x_902:
        /* <DEDUP_REMOVED lines=10> */
.L_x_905:
[----:B------:R-:W-:Y:S05]  /*48610*/  BSYNC B1 ;  /* 0x0000000000017941 */ /* 0x000fea0003800000 */
.L_x_904:
        /* <DEDUP_REMOVED lines=10> */
.L_x_907:
[----:B------:R-:W-:Y:S05]  /*486c0*/  BSYNC B1 ;  /* 0x0000000000017941 */ /* 0x000fea0003800000 */
.L_x_906:
        /* <DEDUP_REMOVED lines=13> */
.L_x_909:
[----:B------:R-:W-:Y:S05]  /*487a0*/  BSYNC B1 ;  /* 0x0000000000017941 */ /* 0x000fea0003800000 */
.L_x_908:
        /* <DEDUP_REMOVED lines=13> */
.L_x_911:
[----:B------:R-:W-:Y:S05]  /*48880*/  BSYNC B1 ;  /* 0x0000000000017941 */ /* 0x000fea0003800000 */
.L_x_910:
        /* <DEDUP_REMOVED lines=10> */
.L_x_913:
[----:B------:R-:W-:Y:S05]  /*48930*/  BSYNC B1 ;  /* 0x0000000000017941 */ /* 0x000fea0003800000 */
.L_x_912:
        /* <DEDUP_REMOVED lines=10> */
.L_x_915:
[----:B------:R-:W-:Y:S05]  /*489e0*/  BSYNC B1 ;  /* 0x0000000000017941 */ /* 0x000fea0003800000 */
.L_x_914:
        /* <DEDUP_REMOVED lines=13> */
.L_x_917:
[----:B------:R-:W-:Y:S05]  /*48ac0*/  BSYNC B1 ;  /* 0x0000000000017941 */ /* 0x000fea0003800000 */
.L_x_916:
        /* <DEDUP_REMOVED lines=13> */
.L_x_919:
[----:B------:R-:W-:Y:S05]  /*48ba0*/  BSYNC B1 ;  /* 0x0000000000017941 */ /* 0x000fea0003800000 */
.L_x_918:
        /* <DEDUP_REMOVED lines=10> */
.L_x_921:
[----:B------:R-:W-:Y:S05]  /*48c50*/  BSYNC B1 ;  /* 0x0000000000017941 */ /* 0x000fea0003800000 */
.L_x_920:
        /* <DEDUP_REMOVED lines=10> */
.L_x_923:
[----:B------:R-:W-:Y:S05]  /*48d00*/  BSYNC B1 ;  /* 0x0000000000017941 */ /* 0x000fea0003800000 */
.L_x_922:
        /* <DEDUP_REMOVED lines=13> */
.L_x_925:
[----:B------:R-:W-:Y:S05]  /*48de0*/  BSYNC B1 ;  /* 0x0000000000017941 */ /* 0x000fea0003800000 */
.L_x_924:
        /* <DEDUP_REMOVED lines=13> */
.L_x_927:
[----:B------:R-:W-:Y:S05]  /*48ec0*/  BSYNC B1 ;  /* 0x0000000000017941 */ /* 0x000fea0003800000 */
.L_x_926:
        /* <DEDUP_REMOVED lines=10> */
.L_x_929:
[----:B------:R-:W-:Y:S05]  /*48f70*/  BSYNC B1 ;  /* 0x0000000000017941 */ /* 0x000fea0003800000 */
.L_x_928:
        /* <DEDUP_REMOVED lines=10> */
.L_x_931:
[----:B------:R-:W-:Y:S05]  /*49020*/  BSYNC B1 ;  /* 0x0000000000017941 */ /* 0x000fea0003800000 */
.L_x_930:
        /* <DEDUP_REMOVED lines=13> */
.L_x_933:
[----:B------:R-:W-:Y:S05]  /*49100*/  BSYNC B1 ;  /* 0x0000000000017941 */ /* 0x000fea0003800000 */
.L_x_932:
        /* <DEDUP_REMOVED lines=13> */
.L_x_935:
[----:B------:R-:W-:Y:S05]  /*491e0*/  BSYNC B1 ;  /* 0x0000000000017941 */ /* 0x000fea0003800000 */
.L_x_934:
        /* <DEDUP_REMOVED lines=10> */
.L_x_937:
[----:B------:R-:W-:Y:S05]  /*49290*/  BSYNC B1 ;  /* 0x0000000000017941 */ /* 0x000fea0003800000 */
.L_x_936:
        /* <DEDUP_REMOVED lines=10> */
.L_x_939:
[----:B------:R-:W-:Y:S05]  /*49340*/  BSYNC B1 ;  /* 0x0000000000017941 */ /* 0x000fea0003800000 */
.L_x_938:
        /* <DEDUP_REMOVED lines=13> */
.L_x_941:
[----:B------:R-:W-:Y:S05]  /*49420*/  BSYNC B1 ;  /* 0x0000000000017941 */ /* 0x000fea0003800000 */
.L_x_940:
        /* <DEDUP_REMOVED lines=13> */
.L_x_943:
[----:B------:R-:W-:Y:S05]  /*49500*/  BSYNC B1 ;  /* 0x0000000000017941 */ /* 0x000fea0003800000 */
.L_x_942:
        /* <DEDUP_REMOVED lines=10> */
.L_x_945:
[----:B------:R-:W-:Y:S05]  /*495b0*/  BSYNC B1 ;  /* 0x0000000000017941 */ /* 0x000fea0003800000 */
.L_x_944:
        /* <DEDUP_REMOVED lines=10> */
.L_x_947:
[----:B------:R-:W-:Y:S05]  /*49660*/  BSYNC B1 ;  /* 0x0000000000017941 */ /* 0x000fea0003800000 */
.L_x_946:
        /* <DEDUP_REMOVED lines=13> */
.L_x_949:
[----:B------:R-:W-:Y:S05]  /*49740*/  BSYNC B1 ;  /* 0x0000000000017941 */ /* 0x000fea0003800000 */
.L_x_948:
        /* <DEDUP_REMOVED lines=13> */
.L_x_951:
[----:B------:R-:W-:Y:S05]  /*49820*/  BSYNC B1 ;  /* 0x0000000000017941 */ /* 0x000fea0003800000 */
.L_x_950:
        /* <DEDUP_REMOVED lines=10> */
.L_x_953:
[----:B------:R-:W-:Y:S05]  /*498d0*/  BSYNC B1 ;  /* 0x0000000000017941 */ /* 0x000fea0003800000 */
.L_x_952:
        /* <DEDUP_REMOVED lines=10> */
.L_x_955:
[----:B------:R-:W-:Y:S05]  /*49980*/  BSYNC B1 ;  /* 0x0000000000017941 */ /* 0x000fea0003800000 */
.L_x_954:
        /* <DEDUP_REMOVED lines=13> */
.L_x_957:
[----:B------:R-:W-:Y:S05]  /*49a60*/  BSYNC B1 ;  /* 0x0000000000017941 */ /* 0x000fea0003800000 */
.L_x_956:
[----:B------:R-:W2:Y:S01]  /*49a70*/  LDL.LU R233, [R1+0x2d0] ;  /* 0x0002d00001e97983 */ /* 0x000ea20000300800 */
[----:B-----5:R-:W-:Y:S01]  /*49a80*/  IMAD.U32 R222, R19, 0x10000, RZ ;  /* 0x0001000013de7824 */ /* 0x020fe200078e00ff */
[----:B------:R-:W-:Y:S01]  /*49a90*/  ISETP.GT.AND P4, PT, R3, 0x169, PT ;  /* 0x000001690300780c */ /* 0x000fe20003f84270 */
[----:B------:R-:W-:Y:S02]  /*49aa0*/  BSSY B1, `(.L_x_958) ;  /* 0x0000008000017945 */ /* 0x000fe40003800000 */
[----:B------:R-:W-:-:S04]  /*49ab0*/  FMUL R222, R222, R16 ;  /* 0x00000010dede7220 */ /* 0x000fc80000400000 */
[----:B--2---:R-:W-:-:S05]  /*49ac0*/  FFMA R222, R233, R2, R222 ;  /* 0x00000002e9de7223 */ /* 0x004fca00000000de */
[----:B------:R-:W-:-:S05]  /*49ad0*/  F2FP.BF16.F32.PACK_AB R222, RZ, R222 ;  /* 0x000000deffde723e */ /* 0x000fca00000010ff */
[----:B------:R2:W-:Y:S01]  /*49ae0*/  @P0 STG.E.U16 desc[UR46][R226.64+0x2d0], R222 ;  /* 0x0002d0dee2000986 */ /* 0x0005e2000c10152e */
[----:B------:R-:W-:-:S13]  /*49af0*/  ISETP.GT.AND P0, PT, R0, RZ, P4 ;  /* 0x000000ff0000720c */ /* 0x000fda0002704270 */
[----:B--2---:R-:W-:Y:S05]  /*49b00*/  @!P0 BRA `(.L_x_959) ;  /* 0x0000000000048947 */ /* 0x004fea0003800000 */
[----:B------:R2:W5:Y:S02]  /*49b10*/  LDG.E.LTC128B.U16 R19, desc[UR46][R216.64+0x2d2] ;  /* 0x0002d22ed8137981 */ /* 0x000564000c1e1520 */
.L_x_959:
[----:B------:R-:W-:Y:S05]  /*49b20*/  BSYNC B1 ;  /* 0x0000000000017941 */ /* 0x000fea0003800000 */
.L_x_958:
        /* <DEDUP_REMOVED lines=10> */
.L_x_961:
[----:B------:R-:W-:Y:S05]  /*49bd0*/  BSYNC B1 ;  /* 0x0000000000017941 */ /* 0x000fea0003800000 */
.L_x_960:
        /* <DEDUP_REMOVED lines=10> */
.L_x_963:
[----:B------:R-:W-:Y:S05]  /*49c80*/  BSYNC B1 ;  /* 0x0000000000017941 */ /* 0x000fea0003800000 */
.L_x_962:
[----:B------:R-:W3:Y:S01]  /*49c90*/  LDL.LU R233, [R1+0x2dc] ;  /* 0x0002dc0001e97983 */ /* 0x000ee20000300800 */
[----:B-----5:R-:W-:Y:S01]  /*49ca0*/  SHF.L.U32 R222, R19, 0x10, RZ ;  /* 0x0000001013de7819 */ /* 0x020fe200000006ff */
[----:B------:R-:W-:Y:S01]  /*49cb0*/  BSSY B1, `(.L_x_964) ;  /* 0x0000009000017945 */ /* 0x000fe20003800000 */
[----:B------:R-:W-:-:S03]  /*49cc0*/  ISETP.GT.AND P3, PT, R3, 0x170, PT ;  /* 0x000001700300780c */ /* 0x000fc60003f64270 */
[----:B------:R-:W-:-:S04]  /*49cd0*/  FMUL R222, R222, R16 ;  /* 0x00000010dede7220 */ /* 0x000fc80000400000 */
[----:B---3--:R-:W-:-:S05]  /*49ce0*/  FFMA R222, R233, R2, R222 ;  /* 0x00000002e9de7223 */ /* 0x008fca00000000de */
[----:B------:R-:W-:-:S05]  /*49cf0*/  F2FP.BF16.F32.PACK_AB R222, RZ, R222 ;  /* 0x000000deffde723e */ /* 0x000fca00000010ff */
[----:B------:R3:W-:Y:S01]  /*49d00*/  @P0 STG.E.U16 desc[UR46][R4.64+0x2d2], R222 ;  /* 0x0002d2de04000986 */ /* 0x0007e2000c10152e */
[----:B------:R-:W-:-:S13]  /*49d10*/  ISETP.GT.AND P0, PT, R0, RZ, P3 ;  /* 0x000000ff0000720c */ /* 0x000fda0001f04270 */
[----:B---3--:R-:W-:Y:S05]  /*49d20*/  @!P0 BRA `(.L_x_965) ;  /* 0x0000000000048947 */ /* 0x008fea0003800000 */
[----:B------:R3:W5:Y:S02]  /*49d30*/  LDG.E.LTC128B.U16 R19, desc[UR46][R216.64+0x2e0] ;  /* 0x0002e02ed8137981 */ /* 0x000764000c1e1520 */
.L_x_965:
[----:B------:R-:W-:Y:S05]  /*49d40*/  BSYNC B1 ;  /* 0x0000000000017941 */ /* 0x000fea0003800000 */
.L_x_964:
        /* <DEDUP_REMOVED lines=11> */
.L_x_967:
[----:B------:R-:W-:Y:S05]  /*49e00*/  BSYNC B1 ;  /* 0x0000000000017941 */ /* 0x000fea0003800000 */
.L_x_966:
        /* <DEDUP_REMOVED lines=10> */
.L_x_969:
[----:B------:R-:W-:Y:S05]  /*49eb0*/  BSYNC B1 ;  /* 0x0000000000017941 */ /* 0x000fea0003800000 */
.L_x_968:
        /* <DEDUP_REMOVED lines=10> */
.L_x_971:
[----:B------:R-:W-:Y:S05]  /*49f60*/  BSYNC B1 ;  /* 0x0000000000017941 */ /* 0x000fea0003800000 */
.L_x_970:
        /* <DEDUP_REMOVED lines=11> */
.L_x_973:
[----:B------:R-:W-:Y:S05]  /*4a020*/  BSYNC B1 ;  /* 0x0000000000017941 */ /* 0x000fea0003800000 */
.L_x_972:
[----:B------:R-:W2:Y:S01]  /*4a030*/  LDL.LU R233, [R1+0x2f0] ;  /* 0x0002f00001e97983 */ /* 0x000ea20000300800 */
[----:B-----5:R-:W-:Y:S01]  /*4a040*/  IMAD.U32 R222, R19, 0x10000, RZ ;  /* 0x0001000013de7824 */ /* 0x020fe200078e00ff */
[----:B------:R-:W-:Y:S03]  /*4a050*/  BSSY B1, `(.L_x_974) ;  /* 0x0000009000017945 */ /* 0x000fe60003800000 */
[----:B------:R-:W-:-:S04]  /*4a060*/  FMUL R222, R222, R16 ;  /* 0x00000010dede7220 */ /* 0x000fc80000400000 */
[----:B--2---:R-:W-:-:S05]  /*4a070*/  FFMA R222, R233, R2, R222 ;  /* 0x00000002e9de7223 */ /* 0x004fca00000000de */
[----:B------:R-:W-:-:S05]  /*4a080*/  F2FP.BF16.F32.PACK_AB R222, RZ, R222 ;  /* 0x000000deffde723e */ /* 0x000fca00000010ff */
[----:B------:R2:W-:Y:S01]  /*4a090*/  @P0 STG.E.U16 desc[UR46][R226.64+0x2f0], R222 ;  /* 0x0002f0dee2000986 */ /* 0x0005e2000c10152e */
[----:B------:R-:W-:-:S04]  /*4a0a0*/  ISETP.GT.AND P0, PT, R3, 0x179, PT ;  /* 0x000001790300780c */ /* 0x000fc80003f04270 */
[----:B------:R-:W-:-:S13]  /*4a0b0*/  ISETP.GT.AND P5, PT, R0, RZ, P0 ;  /* 0x000000ff0000720c */ /* 0x000fda00007a4270 */
[----:B--2---:R-:W-:Y:S05]  /*4a0c0*/  @!P5 BRA `(.L_x_975) ;  /* 0x000000000004d947 */ /* 0x004fea0003800000 */
[----:B------:R2:W5:Y:S02]  /*4a0d0*/  LDG.E.LTC128B.U16 R19, desc[UR46][R216.64+0x2f2] ;  /* 0x0002f22ed8137981 */ /* 0x000564000c1e1520 */
.L_x_975:
[----:B------:R-:W-:Y:S05]  /*4a0e0*/  BSYNC B1 ;  /* 0x0000000000017941 */ /* 0x000fea0003800000 */
.L_x_974:
[----:B0-23--:R-:W2:Y:S01]  /*4a0f0*/  LDL.LU R216, [R1+0x2f4] ;  /* 0x0002f40001d87983 */ /* 0x00dea20000300800 */
[----:B-----5:R-:W-:Y:S01]  /*4a100*/  IMAD.U32 R3, R19, 0x10000, RZ ;  /* 0x0001000013037824 */ /* 0x020fe200078e00ff */
[----:B------:R-:W-:Y:S03]  /*4a110*/  BSSY B1, `(.L_x_976) ;  /* 0x0000009000017945 */ /* 0x000fe60003800000 */
[----:B------:R-:W-:-:S04]  /*4a120*/  FMUL R3, R3, R16 ;  /* 0x0000001003037220 */ /* 0x000fc80000400000 */
[----:B--2---:R-:W-:-:S05]  /*4a130*/  FFMA R3, R216, R2, R3 ;  /* 0x00000002d8037223 */ /* 0x004fca0000000003 */
[----:B------:R-:W-:-:S05]  /*4a140*/  F2FP.BF16.F32.PACK_AB R3, RZ, R3 ;  /* 0x00000003ff03723e */ /* 0x000fca00000010ff */
[----:B------:R0:W-:Y:S01]  /*4a150*/  @P5 STG.E.U16 desc[UR46][R226.64+0x2f2], R3 ;  /* 0x0002f203e2005986 */ /* 0x0001e2000c10152e */
[----:B------:R-:W-:Y:S02]  /*4a160*/  ISETP.GT.AND P5, PT, R0, 0x8, P1 ;  /* 0x000000080000780c */ /* 0x000fe40000fa4270 */
[----:B0-----:R-:W-:-:S11]  /*4a170*/  PRMT R3, R19, 0x7610, R3 ;  /* 0x0000761013037816 */ /* 0x001fd60000000003 */
[----:B------:R-:W-:Y:S05]  /*4a180*/  @!P5 BRA `(.L_x_977) ;  /* 0x000000000004d947 */ /* 0x000fea0003800000 */
[----:B------:R0:W5:Y:S02]  /*4a190*/  LDG.E.LTC128B.U16 R3, desc[UR46][R6.64+0x2f0] ;  /* 0x0002f02e06037981 */ /* 0x000164000c1e1520 */
.L_x_977:
[----:B------:R-:W-:Y:S05]  /*4a1a0*/  BSYNC B1 ;  /* 0x0000000000017941 */ /* 0x000fea0003800000 */
.L_x_976:
        /* <DEDUP_REMOVED lines=10> */
.L_x_979:
[----:B------:R-:W-:Y:S05]  /*4a250*/  BSYNC B1 ;  /* 0x0000000000017941 */ /* 0x000fea0003800000 */
.L_x_978:
[----:B012-4-:R-:W2:Y:S01]  /*4a260*/  LDL.LU R7, [R1+0x2fc] ;  /* 0x0002fc0001077983 */ /* 0x017ea20000300800 */
        /* <DEDUP_REMOVED lines=8> */
[----:B0-----:R-:W-:Y:S05]  /*4a2f0*/  @!P5 BRA `(.L_x_981) ;  /* 0x000000000004d947 */ /* 0x001fea0003800000 */
[----:B------:R0:W5:Y:S02]  /*4a300*/  LDG.E.LTC128B.U16 R3, desc[UR46][R22.64+0x180] ;  /* 0x0001802e16037981 */ /* 0x000164000c1e1520 */
.L_x_981:
[----:B------:R-:W-:Y:S05]  /*4a310*/  BSYNC B1 ;  /* 0x0000000000017941 */ /* 0x000fea0003800000 */
.L_x_980:
[----:B------:R-:W2:Y:S01]  /*4a320*/  LDL.LU R5, [R1] ;  /* 0x0000000001057983 */ /* 0x000ea20000300800 */
[----:B-----5:R-:W-:Y:S01]  /*4a330*/  IMAD.U32 R4, R3, 0x10000, RZ ;  /* 0x0001000003047824 */ /* 0x020fe200078e00ff */
[----:B------:R-:W-:Y:S03]  /*4a340*/  BSSY B1, `(.L_x_982) ;  /* 0x000000c000017945 */ /* 0x000fe60003800000 */
[----:B------:R-:W-:-:S04]  /*4a350*/  FMUL R4, R4, R16 ;  /* 0x0000001004047220 */ /* 0x000fc80000400000 */
[----:B--2---:R-:W-:Y:S01]  /*4a360*/  FFMA R4, R5, R2, R4 ;  /* 0x0000000205047223 */ /* 0x004fe20000000004 */
[----:B------:R-:W-:-:S04]  /*4a370*/  IMAD.MOV.U32 R5, RZ, RZ, R229 ;  /* 0x000000ffff057224 */ /* 0x000fc800078e00e5 */
[----:B------:R-:W-:-:S04]  /*4a380*/  F2FP.BF16.F32.PACK_AB R4, RZ, R4 ;  /* 0x00000004ff04723e */ /* 0x000fc800000010ff */
[----:B------:R-:W-:Y:S01]  /*4a390*/  PRMT R6, R4, 0x7610, R6 ;  /* 0x0000761004067816 */ /* 0x000fe20000000006 */
[----:B------:R-:W-:-:S05]  /*4a3a0*/  IMAD.MOV.U32 R4, RZ, RZ, R228 ;  /* 0x000000ffff047224 */ /* 0x000fca00078e00e4 */
[----:B------:R1:W-:Y:S01]  /*4a3b0*/  @P5 STG.E.U16 desc[UR46][R4.64+0x180], R6 ;  /* 0x0001800604005986 */ /* 0x0003e2000c10152e */
[----:B------:R-:W-:-:S04]  /*4a3c0*/  LOP3.LUT P5, RZ, R17, 0x2, RZ, 0xc0, !PT ;  /* 0x0000000211ff7812 */ /* 0x000fc800078ac0ff */
[----:B------:R-:W-:-:S13]  /*4a3d0*/  ISETP.GT.AND P5, PT, R0, 0x80, P5 ;  /* 0x000000800000780c */ /* 0x000fda0002fa4270 */
[----:B-1----:R-:W-:Y:S05]  /*4a3e0*/  @!P5 BRA `(.L_x_983) ;  /* 0x000000000004d947 */ /* 0x002fea0003800000 */
[----:B------:R1:W5:Y:S02]  /*4a3f0*/  LDG.E.LTC128B.U16 R3, desc[UR46][R22.64+0x182] ;  /* 0x0001822e16037981 */ /* 0x000364000c1e1520 */
.L_x_983:
[----:B------:R-:W-:Y:S05]  /*4a400*/  BSYNC B1 ;  /* 0x0000000000017941 */ /* 0x000fea0003800000 */
.L_x_982:
[----:B------:R-:W2:Y:S01]  /*4a410*/  LDL.LU R7, [R1+0x4] ;  /* 0x0000040001077983 */ /* 0x000ea20000300800 */
[----:B-----5:R-:W-:Y:S01]  /*4a420*/  SHF.L.U32 R6, R3, 0x10, RZ ;  /* 0x0000001003067819 */ /* 0x020fe200000006ff */
[----:B------:R-:W-:Y:S04]  /*4a430*/  BSSY B1, `(.L_x_984) ;  /* 0x000000b000017945 */ /* 0x000fe80003800000 */
[----:B------:R-:W-:-:S04]  /*4a440*/  FMUL R6, R6, R16 ;  /* 0x0000001006067220 */ /* 0x000fc80000400000 */
[----:B--2---:R-:W-:-:S05]  /*4a450*/  FFMA R6, R7, R2, R6 ;  /* 0x0000000207067223 */ /* 0x004fca0000000006 */
[----:B------:R-:W-:-:S05]  /*4a460*/  F2FP.BF16.F32.PACK_AB R6, RZ, R6 ;  /* 0x00000006ff06723e */ /* 0x000fca00000010ff */
[----:B------:R2:W-:Y:S01]  /*4a470*/  @P5 STG.E.U16 desc[UR46][R4.64+0x182], R6 ;  /* 0x0001820604005986 */ /* 0x0005e2000c10152e */
[----:B------:R-:W-:-:S05]  /*4a480*/  IADD3 R216, P5, R234, R224, RZ ;  /* 0x000000e0ead87210 */ /* 0x000fca0007fbe0ff */
[----:B------:R-:W-:Y:S01]  /*4a490*/  IMAD.X R217, R223, 0x1, R225, P5 ;  /* 0x00000001dfd97824 */ /* 0x000fe200028e06e1 */
[----:B------:R-:W-:-:S04]  /*4a4a0*/  LOP3.LUT P5, RZ, R17, 0x1, RZ, 0xc0, !PT ;  /* 0x0000000111ff7812 */ /* 0x000fc800078ac0ff */
[----:B------:R-:W-:-:S13]  /*4a4b0*/  ISETP.GT.AND P5, PT, R0, 0x88, P5 ;  /* 0x000000880000780c */ /* 0x000fda0002fa4270 */
[----:B--2---:R-:W-:Y:S05]  /*4a4c0*/  @!P5 BRA `(.L_x_985) ;  /* 0x000000000004d947 */ /* 0x004fea0003800000 */
[----:B------:R2:W5:Y:S02]  /*4a4d0*/  LDG.E.LTC128B.U16 R3, desc[UR46][R20.64+0x180] ;  /* 0x0001802e14037981 */ /* 0x000564000c1e1520 */
.L_x_985:
[----:B------:R-:W-:Y:S05]  /*4a4e0*/  BSYNC B1 ;  /* 0x0000000000017941 */ /* 0x000fea0003800000 */
.L_x_984:
        /* <DEDUP_REMOVED lines=11> */
.L_x_987:
[----:B------:R-:W-:Y:S05]  /*4a5a0*/  BSYNC B1 ;  /* 0x0000000000017941 */ /* 0x000fea0003800000 */
.L_x_986:
[----:B------:R-:W4:Y:S01]  /*4a5b0*/  LDL.LU R7, [R1+0xc] ;  /* 0x00000c0001077983 */ /* 0x000f220000300800 */
[----:B-----5:R-:W-:Y:S01]  /*4a5c0*/  IMAD.U32 R6, R3, 0x10000, RZ ;  /* 0x0001000003067824 */ /* 0x020fe200078e00ff */
[----:B------:R-:W-:Y:S03]  /*4a5d0*/  BSSY B1, `(.L_x_988) ;  /* 0x000000c000017945 */ /* 0x000fe60003800000 */
[----:B------:R-:W-:-:S04]  /*4a5e0*/  FMUL R6, R6, R16 ;  /* 0x0000001006067220 */ /* 0x000fc80000400000 */
[----:B----4-:R-:W-:Y:S01]  /*4a5f0*/  FFMA R6, R7, R2, R6 ;  /* 0x0000000207067223 */ /* 0x010fe20000000006 */
[----:B------:R-:W-:-:S04]  /*4a600*/  IMAD.MOV.U32 R7, RZ, RZ, R221 ;  /* 0x000000ffff077224 */ /* 0x000fc800078e00dd */
[----:B------:R-:W-:-:S04]  /*4a610*/  F2FP.BF16.F32.PACK_AB R6, RZ, R6 ;  /* 0x00000006ff06723e */ /* 0x000fc800000010ff */
[----:B------:R-:W-:Y:S02]  /*4a620*/  PRMT R19, R6, 0x7610, R19 ;  /* 0x0000761006137816 */ /* 0x000fe40000000013 */
[----:B------:R-:W-:-:S05]  /*4a630*/  MOV R6, R220 ;  /* 0x000000dc00067202 */ /* 0x000fca0000000f00 */
[----:B------:R4:W-:Y:S01]  /*4a640*/  @P5 STG.E.U16 desc[UR46][R6.64+0x182], R19 ;  /* 0x0001821306005986 */ /* 0x0009e2000c10152e */
[----:B------:R-:W-:-:S04]  /*4a650*/  LOP3.LUT P5, RZ, R17, 0x4, RZ, 0xc0, !PT ;  /* 0x0000000411ff7812 */ /* 0x000fc800078ac0ff */
[----:B------:R-:W-:-:S13]  /*4a660*/  ISETP.GT.AND P5, PT, R0, 0x80, P5 ;  /* 0x000000800000780c */ /* 0x000fda0002fa4270 */
[----:B----4-:R-:W-:Y:S05]  /*4a670*/  @!P5 BRA `(.L_x_989) ;  /* 0x000000000004d947 */ /* 0x010fea0003800000 */
[----:B------:R4:W5:Y:S02]  /*4a680*/  LDG.E.LTC128B.U16 R3, desc[UR46][R22.64+0x190] ;  /* 0x0001902e16037981 */ /* 0x000964000c1e1520 */
.L_x_989:
[----:B------:R-:W-:Y:S05]  /*4a690*/  BSYNC B1 ;  /* 0x0000000000017941 */ /* 0x000fea0003800000 */
.L_x_988:
[----:B------:R-:W2:Y:S01]  /*4a6a0*/  LDL.LU R220, [R1+0x10] ;  /* 0x0000100001dc7983 */ /* 0x000ea20000300800 */
[----:B-----5:R-:W-:Y:S01]  /*4a6b0*/  IMAD.U32 R19, R3, 0x10000, RZ ;  /* 0x0001000003137824 */ /* 0x020fe200078e00ff */
[----:B------:R-:W-:Y:S03]  /*4a6c0*/  BSSY B1, `(.L_x_990) ;  /* 0x0000009000017945 */ /* 0x000fe60003800000 */
        /* <DEDUP_REMOVED lines=8> */
.L_x_991:
[----:B------:R-:W-:Y:S05]  /*4a750*/  BSYNC B1 ;  /* 0x0000000000017941 */ /* 0x000fea0003800000 */
.L_x_990:
        /* <DEDUP_REMOVED lines=11> */
.L_x_993:
[----:B------:R-:W-:Y:S05]  /*4a810*/  BSYNC B1 ;  /* 0x0000000000017941 */ /* 0x000fea0003800000 */
.L_x_992:
        /* <DEDUP_REMOVED lines=11> */
.L_x_995:
[----:B------:R-:W-:Y:S05]  /*4a8d0*/  BSYNC B1 ;  /* 0x0000000000017941 */ /* 0x000fea0003800000 */
.L_x_994:
        /* <DEDUP_REMOVED lines=11> */
.L_x_997:
[----:B------:R-:W-:Y:S05]  /*4a990*/  BSYNC B1 ;  /* 0x0000000000017941 */ /* 0x000fea0003800000 */
.L_x_996:
        /* <DEDUP_REMOVED lines=11> */
.L_x_999:
[----:B------:R-:W-:Y:S05]  /*4aa50*/  BSYNC B1 ;  /* 0x0000000000017941 */ /* 0x000fea0003800000 */
.L_x_998:
        /* <DEDUP_REMOVED lines=11> */
.L_x_1001:
[----:B------:R-:W-:Y:S05]  /*4ab10*/  BSYNC B1 ;  /* 0x0000000000017941 */ /* 0x000fea0003800000 */
.L_x_1000:
        /* <DEDUP_REMOVED lines=11> */
.L_x_1003:
[----:B------:R-:W-:Y:S05]  /*4abd0*/  BSYNC B1 ;  /* 0x0000000000017941 */ /* 0x000fea0003800000 */
.L_x_1002:
        /* <DEDUP_REMOVED lines=11> */
.L_x_1005:
[----:B------:R-:W-:Y:S05]  /*4ac90*/  BSYNC B1 ;  /* 0x0000000000017941 */ /* 0x000fea0003800000 */
.L_x_1004:
        /* <DEDUP_REMOVED lines=11> */
.L_x_1007:
[----:B------:R-:W-:Y:S05]  /*4ad50*/  BSYNC B1 ;  /* 0x0000000000017941 */ /* 0x000fea0003800000 */
.L_x_1006:
        /* <DEDUP_REMOVED lines=11> */
.L_x_1009:
[----:B------:R-:W-:Y:S05]  /*4ae10*/  BSYNC B1 ;  /* 0x0000000000017941 */ /* 0x000fea0003800000 */
.L_x_1008:
        /* <DEDUP_REMOVED lines=11> */
.L_x_1011:
[----:B------:R-:W-:Y:S05]  /*4aed0*/  BSYNC B1 ;  /* 0x0000000000017941 */ /* 0x000fea0003800000 */
.L_x_1010:
        /* <DEDUP_REMOVED lines=11> */
.L_x_1013:
[----:B------:R-:W-:Y:S05]  /*4af90*/  BSYNC B1 ;  /* 0x0000000000017941 */ /* 0x000fea0003800000 */
.L_x_1012:
        /* <DEDUP_REMOVED lines=11> */
.L_x_1015:
[----:B------:R-:W-:Y:S05]  /*4b050*/  BSYNC B1 ;  /* 0x0000000000017941 */ /* 0x000fea0003800000 */
.L_x_1014:
        /* <DEDUP_REMOVED lines=11> */
.L_x_1017:
[----:B------:R-:W-:Y:S05]  /*4b110*/  BSYNC B1 ;  /* 0x0000000000017941 */ /* 0x000fea0003800000 */
.L_x_1016:
        /* <DEDUP_REMOVED lines=11> */
.L_x_1019:
[----:B------:R-:W-:Y:S05]  /*4b1d0*/  BSYNC B1 ;  /* 0x0000000000017941 */ /* 0x000fea0003800000 */
.L_x_1018:
        /* <DEDUP_REMOVED lines=11> */
.L_x_1021:
[----:B------:R-:W-:Y:S05]  /*4b290*/  BSYNC B1 ;  /* 0x0000000000017941 */ /* 0x000fea0003800000 */
.L_x_1020:
        /* <DEDUP_REMOVED lines=11> */
.L_x_1023:
[----:B------:R-:W-:Y:S05]  /*4b350*/  BSYNC B1 ;  /* 0x0000000000017941 */ /* 0x000fea0003800000 */
.L_x_1022:
        /* <DEDUP_REMOVED lines=11> */
.L_x_1025:
[----:B------:R-:W-:Y:S05]  /*4b410*/  BSYNC B1 ;  /* 0x0000000000017941 */ /* 0x000fea0003800000 */
.L_x_1024:
        /* <DEDUP_REMOVED lines=11> */
.L_x_1027:
[----:B------:R-:W-:Y:S05]  /*4b4d0*/  BSYNC B1 ;  /* 0x0000000000017941 */ /* 0x000fea0003800000 */
.L_x_1026:
        /* <DEDUP_REMOVED lines=11> */
.L_x_1029:
[----:B------:R-:W-:Y:S05]  /*4b590*/  BSYNC B1 ;  /* 0x0000000000017941 */ /* 0x000fea0003800000 */
.L_x_1028:
        /* <DEDUP_REMOVED lines=11> */
.L_x_1031:
[----:B------:R-:W-:Y:S05]  /*4b650*/  BSYNC B1 ;  /* 0x0000000000017941 */ /* 0x000fea0003800000 */
.L_x_1030:
        /* <DEDUP_REMOVED lines=11> */
.L_x_1033:
[----:B------:R-:W-:Y:S05]  /*4b710*/  BSYNC B1 ;  /* 0x0000000000017941 */ /* 0x000fea0003800000 */
.L_x_1032:
        /* <DEDUP_REMOVED lines=11> */
.L_x_1035:
[----:B------:R-:W-:Y:S05]  /*4b7d0*/  BSYNC B1 ;  /* 0x0000000000017941 */ /* 0x000fea0003800000 */
.L_x_1034:
        /* <DEDUP_REMOVED lines=11> */
.L_x_1037:
[----:B------:R-:W-:Y:S05]  /*4b890*/  BSYNC B1 ;  /* 0x0000000000017941 */ /* 0x000fea0003800000 */
.L_x_1036:
        /* <DEDUP_REMOVED lines=11> */
.L_x_1039:
[----:B------:R-:W-:Y:S05]  /*4b950*/  BSYNC B1 ;  /* 0x0000000000017941 */ /* 0x000fea0003800000 */
.L_x_1038:
        /* <DEDUP_REMOVED lines=11> */
.L_x_1041:
[----:B------:R-:W-:Y:S05]  /*4ba10*/  BSYNC B1 ;  /* 0x0000000000017941 */ /* 0x000fea0003800000 */
.L_x_1040:
        /* <DEDUP_REMOVED lines=11> */
.L_x_1043:
[----:B------:R-:W-:Y:S05]  /*4bad0*/  BSYNC B1 ;  /* 0x0000000000017941 */ /* 0x000fea0003800000 */
.L_x_1042:
        /* <DEDUP_REMOVED lines=11> */
.L_x_1045:
[----:B------:R-:W-:Y:S05]  /*4bb90*/  BSYNC B1 ;  /* 0x0000000000017941 */ /* 0x000fea0003800000 */
.L_x_1044:
        /* <DEDUP_REMOVED lines=11> */
.L_x_1047:
[----:B------:R-:W-:Y:S05]  /*4bc50*/  BSYNC B1 ;  /* 0x0000000000017941 */ /* 0x000fea0003800000 */
.L_x_1046:
        /* <DEDUP_REMOVED lines=11> */
.L_x_1049:
[----:B------:R-:W-:Y:S05]  /*4bd10*/  BSYNC B1 ;  /* 0x0000000000017941 */ /* 0x000fea0003800000 */
.L_x_1048:
        /* <DEDUP_REMOVED lines=11> */
.L_x_1051:
[----:B------:R-:W-:Y:S05]  /*4bdd0*/  BSYNC B1 ;  /* 0x0000000000017941 */ /* 0x000fea0003800000 */
.L_x_1050:
        /* <DEDUP_REMOVED lines=11> */
.L_x_1053:
[----:B------:R-:W-:Y:S05]  /*4be90*/  BSYNC B1 ;  /* 0x0000000000017941 */ /* 0x000fea0003800000 */
.L_x_1052:
        /* <DEDUP_REMOVED lines=11> */
.L_x_1055:
[----:B------:R-:W-:Y:S05]  /*4bf50*/  BSYNC B1 ;  /* 0x0000000000017941 */ /* 0x000fea0003800000 */
.L_x_1054:
        /* <DEDUP_REMOVED lines=11> */
.L_x_1057:
[----:B------:R-:W-:Y:S05]  /*4c010*/  BSYNC B1 ;  /* 0x0000000000017941 */ /* 0x000fea0003800000 */
.L_x_1056:
        /* <DEDUP_REMOVED lines=11> */
.L_x_1059:
[----:B------:R-:W-:Y:S05]  /*4c0d0*/  BSYNC B1 ;  /* 0x0000000000017941 */ /* 0x000fea0003800000 */
.L_x_1058:
        /* <DEDUP_REMOVED lines=11> */
.L_x_1061:
[----:B------:R-:W-:Y:S05]  /*4c190*/  BSYNC B1 ;  /* 0x0000000000017941 */ /* 0x000fea0003800000 */
.L_x_1060:
        /* <DEDUP_REMOVED lines=11> */
.L_x_1063:
[----:B------:R-:W-:Y:S05]  /*4c250*/  BSYNC B1 ;  /* 0x0000000000017941 */ /* 0x000fea0003800000 */
.L_x_1062:
        /* <DEDUP_REMOVED lines=11> */
.L_x_1065:
[----:B------:R-:W-:Y:S05]  /*4c310*/  BSYNC B1 ;  /* 0x0000000000017941 */ /* 0x000fea0003800000 */
.L_x_1064:
        /* <DEDUP_REMOVED lines=11> */
.L_x_1067:
[----:B------:R-:W-:Y:S05]  /*4c3d0*/  BSYNC B1 ;  /* 0x0000000000017941 */ /* 0x000fea0003800000 */
.L_x_1066:
        /* <DEDUP_REMOVED lines=11> */
.L_x_1069:
[----:B------:R-:W-:Y:S05]  /*4c490*/  BSYNC B1 ;  /* 0x0000000000017941 */ /* 0x000fea0003800000 */
.L_x_1068:
        /* <DEDUP_REMOVED lines=11> */
.L_x_1071:
[----:B------:R-:W-:Y:S05]  /*4c550*/  BSYNC B1 ;  /* 0x0000000000017941 */ /* 0x000fea0003800000 */
.L_x_1070:
        /* <DEDUP_REMOVED lines=11> */
.L_x_1073:
[----:B------:R-:W-:Y:S05]  /*4c610*/  BSYNC B1 ;  /* 0x0000000000017941 */ /* 0x000fea0003800000 */
.L_x_1072:
        /* <DEDUP_REMOVED lines=11> */
.L_x_1075:
[----:B------:R-:W-:Y:S05]  /*4c6d0*/  BSYNC B1 ;  /* 0x0000000000017941 */ /* 0x000fea0003800000 */
.L_x_1074:
        /* <DEDUP_REMOVED lines=11> */
.L_x_1077:
[----:B------:R-:W-:Y:S05]  /*4c790*/  BSYNC B1 ;  /* 0x0000000000017941 */ /* 0x000fea0003800000 */
.L_x_1076:
        /* <DEDUP_REMOVED lines=11> */
.L_x_1079:
[----:B------:R-:W-:Y:S05]  /*4c850*/  BSYNC B1 ;  /* 0x0000000000017941 */ /* 0x000fea0003800000 */
.L_x_1078:
        /* <DEDUP_REMOVED lines=11> */
.L_x_1081:
[----:B------:R-:W-:Y:S05]  /*4c910*/  BSYNC B1 ;  /* 0x0000000000017941 */ /* 0x000fea0003800000 */
.L_x_1080:
        /* <DEDUP_REMOVED lines=11> */
.L_x_1083:
[----:B------:R-:W-:Y:S05]  /*4c9d0*/  BSYNC B1 ;  /* 0x0000000000017941 */ /* 0x000fea0003800000 */
.L_x_1082:
        /* <DEDUP_REMOVED lines=11> */
.L_x_1085:
[----:B------:R-:W-:Y:S05]  /*4ca90*/  BSYNC B1 ;  /* 0x0000000000017941 */ /* 0x000fea0003800000 */
.L_x_1084:
        /* <DEDUP_REMOVED lines=11> */
.L_x_1087:
[----:B------:R-:W-:Y:S05]  /*4cb50*/  BSYNC B1 ;  /* 0x0000000000017941 */ /* 0x000fea0003800000 */
.L_x_1086:
        /* <DEDUP_REMOVED lines=11> */
.L_x_1089:
[----:B------:R-:W-:Y:S05]  /*4cc10*/  BSYNC B1 ;  /* 0x0000000000017941 */ /* 0x000fea0003800000 */
.L_x_1088:
        /* <DEDUP_REMOVED lines=11> */
.L_x_1091:
[----:B------:R-:W-:Y:S05]  /*4ccd0*/  BSYNC B1 ;  /* 0x0000000000017941 */ /* 0x000fea0003800000 */
.L_x_1090:
        /* <DEDUP_REMOVED lines=11> */
.L_x_1093:
[----:B------:R-:W-:Y:S05]  /*4cd90*/  BSYNC B1 ;  /* 0x0000000000017941 */ /* 0x000fea0003800000 */
.L_x_1092:
        /* <DEDUP_REMOVED lines=11> */
.L_x_1095:
[----:B------:R-:W-:Y:S05]  /*4ce50*/  BSYNC B1 ;  /* 0x0000000000017941 */ /* 0x000fea0003800000 */
.L_x_1094:
        /* <DEDUP_REMOVED lines=11> */
.L_x_1097:
[----:B------:R-:W-:Y:S05]  /*4cf10*/  BSYNC B1 ;  /* 0x0000000000017941 */ /* 0x000fea0003800000 */
.L_x_1096:
        /* <DEDUP_REMOVED lines=11> */
.L_x_1099:
[----:B------:R-:W-:Y:S05]  /*4cfd0*/  BSYNC B1 ;  /* 0x0000000000017941 */ /* 0x000fea0003800000 */
.L_x_1098:
        /* <DEDUP_REMOVED lines=11> */
.L_x_1101:
[----:B------:R-:W-:Y:S05]  /*4d090*/  BSYNC B1 ;  /* 0x0000000000017941 */ /* 0x000fea0003800000 */
.L_x_1100:
        /* <DEDUP_REMOVED lines=11> */
.L_x_1103:
[----:B------:R-:W-:Y:S05]  /*4d150*/  BSYNC B1 ;  /* 0x0000000000017941 */ /* 0x000fea0003800000 */
.L_x_1102:
        /* <DEDUP_REMOVED lines=11> */
.L_x_1105:
[----:B------:R-:W-:Y:S05]  /*4d210*/  BSYNC B1 ;  /* 0x0000000000017941 */ /* 0x000fea0003800000 */
.L_x_1104:
        /* <DEDUP_REMOVED lines=11> */
.L_x_1107:
[----:B------:R-:W-:Y:S05]  /*4d2d0*/  BSYNC B1 ;  /* 0x0000000000017941 */ /* 0x000fea0003800000 */
.L_x_1106:
        /* <DEDUP_REMOVED lines=11> */
.L_x_1109:
[----:B------:R-:W-:Y:S05]  /*4d390*/  BSYNC B1 ;  /* 0x0000000000017941 */ /* 0x000fea0003800000 */
.L_x_1108:
        /* <DEDUP_REMOVED lines=11> */
.L_x_1111:
[----:B------:R-:W-:Y:S05]  /*4d450*/  BSYNC B1 ;  /* 0x0000000000017941 */ /* 0x000fea0003800000 */
.L_x_1110:
        /* <DEDUP_REMOVED lines=11> */
.L_x_1113:
[----:B------:R-:W-:Y:S05]  /*4d510*/  BSYNC B1 ;  /* 0x0000000000017941 */ /* 0x000fea0003800000 */
.L_x_1112:
        /* <DEDUP_REMOVED lines=11> */
.L_x_1115:
[----:B------:R-:W-:Y:S05]  /*4d5d0*/  BSYNC B1 ;  /* 0x0000000000017941 */ /* 0x000fea0003800000 */
.L_x_1114:
        /* <DEDUP_REMOVED lines=11> */
.L_x_1117:
[----:B------:R-:W-:Y:S05]  /*4d690*/  BSYNC B1 ;  /* 0x0000000000017941 */ /* 0x000fea0003800000 */
.L_x_1116:
        /* <DEDUP_REMOVED lines=11> */
.L_x_1119:
[----:B------:R-:W-:Y:S05]  /*4d750*/  BSYNC B1 ;  /* 0x0000000000017941 */ /* 0x000fea0003800000 */
.L_x_1118:
        /* <DEDUP_REMOVED lines=11> */
.L_x_1121:
[----:B------:R-:W-:Y:S05]  /*4d810*/  BSYNC B1 ;  /* 0x0000000000017941 */ /* 0x000fea0003800000 */
.L_x_1120:
        /* <DEDUP_REMOVED lines=11> */
.L_x_1123:
[----:B------:R-:W-:Y:S05]  /*4d8d0*/  BSYNC B1 ;  /* 0x0000000000017941 */ /* 0x000fea0003800000 */
.L_x_1122:
        /* <DEDUP_REMOVED lines=11> */
.L_x_1125:
[----:B------:R-:W-:Y:S05]  /*4d990*/  BSYNC B1 ;  /* 0x0000000000017941 */ /* 0x000fea0003800000 */
.L_x_1124:
        /* <DEDUP_REMOVED lines=11> */
.L_x_1127:
[----:B------:R-:W-:Y:S05]  /*4da50*/  BSYNC B1 ;  /* 0x0000000000017941 */ /* 0x000fea0003800000 */
.L_x_1126:
        /* <DEDUP_REMOVED lines=11> */
.L_x_1129:
[----:B------:R-:W-:Y:S05]  /*4db10*/  BSYNC B1 ;  /* 0x0000000000017941 */ /* 0x000fea0003800000 */
.L_x_1128:
        /* <DEDUP_REMOVED lines=11> */
.L_x_1131:
[----:B------:R-:W-:Y:S05]  /*4dbd0*/  BSYNC B1 ;  /* 0x0000000000017941 */ /* 0x000fea0003800000 */
.L_x_1130:
        /* <DEDUP_REMOVED lines=11> */
.L_x_1133:
[----:B------:R-:W-:Y:S05]  /*4dc90*/  BSYNC B1 ;  /* 0x0000000000017941 */ /* 0x000fea0003800000 */
.L_x_1132:
        /* <DEDUP_REMOVED lines=11> */
.L_x_1135:
[----:B------:R-:W-:Y:S05]  /*4dd50*/  BSYNC B1 ;  /* 0x0000000000017941 */ /* 0x000fea0003800000 */
.L_x_1134:
        /* <DEDUP_REMOVED lines=11> */
.L_x_1137:
[----:B------:R-:W-:Y:S05]  /*4de10*/  BSYNC B1 ;  /* 0x0000000000017941 */ /* 0x000fea0003800000 */
.L_x_1136:
        /* <DEDUP_REMOVED lines=11> */
.L_x_1139:
[----:B------:R-:W-:Y:S05]  /*4ded0*/  BSYNC B1 ;  /* 0x0000000000017941 */ /* 0x000fea0003800000 */
.L_x_1138:
        /* <DEDUP_REMOVED lines=11> */
.L_x_1141:
[----:B------:R-:W-:Y:S05]  /*4df90*/  BSYNC B1 ;  /* 0x0000000000017941 */ /* 0x000fea0003800000 */
.L_x_1140:
        /* <DEDUP_REMOVED lines=11> */
.L_x_1143:
[----:B------:R-:W-:Y:S05]  /*4e050*/  BSYNC B1 ;  /* 0x0000000000017941 */ /* 0x000fea0003800000 */
.L_x_1142:
        /* <DEDUP_REMOVED lines=11> */
.L_x_1145:
[----:B------:R-:W-:Y:S05]  /*4e110*/  BSYNC B1 ;  /* 0x0000000000017941 */ /* 0x000fea0003800000 */
.L_x_1144:
        /* <DEDUP_REMOVED lines=11> */
.L_x_1147:
[----:B------:R-:W-:Y:S05]  /*4e1d0*/  BSYNC B1 ;  /* 0x0000000000017941 */ /* 0x000fea0003800000 */
.L_x_1146:
        /* <DEDUP_REMOVED lines=10> */
.L_x_1149:
[----:B------:R-:W-:Y:S05]  /*4e280*/  BSYNC B1 ;  /* 0x0000000000017941 */ /* 0x000fea0003800000 */
.L_x_1148:
        /* <DEDUP_REMOVED lines=10> */
.L_x_1151:
[----:B------:R-:W-:Y:S05]  /*4e330*/  BSYNC B1 ;  /* 0x0000000000017941 */ /* 0x000fea0003800000 */
.L_x_1150:
[----:B------:R-:W3:Y:S01]  /*4e340*/  LDL.LU R220, [R1+0x154] ;  /* 0x0001540001dc7983 */ /* 0x000ee20000300800 */
[----:B-----5:R-:W-:Y:S01]  /*4e350*/  IMAD.U32 R19, R3, 0x10000, RZ ;  /* 0x0001000003137824 */ /* 0x020fe200078e00ff */
[----:B------:R-:W-:Y:S03]  /*4e360*/  BSSY B1, `(.L_x_1152) ;  /* 0x0000009000017945 */ /* 0x000fe60003800000 */
[----:B------:R-:W-:-:S04]  /*4e370*/  FMUL R19, R19, R16 ;  /* 0x0000001013137220 */ /* 0x000fc80000400000 */
[----:B---3--:R-:W-:-:S05]  /*4e380*/  FFMA R19, R220, R2, R19 ;  /* 0x00000002dc137223 */ /* 0x008fca0000000013 */
[----:B------:R-:W-:-:S05]  /*4e390*/  F2FP.BF16.F32.PACK_AB R19, RZ, R19 ;  /* 0x00000013ff13723e */ /* 0x000fca00000010ff */
[----:B------:R3:W-:Y:S01]  /*4e3a0*/  @P5 STG.E.U16 desc[UR46][R4.64+0x2d2], R19 ;  /* 0x0002d21304005986 */ /* 0x0007e2000c10152e */
[----:B------:R-:W-:Y:S02]  /*4e3b0*/  ISETP.GT.AND P5, PT, R0, 0x88, P6 ;  /* 0x000000880000780c */ /* 0x000fe400037a4270 */
[----:B---3--:R-:W-:-:S11]  /*4e3c0*/  PRMT R19, R3, 0x7610, R19 ;  /* 0x0000761003137816 */ /* 0x008fd60000000013 */
[----:B------:R-:W-:Y:S05]  /*4e3d0*/  @!P5 BRA `(.L_x_1153) ;  /* 0x000000000004d947 */ /* 0x000fea0003800000 */
[----:B------:R3:W5:Y:S02]  /*4e3e0*/  LDG.E.LTC128B.U16 R19, desc[UR46][R20.64+0x2d0] ;  /* 0x0002d02e14137981 */ /* 0x000764000c1e1520 */
.L_x_1153:
[----:B------:R-:W-:Y:S05]  /*4e3f0*/  BSYNC B1 ;  /* 0x0000000000017941 */ /* 0x000fea0003800000 */
.L_x_1152:
        /* <DEDUP_REMOVED lines=10> */
.L_x_1155:
[----:B------:R-:W-:Y:S05]  /*4e4a0*/  BSYNC B1 ;  /* 0x0000000000017941 */ /* 0x000fea0003800000 */
.L_x_1154:
        /* <DEDUP_REMOVED lines=10> */
.L_x_1157:
[----:B------:R-:W-:Y:S05]  /*4e550*/  BSYNC B1 ;  /* 0x0000000000017941 */ /* 0x000fea0003800000 */
.L_x_1156:
        /* <DEDUP_REMOVED lines=10> */
.L_x_1159:
[----:B------:R-:W-:Y:S05]  /*4e600*/  BSYNC B1 ;  /* 0x0000000000017941 */ /* 0x000fea0003800000 */
.L_x_1158:
        /* <DEDUP_REMOVED lines=10> */
.L_x_1161:
[----:B------:R-:W-:Y:S05]  /*4e6b0*/  BSYNC B1 ;  /* 0x0000000000017941 */ /* 0x000fea0003800000 */
.L_x_1160:
        /* <DEDUP_REMOVED lines=10> */
.L_x_1163:
[----:B------:R-:W-:Y:S05]  /*4e760*/  BSYNC B1 ;  /* 0x0000000000017941 */ /* 0x000fea0003800000 */
.L_x_1162:
        /* <DEDUP_REMOVED lines=10> */
.L_x_1165:
[----:B------:R-:W-:Y:S05]  /*4e810*/  BSYNC B1 ;  /* 0x0000000000017941 */ /* 0x000fea0003800000 */
.L_x_1164:
        /* <DEDUP_REMOVED lines=10> */
.L_x_1167:
[----:B------:R-:W-:Y:S05]  /*4e8c0*/  BSYNC B1 ;  /* 0x0000000000017941 */ /* 0x000fea0003800000 */
.L_x_1166:
[----:B01234-:R-:W2:Y:S01]  /*4e8d0*/  LDL.LU R22, [R1+0x174] ;  /* 0x0001740001167983 */ /* 0x01fea20000300800 */
[----:B-----5:R-:W-:Y:S01]  /*4e8e0*/  IMAD.U32 R3, R19, 0x10000, RZ ;  /* 0x0001000013037824 */ /* 0x020fe200078e00ff */
[----:B------:R-:W-:Y:S03]  /*4e8f0*/  BSSY B1, `(.L_x_1168) ;  /* 0x0000008000017945 */ /* 0x000fe60003800000 */
[----:B------:R-:W-:-:S04]  /*4e900*/  FMUL R3, R3, R16 ;  /* 0x0000001003037220 */ /* 0x000fc80000400000 */
[----:B--2---:R-:W-:-:S05]  /*4e910*/  FFMA R3, R22, R2, R3 ;  /* 0x0000000216037223 */ /* 0x004fca0000000003 */
[----:B------:R-:W-:-:S05]  /*4e920*/  F2FP.BF16.F32.PACK_AB R3, RZ, R3 ;  /* 0x00000003ff03723e */ /* 0x000fca00000010ff */
[----:B------:R0:W-:Y:S01]  /*4e930*/  @P5 STG.E.U16 desc[UR46][R4.64+0x2f2], R3 ;  /* 0x0002f20304005986 */ /* 0x0001e2000c10152e */
[----:B------:R-:W-:-:S13]  /*4e940*/  ISETP.GT.AND P5, PT, R0, 0x88, P1 ;  /* 0x000000880000780c */ /* 0x000fda0000fa4270 */
[----:B0-----:R-:W-:Y:S05]  /*4e950*/  @!P5 BRA `(.L_x_1169) ;  /* 0x000000000004d947 */ /* 0x001fea0003800000 */
[----:B------:R0:W5:Y:S02]  /*4e960*/  LDG.E.LTC128B.U16 R19, desc[UR46][R20.64+0x2f0] ;  /* 0x0002f02e14137981 */ /* 0x000164000c1e1520 */
.L_x_1169:
[----:B------:R-:W-:Y:S05]  /*4e970*/  BSYNC B1 ;  /* 0x0000000000017941 */ /* 0x000fea0003800000 */
.L_x_1168:
        /* <DEDUP_REMOVED lines=8> */
[----:B-1----:R-:W-:Y:S05]  /*4ea00*/  @!P5 BRA `(.L_x_1171) ;  /* 0x000000000004d947 */ /* 0x002fea0003800000 */
[----:B------:R1:W5:Y:S02]  /*4ea10*/  LDG.E.LTC128B.U16 R19, desc[UR46][R20.64+0x2f2] ;  /* 0x0002f22e14137981 */ /* 0x000364000c1e1520 */
.L_x_1171:
[----:B------:R-:W-:Y:S05]  /*4ea20*/  BSYNC B1 ;  /* 0x0000000000017941 */ /* 0x000fea0003800000 */
.L_x_1170:
        /* <DEDUP_REMOVED lines=11> */
.L_x_1173:
[----:B------:R-:W-:Y:S05]  /*4eae0*/  BSYNC B1 ;  /* 0x0000000000017941 */ /* 0x000fea0003800000 */
.L_x_1172:
[----:B-----5:R-:W-:Y:S01]  /*4eaf0*/  IMAD.U32 R3, R19, 0x10000, RZ ;  /* 0x0001000013037824 */ /* 0x020fe200078e00ff */
[----:B------:R-:W-:Y:S03]  /*4eb00*/  BSSY B1, `(.L_x_1174) ;  /* 0x0000009000017945 */ /* 0x000fe60003800000 */
[----:B------:R-:W-:-:S04]  /*4eb10*/  FMUL R3, R3, R16 ;  /* 0x0000001003037220 */ /* 0x000fc80000400000 */
[----:B------:R-:W-:-:S05]  /*4eb20*/  FFMA R3, R120, R2, R3 ;  /* 0x0000000278037223 */ /* 0x000fca0000000003 */
[----:B------:R-:W-:-:S05]  /*4eb30*/  F2FP.BF16.F32.PACK_AB R3, RZ, R3 ;  /* 0x00000003ff03723e */ /* 0x000fca00000010ff */
[----:B------:R3:W-:Y:S01]  /*4eb40*/  @P5 STG.E.U16 desc[UR46][R224.64+0x180], R3 ;  /* 0x00018003e0005986 */ /* 0x0007e2000c10152e */
[----:B------:R-:W-:-:S04]  /*4eb50*/  LOP3.LUT P5, RZ, R17, 0x2, RZ, 0xc0, !PT ;  /* 0x0000000211ff7812 */ /* 0x000fc800078ac0ff */
[----:B------:R-:W-:-:S13]  /*4eb60*/  ISETP.GT.AND P5, PT, R0, 0x100, P5 ;  /* 0x000001000000780c */ /* 0x000fda0002fa4270 */
[----:B---3--:R-:W-:Y:S05]  /*4eb70*/  @!P5 BRA `(.L_x_1175) ;  /* 0x000000000004d947 */ /* 0x008fea0003800000 */
[----:B------:R3:W5:Y:S02]  /*4eb80*/  LDG.E.LTC128B.U16 R19, desc[UR46][R14.64+0x182] ;  /* 0x0001822e0e137981 */ /* 0x000764000c1e1520 */
.L_x_1175:
[----:B------:R-:W-:Y:S05]  /*4eb90*/  BSYNC B1 ;  /* 0x0000000000017941 */ /* 0x000fea0003800000 */
.L_x_1174:
        /* <DEDUP_REMOVED lines=8> */
[----:B----4-:R-:W-:Y:S05]  /*4ec20*/  @!P5 BRA `(.L_x_1177) ;  /* 0x000000000004d947 */ /* 0x010fea0003800000 */
[----:B------:R4:W5:Y:S02]  /*4ec30*/  LDG.E.LTC128B.U16 R19, desc[UR46][R12.64+0x180] ;  /* 0x0001802e0c137981 */ /* 0x000964000c1e1520 */
.L_x_1177:
[----:B------:R-:W-:Y:S05]  /*4ec40*/  BSYNC B1 ;  /* 0x0000000000017941 */ /* 0x000fea0003800000 */
.L_x_1176:
[----:B-----5:R-:W-:Y:S01]  /*4ec50*/  SHF.L.U32 R3, R19, 0x10, RZ ;  /* 0x0000001013037819 */ /* 0x020fe200000006ff */
[----:B------:R-:W-:Y:S04]  /*4ec60*/  BSSY B1, `(.L_x_1178) ;  /* 0x0000009000017945 */ /* 0x000fe80003800000 */
[----:B------:R-:W-:-:S04]  /*4ec70*/  FMUL R3, R3, R16 ;  /* 0x0000001003037220 */ /* 0x000fc80000400000 */
[----:B------:R-:W-:-:S05]  /*4ec80*/  FFMA R3, R122, R2, R3 ;  /* 0x000000027a037223 */ /* 0x000fca0000000003 */
[----:B------:R-:W-:-:S05]  /*4ec90*/  F2FP.BF16.F32.PACK_AB R3, RZ, R3 ;  /* 0x00000003ff03723e */ /* 0x000fca00000010ff */
[----:B------:R0:W-:Y:S01]  /*4eca0*/  @P5 STG.E.U16 desc[UR46][R216.64+0x180], R3 ;  /* 0x00018003d8005986 */ /* 0x0001e2000c10152e */
[----:B------:R-:W-:-:S04]  /*4ecb0*/  LOP3.LUT P5, RZ, R17, 0x2, RZ, 0xc0, !PT ;  /* 0x0000000211ff7812 */ /* 0x000fc800078ac0ff */
[----:B------:R-:W-:-:S13]  /*4ecc0*/  ISETP.GT.AND P5, PT, R0, 0x108, P5 ;  /* 0x000001080000780c */ /* 0x000fda0002fa4270 */
[----:B0-----:R-:W-:Y:S05]  /*4ecd0*/  @!P5 BRA `(.L_x_1179) ;  /* 0x000000000004d947 */ /* 0x001fea0003800000 */
[----:B------:R0:W5:Y:S02]  /*4ece0*/  LDG.E.LTC128B.U16 R19, desc[UR46][R12.64+0x182] ;  /* 0x0001822e0c137981 */ /* 0x000164000c1e1520 */
.L_x_1179:
[----:B------:R-:W-:Y:S05]  /*4ecf0*/  BSYNC B1 ;  /* 0x0000000000017941 */ /* 0x000fea0003800000 */
.L_x_1178:
        /* <DEDUP_REMOVED lines=10> */
.L_x_1181:
[----:B------:R-:W-:Y:S05]  /*4eda0*/  BSYNC B1 ;  /* 0x0000000000017941 */ /* 0x000fea0003800000 */
.L_x_1180:
        /* <DEDUP_REMOVED lines=10> */
.L_x_1183:
[----:B------:R-:W-:Y:S05]  /*4ee50*/  BSYNC B1 ;  /* 0x0000000000017941 */ /* 0x000fea0003800000 */
.L_x_1182:
        /* <DEDUP_REMOVED lines=10> */
.L_x_1185:
[----:B------:R-:W-:Y:S05]  /*4ef00*/  BSYNC B1 ;  /* 0x0000000000017941 */ /* 0x000fea0003800000 */
.L_x_1184:
        /* <DEDUP_REMOVED lines=10> */
.L_x_1187:
[----:B------:R-:W-:Y:S05]  /*4efb0*/  BSYNC B1 ;  /* 0x0000000000017941 */ /* 0x000fea0003800000 */
.L_x_1186:
        /* <DEDUP_REMOVED lines=10> */
.L_x_1189:
[----:B------:R-:W-:Y:S05]  /*4f060*/  BSYNC B1 ;  /* 0x0000000000017941 */ /* 0x000fea0003800000 */
.L_x_1188:
        /* <DEDUP_REMOVED lines=10> */
.L_x_1191:
[----:B------:R-:W-:Y:S05]  /*4f110*/  BSYNC B1 ;  /* 0x0000000000017941 */ /* 0x000fea0003800000 */
.L_x_1190:
        /* <DEDUP_REMOVED lines=10> */
.L_x_1193:
[----:B------:R-:W-:Y:S05]  /*4f1c0*/  BSYNC B1 ;  /* 0x0000000000017941 */ /* 0x000fea0003800000 */
.L_x_1192:
        /* <DEDUP_REMOVED lines=10> */
.L_x_1195:
[----:B------:R-:W-:Y:S05]  /*4f270*/  BSYNC B1 ;  /* 0x0000000000017941 */ /* 0x000fea0003800000 */
.L_x_1194:
        /* <DEDUP_REMOVED lines=10> */
.L_x_1197:
[----:B------:R-:W-:Y:S05]  /*4f320*/  BSYNC B1 ;  /* 0x0000000000017941 */ /* 0x000fea0003800000 */
.L_x_1196:
        /* <DEDUP_REMOVED lines=10> */
.L_x_1199:
[----:B------:R-:W-:Y:S05]  /*4f3d0*/  BSYNC B1 ;  /* 0x0000000000017941 */ /* 0x000fea0003800000 */
.L_x_1198:
        /* <DEDUP_REMOVED lines=10> */
.L_x_1201:
[----:B------:R-:W-:Y:S05]  /*4f480*/  BSYNC B1 ;  /* 0x0000000000017941 */ /* 0x000fea0003800000 */
.L_x_1200:
        /* <DEDUP_REMOVED lines=10> */
.L_x_1203:
[----:B------:R-:W-:Y:S05]  /*4f530*/  BSYNC B1 ;  /* 0x0000000000017941 */ /* 0x000fea0003800000 */
.L_x_1202:
        /* <DEDUP_REMOVED lines=10> */
.L_x_1205:
[----:B------:R-:W-:Y:S05]  /*4f5e0*/  BSYNC B1 ;  /* 0x0000000000017941 */ /* 0x000fea0003800000 */
.L_x_1204:
        /* <DEDUP_REMOVED lines=10> */
.L_x_1207:
[----:B------:R-:W-:Y:S05]  /*4f690*/  BSYNC B1 ;  /* 0x0000000000017941 */ /* 0x000fea0003800000 */
.L_x_1206:
        /* <DEDUP_REMOVED lines=10> */
.L_x_1209:
[----:B------:R-:W-:Y:S05]  /*4f740*/  BSYNC B1 ;  /* 0x0000000000017941 */ /* 0x000fea0003800000 */
.L_x_1208:
        /* <DEDUP_REMOVED lines=10> */
.L_x_1211:
[----:B------:R-:W-:Y:S05]  /*4f7f0*/  BSYNC B1 ;  /* 0x0000000000017941 */ /* 0x000fea0003800000 */
.L_x_1210:
        /* <DEDUP_REMOVED lines=10> */
.L_x_1213:
[----:B------:R-:W-:Y:S05]  /*4f8a0*/  BSYNC B1 ;  /* 0x0000000000017941 */ /* 0x000fea0003800000 */
.L_x_1212:
        /* <DEDUP_REMOVED lines=10> */
.L_x_1215:
[----:B------:R-:W-:Y:S05]  /*4f950*/  BSYNC B1 ;  /* 0x0000000000017941 */ /* 0x000fea0003800000 */
.L_x_1214:
        /* <DEDUP_REMOVED lines=10> */
.L_x_1217:
[----:B------:R-:W-:Y:S05]  /*4fa00*/  BSYNC B1 ;  /* 0x0000000000017941 */ /* 0x000fea0003800000 */
.L_x_1216:
        /* <DEDUP_REMOVED lines=10> */
.L_x_1219:
[----:B------:R-:W-:Y:S05]  /*4fab0*/  BSYNC B1 ;  /* 0x0000000000017941 */ /* 0x000fea0003800000 */
.L_x_1218:
        /* <DEDUP_REMOVED lines=10> */
.L_x_1221:
[----:B------:R-:W-:Y:S05]  /*4fb60*/  BSYNC B1 ;  /* 0x0000000000017941 */ /* 0x000fea0003800000 */
.L_x_1220:
        /* <DEDUP_REMOVED lines=10> */
.L_x_1223:
[----:B------:R-:W-:Y:S05]  /*4fc10*/  BSYNC B1 ;  /* 0x0000000000017941 */ /* 0x000fea0003800000 */
.L_x_1222:
        /* <DEDUP_REMOVED lines=10> */
.L_x_1225:
[----:B------:R-:W-:Y:S05]  /*4fcc0*/  BSYNC B1 ;  /* 0x0000000000017941 */ /* 0x000fea0003800000 */
.L_x_1224:
        /* <DEDUP_REMOVED lines=10> */
.L_x_1227:
[----:B------:R-:W-:Y:S05]  /*4fd70*/  BSYNC B1 ;  /* 0x0000000000017941 */ /* 0x000fea0003800000 */
.L_x_1226:
        /* <DEDUP_REMOVED lines=10> */
.L_x_1229:
[----:B------:R-:W-:Y:S05]  /*4fe20*/  BSYNC B1 ;  /* 0x0000000000017941 */ /* 0x000fea0003800000 */
.L_x_1228:
        /* <DEDUP_REMOVED lines=10> */
.L_x_1231:
[----:B------:R-:W-:Y:S05]  /*4fed0*/  BSYNC B1 ;  /* 0x0000000000017941 */ /* 0x000fea0003800000 */
.L_x_1230:
        /* <DEDUP_REMOVED lines=10> */
.L_x_1233:
[----:B------:R-:W-:Y:S05]  /*4ff80*/  BSYNC B1 ;  /* 0x0000000000017941 */ /* 0x000fea0003800000 */
.L_x_1232:
        /* <DEDUP_REMOVED lines=10> */
.L_x_1235:
[----:B------:R-:W-:Y:S05]  /*50030*/  BSYNC B1 ;  /* 0x0000000000017941 */ /* 0x000fea0003800000 */
.L_x_1234:
        /* <DEDUP_REMOVED lines=10> */
.L_x_1237:
[----:B------:R-:W-:Y:S05]  /*500e0*/  BSYNC B1 ;  /* 0x0000000000017941 */ /* 0x000fea0003800000 */
.L_x_1236:
        /* <DEDUP_REMOVED lines=10> */
.L_x_1239:
[----:B------:R-:W-:Y:S05]  /*50190*/  BSYNC B1 ;  /* 0x0000000000017941 */ /* 0x000fea0003800000 */
.L_x_1238:
        /* <DEDUP_REMOVED lines=10> */
.L_x_1241:
[----:B------:R-:W-:Y:S05]  /*50240*/  BSYNC B1 ;  /* 0x0000000000017941 */ /* 0x000fea0003800000 */
.L_x_1240:
        /* <DEDUP_REMOVED lines=10> */
.L_x_1243:
[----:B------:R-:W-:Y:S05]  /*502f0*/  BSYNC B1 ;  /* 0x0000000000017941 */ /* 0x000fea0003800000 */
.L_x_1242:
        /* <DEDUP_REMOVED lines=10> */
.L_x_1245:
[----:B------:R-:W-:Y:S05]  /*503a0*/  BSYNC B1 ;  /* 0x0000000000017941 */ /* 0x000fea0003800000 */
.L_x_1244:
        /* <DEDUP_REMOVED lines=10> */
.L_x_1247:
[----:B------:R-:W-:Y:S05]  /*50450*/  BSYNC B1 ;  /* 0x0000000000017941 */ /* 0x000fea0003800000 */
.L_x_1246:
        /* <DEDUP_REMOVED lines=10> */
.L_x_1249:
[----:B------:R-:W-:Y:S05]  /*50500*/  BSYNC B1 ;  /* 0x0000000000017941 */ /* 0x000fea0003800000 */
.L_x_1248:
        /* <DEDUP_REMOVED lines=10> */
.L_x_1251:
[----:B------:R-:W-:Y:S05]  /*505b0*/  BSYNC B1 ;  /* 0x0000000000017941 */ /* 0x000fea0003800000 */
.L_x_1250:
        /* <DEDUP_REMOVED lines=10> */
.L_x_1253:
[----:B------:R-:W-:Y:S05]  /*50660*/  BSYNC B1 ;  /* 0x0000000000017941 */ /* 0x000fea0003800000 */
.L_x_1252:
        /* <DEDUP_REMOVED lines=10> */
.L_x_1255:
[----:B------:R-:W-:Y:S05]  /*50710*/  BSYNC B1 ;  /* 0x0000000000017941 */ /* 0x000fea0003800000 */
.L_x_1254:
        /* <DEDUP_REMOVED lines=10> */
.L_x_1257:
[----:B------:R-:W-:Y:S05]  /*507c0*/  BSYNC B1 ;  /* 0x0000000000017941 */ /* 0x000fea0003800000 */
.L_x_1256:
        /* <DEDUP_REMOVED lines=10> */
.L_x_1259:
[----:B------:R-:W-:Y:S05]  /*50870*/  BSYNC B1 ;  /* 0x0000000000017941 */ /* 0x000fea0003800000 */
.L_x_1258:
        /* <DEDUP_REMOVED lines=10> */
.L_x_1261:
[----:B------:R-:W-:Y:S05]  /*50920*/  BSYNC B1 ;  /* 0x0000000000017941 */ /* 0x000fea0003800000 */
.L_x_1260:
        /* <DEDUP_REMOVED lines=10> */
.L_x_1263:
[----:B------:R-:W-:Y:S05]  /*509d0*/  BSYNC B1 ;  /* 0x0000000000017941 */ /* 0x000fea0003800000 */
.L_x_1262:
        /* <DEDUP_REMOVED lines=10> */
.L_x_1265:
[----:B------:R-:W-:Y:S05]  /*50a80*/  BSYNC B1 ;  /* 0x0000000000017941 */ /* 0x000fea0003800000 */
.L_x_1264:
        /* <DEDUP_REMOVED lines=10> */
.L_x_1267:
[----:B------:R-:W-:Y:S05]  /*50b30*/  BSYNC B1 ;  /* 0x0000000000017941 */ /* 0x000fea0003800000 */
.L_x_1266:
        /* <DEDUP_REMOVED lines=10> */
.L_x_1269:
[----:B------:R-:W-:Y:S05]  /*50be0*/  BSYNC B1 ;  /* 0x0000000000017941 */ /* 0x000fea0003800000 */
.L_x_1268:
        /* <DEDUP_REMOVED lines=10> */
.L_x_1271:
[----:B------:R-:W-:Y:S05]  /*50c90*/  BSYNC B1 ;  /* 0x0000000000017941 */ /* 0x000fea0003800000 */
.L_x_1270:
        /* <DEDUP_REMOVED lines=10> */
.L_x_1273:
[----:B------:R-:W-:Y:S05]  /*50d40*/  BSYNC B1 ;  /* 0x0000000000017941 */ /* 0x000fea0003800000 */
.L_x_1272:
        /* <DEDUP_REMOVED lines=10> */
.L_x_1275:
[----:B------:R-:W-:Y:S05]  /*50df0*/  BSYNC B1 ;  /* 0x0000000000017941 */ /* 0x000fea0003800000 */
.L_x_1274:
        /* <DEDUP_REMOVED lines=10> */
.L_x_1277:
[----:B------:R-:W-:Y:S05]  /*50ea0*/  BSYNC B1 ;  /* 0x0000000000017941 */ /* 0x000fea0003800000 */
.L_x_1276:
        /* <DEDUP_REMOVED lines=10> */
.L_x_1279:
[----:B------:R-:W-:Y:S05]  /*50f50*/  BSYNC B1 ;  /* 0x0000000000017941 */ /* 0x000fea0003800000 */
.L_x_1278:
        /* <DEDUP_REMOVED lines=10> */
.L_x_1281:
[----:B------:R-:W-:Y:S05]  /*51000*/  BSYNC B1 ;  /* 0x0000000000017941 */ /* 0x000fea0003800000 */
.L_x_1280:
        /* <DEDUP_REMOVED lines=10> */
.L_x_1283:
[----:B------:R-:W-:Y:S05]  /*510b0*/  BSYNC B1 ;  /* 0x0000000000017941 */ /* 0x000fea0003800000 */
.L_x_1282:
        /* <DEDUP_REMOVED lines=10> */
.L_x_1285:
[----:B------:R-:W-:Y:S05]  /*51160*/  BSYNC B1 ;  /* 0x0000000000017941 */ /* 0x000fea0003800000 */
.L_x_1284:
        /* <DEDUP_REMOVED lines=10> */
.L_x_1287:
[----:B------:R-:W-:Y:S05]  /*51210*/  BSYNC B1 ;  /* 0x0000000000017941 */ /* 0x000fea0003800000 */
.L_x_1286:
        /* <DEDUP_REMOVED lines=10> */
.L_x_1289:
[----:B------:R-:W-:Y:S05]  /*512c0*/  BSYNC B1 ;  /* 0x0000000000017941 */ /* 0x000fea0003800000 */
.L_x_1288:
        /* <DEDUP_REMOVED lines=10> */
.L_x_1291:
[----:B------:R-:W-:Y:S05]  /*51370*/  BSYNC B1 ;  /* 0x0000000000017941 */ /* 0x000fea0003800000 */
.L_x_1290:
        /* <DEDUP_REMOVED lines=10> */
.L_x_1293:
[----:B------:R-:W-:Y:S05]  /*51420*/  BSYNC B1 ;  /* 0x0000000000017941 */ /* 0x000fea0003800000 */
.L_x_1292:
        /* <DEDUP_REMOVED lines=10> */
.L_x_1295:
[----:B------:R-:W-:Y:S05]  /*514d0*/  BSYNC B1 ;  /* 0x0000000000017941 */ /* 0x000fea0003800000 */
.L_x_1294:
        /* <DEDUP_REMOVED lines=10> */
.L_x_1297:
[----:B------:R-:W-:Y:S05]  /*51580*/  BSYNC B1 ;  /* 0x0000000000017941 */ /* 0x000fea0003800000 */
.L_x_1296:
        /* <DEDUP_REMOVED lines=10> */
.L_x_1299:
[----:B------:R-:W-:Y:S05]  /*51630*/  BSYNC B1 ;  /* 0x0000000000017941 */ /* 0x000fea0003800000 */
.L_x_1298:
        /* <DEDUP_REMOVED lines=10> */
.L_x_1301:
[----:B------:R-:W-:Y:S05]  /*516e0*/  BSYNC B1 ;  /* 0x0000000000017941 */ /* 0x000fea0003800000 */
.L_x_1300:
        /* <DEDUP_REMOVED lines=10> */
.L_x_1303:
[----:B------:R-:W-:Y:S05]  /*51790*/  BSYNC B1 ;  /* 0x0000000000017941 */ /* 0x000fea0003800000 */
.L_x_1302:
        /* <DEDUP_REMOVED lines=10> */
.L_x_1305:
[----:B------:R-:W-:Y:S05]  /*51840*/  BSYNC B1 ;  /* 0x0000000000017941 */ /* 0x000fea0003800000 */
.L_x_1304:
        /* <DEDUP_REMOVED lines=10> */
.L_x_1307:
[----:B------:R-:W-:Y:S05]  /*518f0*/  BSYNC B1 ;  /* 0x0000000000017941 */ /* 0x000fea0003800000 */
.L_x_1306:
        /* <DEDUP_REMOVED lines=10> */
.L_x_1309:
[----:B------:R-:W-:Y:S05]  /*519a0*/  BSYNC B1 ;  /* 0x0000000000017941 */ /* 0x000fea0003800000 */
.L_x_1308:
        /* <DEDUP_REMOVED lines=10> */
.L_x_1311:
[----:B------:R-:W-:Y:S05]  /*51a50*/  BSYNC B1 ;  /* 0x0000000000017941 */ /* 0x000fea0003800000 */
.L_x_1310:
        /* <DEDUP_REMOVED lines=10> */
.L_x_1313:
[----:B------:R-:W-:Y:S05]  /*51b00*/  BSYNC B1 ;  /* 0x0000000000017941 */ /* 0x000fea0003800000 */
.L_x_1312:
        /* <DEDUP_REMOVED lines=10> */
.L_x_1315:
[----:B------:R-:W-:Y:S05]  /*51bb0*/  BSYNC B1 ;  /* 0x0000000000017941 */ /* 0x000fea0003800000 */
.L_x_1314:
        /* <DEDUP_REMOVED lines=10> */
.L_x_1317:
[----:B------:R-:W-:Y:S05]  /*51c60*/  BSYNC B1 ;  /* 0x0000000000017941 */ /* 0x000fea0003800000 */
.L_x_1316:
        /* <DEDUP_REMOVED lines=10> */
.L_x_1319:
[----:B------:R-:W-:Y:S05]  /*51d10*/  BSYNC B1 ;  /* 0x0000000000017941 */ /* 0x000fea0003800000 */
.L_x_1318:
        /* <DEDUP_REMOVED lines=10> */
.L_x_1321:
[----:B------:R-:W-:Y:S05]  /*51dc0*/  BSYNC B1 ;  /* 0x0000000000017941 */ /* 0x000fea0003800000 */
.L_x_1320:
        /* <DEDUP_REMOVED lines=10> */
.L_x_1323:
[----:B------:R-:W-:Y:S05]  /*51e70*/  BSYNC B1 ;  /* 0x0000000000017941 */ /* 0x000fea0003800000 */
.L_x_1322:
        /* <DEDUP_REMOVED lines=10> */
.L_x_1325:
[----:B------:R-:W-:Y:S05]  /*51f20*/  BSYNC B1 ;  /* 0x0000000000017941 */ /* 0x000fea0003800000 */
.L_x_1324:
        /* <DEDUP_REMOVED lines=10> */
.L_x_1327:
[----:B------:R-:W-:Y:S05]  /*51fd0*/  BSYNC B1 ;  /* 0x0000000000017941 */ /* 0x000fea0003800000 */
.L_x_1326:
        /* <DEDUP_REMOVED lines=10> */
.L_x_1329:
[----:B------:R-:W-:Y:S05]  /*52080*/  BSYNC B1 ;  /* 0x0000000000017941 */ /* 0x000fea0003800000 */
.L_x_1328:
        /* <DEDUP_REMOVED lines=10> */
.L_x_1331:
[----:B------:R-:W-:Y:S05]  /*52130*/  BSYNC B1 ;  /* 0x0000000000017941 */ /* 0x000fea0003800000 */
.L_x_1330:
        /* <DEDUP_REMOVED lines=10> */
.L_x_1333:
[----:B------:R-:W-:Y:S05]  /*521e0*/  BSYNC B1 ;  /* 0x0000000000017941 */ /* 0x000fea0003800000 */
.L_x_1332:
        /* <DEDUP_REMOVED lines=10> */
.L_x_1335:
[----:B------:R-:W-:Y:S05]  /*52290*/  BSYNC B1 ;  /* 0x0000000000017941 */ /* 0x000fea0003800000 */
.L_x_1334:
        /* <DEDUP_REMOVED lines=10> */
.L_x_1337:
[----:B------:R-:W-:Y:S05]  /*52340*/  BSYNC B1 ;  /* 0x0000000000017941 */ /* 0x000fea0003800000 */
.L_x_1336:
        /* <DEDUP_REMOVED lines=10> */
.L_x_1339:
[----:B------:R-:W-:Y:S05]  /*523f0*/  BSYNC B1 ;  /* 0x0000000000017941 */ /* 0x000fea0003800000 */
.L_x_1338:
[----:B-----5:R-:W-:Y:S01]  /*52400*/  IMAD.U32 R3, R19, 0x10000, RZ ;  /* 0x0001000013037824 */ /* 0x020fe200078e00ff */
[----:B------:R-:W-:Y:S03]  /*52410*/  BSSY B1, `(.L_x_1340) ;  /* 0x0000008000017945 */ /* 0x000fe60003800000 */
[----:B------:R-:W-:-:S04]  /*52420*/  FMUL R4, R3, R16 ;  /* 0x0000001003047220 */ /* 0x000fc80000400000 */
[----:B------:R-:W-:-:S05]  /*52430*/  FFMA R4, R203, R2, R4 ;  /* 0x00000002cb047223 */ /* 0x000fca0000000004 */
[----:B------:R-:W-:-:S05]  /*52440*/  F2FP.BF16.F32.PACK_AB R4, RZ, R4 ;  /* 0x00000004ff04723e */ /* 0x000fca00000010ff */
[----:B------:R0:W-:Y:S01]  /*52450*/  @P5 STG.E.U16 desc[UR46][R216.64+0x2c2], R4 ;  /* 0x0002c204d8005986 */ /* 0x0001e2000c10152e */
[----:B------:R-:W-:-:S13]  /*52460*/  ISETP.GT.AND P5, PT, R0, 0x100, P6 ;  /* 0x000001000000780c */ /* 0x000fda00037a4270 */
[----:B0-----:R-:W-:Y:S05]  /*52470*/  @!P5 BRA `(.L_x_1341) ;  /* 0x000000000004d947 */ /* 0x001fea0003800000 */
[----:B------:R0:W5:Y:S02]  /*52480*/  LDG.E.LTC128B.U16 R19, desc[UR46][R14.64+0x2d0] ;  /* 0x0002d02e0e137981 */ /* 0x000164000c1e1520 */
.L_x_1341:
[----:B------:R-:W-:Y:S05]  /*52490*/  BSYNC B1 ;  /* 0x0000000000017941 */ /* 0x000fea0003800000 */
.L_x_1340:
        /* <DEDUP_REMOVED lines=9> */
.L_x_1343:
[----:B------:R-:W-:Y:S05]  /*52530*/  BSYNC B1 ;  /* 0x0000000000017941 */ /* 0x000fea0003800000 */
.L_x_1342:
        /* <DEDUP_REMOVED lines=9> */
.L_x_1345:
[----:B------:R-:W-:Y:S05]  /*525d0*/  BSYNC B1 ;  /* 0x0000000000017941 */ /* 0x000fea0003800000 */
.L_x_1344:
[----:B-----5:R-:W-:Y:S01]  /*525e0*/  SHF.L.U32 R3, R19, 0x10, RZ ;  /* 0x0000001013037819 */ /* 0x020fe200000006ff */
[----:B------:R-:W-:Y:S04]  /*525f0*/  BSSY B1, `(.L_x_1346) ;  /* 0x0000008000017945 */ /* 0x000fe80003800000 */
[----:B------:R-:W-:-:S04]  /*52600*/  FMUL R3, R3, R16 ;  /* 0x0000001003037220 */ /* 0x000fc80000400000 */
[----:B------:R-:W-:-:S05]  /*52610*/  FFMA R3, R206, R2, R3 ;  /* 0x00000002ce037223 */ /* 0x000fca0000000003 */
[----:B------:R-:W-:-:S05]  /*52620*/  F2FP.BF16.F32.PACK_AB R3, RZ, R3 ;  /* 0x00000003ff03723e */ /* 0x000fca00000010ff */
[----:B------:R0:W-:Y:S01]  /*52630*/  @P5 STG.E.U16 desc[UR46][R216.64+0x2d0], R3 ;  /* 0x0002d003d8005986 */ /* 0x0001e2000c10152e */
[----:B------:R-:W-:-:S13]  /*52640*/  ISETP.GT.AND P5, PT, R0, 0x108, P4 ;  /* 0x000001080000780c */ /* 0x000fda00027a4270 */
[----:B0-----:R-:W-:Y:S05]  /*52650*/  @!P5 BRA `(.L_x_1347) ;  /* 0x000000000004d947 */ /* 0x001fea0003800000 */
[----:B------:R0:W5:Y:S02]  /*52660*/  LDG.E.LTC128B.U16 R19, desc[UR46][R12.64+0x2d2] ;  /* 0x0002d22e0c137981 */ /* 0x000164000c1e1520 */
.L_x_1347:
[----:B------:R-:W-:Y:S05]  /*52670*/  BSYNC B1 ;  /* 0x0000000000017941 */ /* 0x000fea0003800000 */
.L_x_1346:
        /* <DEDUP_REMOVED lines=9> */
.L_x_1349:
[----:B------:R-:W-:Y:S05]  /*52710*/  BSYNC B1 ;  /* 0x0000000000017941 */ /* 0x000fea0003800000 */
.L_x_1348:
        /* <DEDUP_REMOVED lines=9> */
.L_x_1351:
[----:B------:R-:W-:Y:S05]  /*527b0*/  BSYNC B1 ;  /* 0x0000000000017941 */ /* 0x000fea0003800000 */
.L_x_1350:
        /* <DEDUP_REMOVED lines=9> */
.L_x_1353:
[----:B------:R-:W-:Y:S05]  /*52850*/  BSYNC B1 ;  /* 0x0000000000017941 */ /* 0x000fea0003800000 */
.L_x_1352:
        /* <DEDUP_REMOVED lines=9> */
.L_x_1355:
[----:B------:R-:W-:Y:S05]  /*528f0*/  BSYNC B1 ;  /* 0x0000000000017941 */ /* 0x000fea0003800000 */
.L_x_1354:
        /* <DEDUP_REMOVED lines=9> */
.L_x_1357:
[----:B------:R-:W-:Y:S05]  /*52990*/  BSYNC B1 ;  /* 0x0000000000017941 */ /* 0x000fea0003800000 */
.L_x_1356:
        /* <DEDUP_REMOVED lines=9> */
.L_x_1359:
[----:B------:R-:W-:Y:S05]  /*52a30*/  BSYNC B1 ;  /* 0x0000000000017941 */ /* 0x000fea0003800000 */
.L_x_1358:
        /* <DEDUP_REMOVED lines=9> */
.L_x_1361:
[----:B------:R-:W-:Y:S05]  /*52ad0*/  BSYNC B1 ;  /* 0x0000000000017941 */ /* 0x000fea0003800000 */
.L_x_1360:
        /* <DEDUP_REMOVED lines=9> */
.L_x_1363:
[----:B------:R-:W-:Y:S05]  /*52b70*/  BSYNC B1 ;  /* 0x0000000000017941 */ /* 0x000fea0003800000 */
.L_x_1362:
        /* <DEDUP_REMOVED lines=10> */
.L_x_1365:
[----:B------:R-:W-:Y:S05]  /*52c20*/  BSYNC B1 ;  /* 0x0000000000017941 */ /* 0x000fea0003800000 */
.L_x_1364:
[----:B-----5:R-:W-:Y:S01]  /*52c30*/  IMAD.U32 R3, R19, 0x10000, RZ ;  /* 0x0001000013037824 */ /* 0x020fe200078e00ff */
[----:B------:R-:W-:Y:S01]  /*52c40*/  BSSY B1, `(.L_x_1366) ;  /* 0x000000a000017945 */ /* 0x000fe20003800000 */
[----:B------:R-:W-:Y:S02]  /*52c50*/  IMAD.MOV.U32 R219, RZ, RZ, R232 ;  /* 0x000000ffffdb7224 */ /* 0x000fe400078e00e8 */
        /* <DEDUP_REMOVED lines=8> */
.L_x_1367:
[----:B------:R-:W-:Y:S05]  /*52ce0*/  BSYNC B1 ;  /* 0x0000000000017941 */ /* 0x000fea0003800000 */
.L_x_1366:
        /* <DEDUP_REMOVED lines=10> */
.L_x_1369:
[----:B------:R-:W-:Y:S05]  /*52d90*/  BSYNC B1 ;  /* 0x0000000000017941 */ /* 0x000fea0003800000 */
.L_x_1368:
        /* <DEDUP_REMOVED lines=10> */
.L_x_1371:
[----:B------:R-:W-:Y:S05]  /*52e40*/  BSYNC B1 ;  /* 0x0000000000017941 */ /* 0x000fea0003800000 */
.L_x_1370:
        /* <DEDUP_REMOVED lines=10> */
.L_x_1373:
[----:B------:R-:W-:Y:S05]  /*52ef0*/  BSYNC B1 ;  /* 0x0000000000017941 */ /* 0x000fea0003800000 */
.L_x_1372:
        /* <DEDUP_REMOVED lines=10> */
.L_x_1375:
[----:B------:R-:W-:Y:S05]  /*52fa0*/  BSYNC B1 ;  /* 0x0000000000017941 */ /* 0x000fea0003800000 */
.L_x_1374:
        /* <DEDUP_REMOVED lines=10> */
.L_x_1377:
[----:B------:R-:W-:Y:S05]  /*53050*/  BSYNC B1 ;  /* 0x0000000000017941 */ /* 0x000fea0003800000 */
.L_x_1376:
        /* <DEDUP_REMOVED lines=10> */
.L_x_1379:
[----:B------:R-:W-:Y:S05]  /*53100*/  BSYNC B1 ;  /* 0x0000000000017941 */ /* 0x000fea0003800000 */
.L_x_1378:
        /* <DEDUP_REMOVED lines=10> */
.L_x_1381:
[----:B------:R-:W-:Y:S05]  /*531b0*/  BSYNC B1 ;  /* 0x0000000000017941 */ /* 0x000fea0003800000 */
.L_x_1380:
        /* <DEDUP_REMOVED lines=10> */
.L_x_1383:
[----:B------:R-:W-:Y:S05]  /*53260*/  BSYNC B1 ;  /* 0x0000000000017941 */ /* 0x000fea0003800000 */
.L_x_1382:
        /* <DEDUP_REMOVED lines=10> */
.L_x_1385:
[----:B------:R-:W-:Y:S05]  /*53310*/  BSYNC B1 ;  /* 0x0000000000017941 */ /* 0x000fea0003800000 */
.L_x_1384:
        /* <DEDUP_REMOVED lines=10> */
.L_x_1387:
[----:B------:R-:W-:Y:S05]  /*533c0*/  BSYNC B1 ;  /* 0x0000000000017941 */ /* 0x000fea0003800000 */
.L_x_1386:
        /* <DEDUP_REMOVED lines=10> */
.L_x_1389:
[----:B------:R-:W-:Y:S05]  /*53470*/  BSYNC B1 ;  /* 0x0000000000017941 */ /* 0x000fea0003800000 */
.L_x_1388:
        /* <DEDUP_REMOVED lines=10> */
.L_x_1391:
[----:B------:R-:W-:Y:S05]  /*53520*/  BSYNC B1 ;  /* 0x0000000000017941 */ /* 0x000fea0003800000 */
.L_x_1390:
        /* <DEDUP_REMOVED lines=10> */
.L_x_1393:
[----:B------:R-:W-:Y:S05]  /*535d0*/  BSYNC B1 ;  /* 0x0000000000017941 */ /* 0x000fea0003800000 */
.L_x_1392:
        /* <DEDUP_REMOVED lines=10> */
.L_x_1395:
[----:B------:R-:W-:Y:S05]  /*53680*/  BSYNC B1 ;  /* 0x0000000000017941 */ /* 0x000fea0003800000 */
.L_x_1394:
        /* <DEDUP_REMOVED lines=10> */
.L_x_1397:
[----:B------:R-:W-:Y:S05]  /*53730*/  BSYNC B1 ;  /* 0x0000000000017941 */ /* 0x000fea0003800000 */
.L_x_1396:
        /* <DEDUP_REMOVED lines=10> */
.L_x_1399:
[----:B------:R-:W-:Y:S05]  /*537e0*/  BSYNC B1 ;  /* 0x0000000000017941 */ /* 0x000fea0003800000 */
.L_x_1398:
        /* <DEDUP_REMOVED lines=10> */
.L_x_1401:
[----:B------:R-:W-:Y:S05]  /*53890*/  BSYNC B1 ;  /* 0x0000000000017941 */ /* 0x000fea0003800000 */
.L_x_1400:
        /* <DEDUP_REMOVED lines=10> */
.L_x_1403:
[----:B------:R-:W-:Y:S05]  /*53940*/  BSYNC B1 ;  /* 0x0000000000017941 */ /* 0x000fea0003800000 */
.L_x_1402:
        /* <DEDUP_REMOVED lines=10> */
.L_x_1405:
[----:B------:R-:W-:Y:S05]  /*539f0*/  BSYNC B1 ;  /* 0x0000000000017941 */ /* 0x000fea0003800000 */
.L_x_1404:
        /* <DEDUP_REMOVED lines=10> */
.L_x_1407:
[----:B------:R-:W-:Y:S05]  /*53aa0*/  BSYNC B1 ;  /* 0x0000000000017941 */ /* 0x000fea0003800000 */
.L_x_1406:
        /* <DEDUP_REMOVED lines=10> */
.L_x_1409:
[----:B------:R-:W-:Y:S05]  /*53b50*/  BSYNC B1 ;  /* 0x0000000000017941 */ /* 0x000fea0003800000 */
.L_x_1408:
        /* <DEDUP_REMOVED lines=10> */
.L_x_1411:
[----:B------:R-:W-:Y:S05]  /*53c00*/  BSYNC B1 ;  /* 0x0000000000017941 */ /* 0x000fea0003800000 */
.L_x_1410:
        /* <DEDUP_REMOVED lines=10> */
.L_x_1413:
[----:B------:R-:W-:Y:S05]  /*53cb0*/  BSYNC B1 ;  /* 0x0000000000017941 */ /* 0x000fea0003800000 */
.L_x_1412:
        /* <DEDUP_REMOVED lines=10> */
.L_x_1415:
[----:B------:R-:W-:Y:S05]  /*53d60*/  BSYNC B1 ;  /* 0x0000000000017941 */ /* 0x000fea0003800000 */
.L_x_1414:
        /* <DEDUP_REMOVED lines=10> */
.L_x_1417:
[----:B------:R-:W-:Y:S05]  /*53e10*/  BSYNC B1 ;  /* 0x0000000000017941 */ /* 0x000fea0003800000 */
.L_x_1416:
        /* <DEDUP_REMOVED lines=10> */
.L_x_1419:
[----:B------:R-:W-:Y:S05]  /*53ec0*/  BSYNC B1 ;  /* 0x0000000000017941 */ /* 0x000fea0003800000 */
.L_x_1418:
        /* <DEDUP_REMOVED lines=10> */
.L_x_1421:
[----:B------:R-:W-:Y:S05]  /*53f70*/  BSYNC B1 ;  /* 0x0000000000017941 */ /* 0x000fea0003800000 */
.L_x_1420:
        /* <DEDUP_REMOVED lines=10> */
.L_x_1423:
[----:B------:R-:W-:Y:S05]  /*54020*/  BSYNC B1 ;  /* 0x0000000000017941 */ /* 0x000fea0003800000 */
.L_x_1422:
        /* <DEDUP_REMOVED lines=10> */
.L_x_1425:
[----:B------:R-:W-:Y:S05]  /*540d0*/  BSYNC B1 ;  /* 0x0000000000017941 */ /* 0x000fea0003800000 */
.L_x_1424:
        /* <DEDUP_REMOVED lines=10> */
.L_x_1427:
[----:B------:R-:W-:Y:S05]  /*54180*/  BSYNC B1 ;  /* 0x0000000000017941 */ /* 0x000fea0003800000 */
.L_x_1426:
        /* <DEDUP_REMOVED lines=10> */
.L_x_1429:
[----:B------:R-:W-:Y:S05]  /*54230*/  BSYNC B1 ;  /* 0x0000000000017941 */ /* 0x000fea0003800000 */
.L_x_1428:
        /* <DEDUP_REMOVED lines=10> */
.L_x_1431:
[----:B------:R-:W-:Y:S05]  /*542e0*/  BSYNC B1 ;  /* 0x0000000000017941 */ /* 0x000fea0003800000 */
.L_x_1430:
        /* <DEDUP_REMOVED lines=10> */
.L_x_1433:
[----:B------:R-:W-:Y:S05]  /*54390*/  BSYNC B1 ;  /* 0x0000000000017941 */ /* 0x000fea0003800000 */
.L_x_1432:
        /* <DEDUP_REMOVED lines=10> */
.L_x_1435:
[----:B------:R-:W-:Y:S05]  /*54440*/  BSYNC B1 ;  /* 0x0000000000017941 */ /* 0x000fea0003800000 */
.L_x_1434:
        /* <DEDUP_REMOVED lines=10> */
.L_x_1437:
[----:B------:R-:W-:Y:S05]  /*544f0*/  BSYNC B1 ;  /* 0x0000000000017941 */ /* 0x000fea0003800000 */
.L_x_1436:
        /* <DEDUP_REMOVED lines=10> */
.L_x_1439:
[----:B------:R-:W-:Y:S05]  /*545a0*/  BSYNC B1 ;  /* 0x0000000000017941 */ /* 0x000fea0003800000 */
.L_x_1438:
        /* <DEDUP_REMOVED lines=10> */
.L_x_1441:
[----:B------:R-:W-:Y:S05]  /*54650*/  BSYNC B1 ;  /* 0x0000000000017941 */ /* 0x000fea0003800000 */
.L_x_1440:
        /* <DEDUP_REMOVED lines=10> */
.L_x_1443:
[----:B------:R-:W-:Y:S05]  /*54700*/  BSYNC B1 ;  /* 0x0000000000017941 */ /* 0x000fea0003800000 */
.L_x_1442:
        /* <DEDUP_REMOVED lines=10> */
.L_x_1445:
[----:B------:R-:W-:Y:S05]  /*547b0*/  BSYNC B1 ;  /* 0x0000000000017941 */ /* 0x000fea0003800000 */
.L_x_1444:
        /* <DEDUP_REMOVED lines=10> */
.L_x_1447:
[----:B------:R-:W-:Y:S05]  /*54860*/  BSYNC B1 ;  /* 0x0000000000017941 */ /* 0x000fea0003800000 */
.L_x_1446:
        /* <DEDUP_REMOVED lines=10> */
.L_x_1449:
[----:B------:R-:W-:Y:S05]  /*54910*/  BSYNC B1 ;  /* 0x0000000000017941 */ /* 0x000fea0003800000 */
.L_x_1448:
        /* <DEDUP_REMOVED lines=10> */
.L_x_1451:
[----:B------:R-:W-:Y:S05]  /*549c0*/  BSYNC B1 ;  /* 0x0000000000017941 */ /* 0x000fea0003800000 */
.L_x_1450:
        /* <DEDUP_REMOVED lines=10> */
.L_x_1453:
[----:B------:R-:W-:Y:S05]  /*54a70*/  BSYNC B1 ;  /* 0x0000000000017941 */ /* 0x000fea0003800000 */
.L_x_1452:
        /* <DEDUP_REMOVED lines=10> */
.L_x_1455:
[----:B------:R-:W-:Y:S05]  /*54b20*/  BSYNC B1 ;  /* 0x0000000000017941 */ /* 0x000fea0003800000 */
.L_x_1454:
        /* <DEDUP_REMOVED lines=10> */
.L_x_1457:
[----:B------:R-:W-:Y:S05]  /*54bd0*/  BSYNC B1 ;  /* 0x0000000000017941 */ /* 0x000fea0003800000 */
.L_x_1456:
        /* <DEDUP_REMOVED lines=10> */
.L_x_1459:
[----:B------:R-:W-:Y:S05]  /*54c80*/  BSYNC B1 ;  /* 0x0000000000017941 */ /* 0x000fea0003800000 */
.L_x_1458:
        /* <DEDUP_REMOVED lines=10> */
.L_x_1461:
[----:B------:R-:W-:Y:S05]  /*54d30*/  BSYNC B1 ;  /* 0x0000000000017941 */ /* 0x000fea0003800000 */
.L_x_1460:
        /* <DEDUP_REMOVED lines=10> */
.L_x_1463:
[----:B------:R-:W-:Y:S05]  /*54de0*/  BSYNC B1 ;  /* 0x0000000000017941 */ /* 0x000fea0003800000 */
.L_x_1462:
        /* <DEDUP_REMOVED lines=10> */
.L_x_1465:
[----:B------:R-:W-:Y:S05]  /*54e90*/  BSYNC B1 ;  /* 0x0000000000017941 */ /* 0x000fea0003800000 */
.L_x_1464:
        /* <DEDUP_REMOVED lines=10> */
.L_x_1467:
[----:B------:R-:W-:Y:S05]  /*54f40*/  BSYNC B1 ;  /* 0x0000000000017941 */ /* 0x000fea0003800000 */
.L_x_1466:
        /* <DEDUP_REMOVED lines=10> */
.L_x_1469:
[----:B------:R-:W-:Y:S05]  /*54ff0*/  BSYNC B1 ;  /* 0x0000000000017941 */ /* 0x000fea0003800000 */
.L_x_1468:
        /* <DEDUP_REMOVED lines=10> */
.L_x_1471:
[----:B------:R-:W-:Y:S05]  /*550a0*/  BSYNC B1 ;  /* 0x0000000000017941 */ /* 0x000fea0003800000 */
.L_x_1470:
        /* <DEDUP_REMOVED lines=10> */
.L_x_1473:
[----:B------:R-:W-:Y:S05]  /*55150*/  BSYNC B1 ;  /* 0x0000000000017941 */ /* 0x000fea0003800000 */
.L_x_1472:
        /* <DEDUP_REMOVED lines=10> */
.L_x_1475:
[----:B------:R-:W-:Y:S05]  /*55200*/  BSYNC B1 ;  /* 0x0000000000017941 */ /* 0x000fea0003800000 */
.L_x_1474:
        /* <DEDUP_REMOVED lines=10> */
.L_x_1477:
[----:B------:R-:W-:Y:S05]  /*552b0*/  BSYNC B1 ;  /* 0x0000000000017941 */ /* 0x000fea0003800000 */
.L_x_1476:
        /* <DEDUP_REMOVED lines=10> */
.L_x_1479:
[----:B------:R-:W-:Y:S05]  /*55360*/  BSYNC B1 ;  /* 0x0000000000017941 */ /* 0x000fea0003800000 */
.L_x_1478:
        /* <DEDUP_REMOVED lines=10> */
.L_x_1481:
[----:B------:R-:W-:Y:S05]  /*55410*/  BSYNC B1 ;  /* 0x0000000000017941 */ /* 0x000fea0003800000 */
.L_x_1480:
        /* <DEDUP_REMOVED lines=10> */
.L_x_1483:
[----:B------:R-:W-:Y:S05]  /*554c0*/  BSYNC B1 ;  /* 0x0000000000017941 */ /* 0x000fea0003800000 */
.L_x_1482:
        /* <DEDUP_REMOVED lines=10> */
.L_x_1485:
[----:B------:R-:W-:Y:S05]  /*55570*/  BSYNC B1 ;  /* 0x0000000000017941 */ /* 0x000fea0003800000 */
.L_x_1484:
        /* <DEDUP_REMOVED lines=10> */
.L_x_1487:
[----:B------:R-:W-:Y:S05]  /*55620*/  BSYNC B1 ;  /* 0x0000000000017941 */ /* 0x000fea0003800000 */
.L_x_1486:
        /* <DEDUP_REMOVED lines=10> */
.L_x_1489:
[----:B------:R-:W-:Y:S05]  /*556d0*/  BSYNC B1 ;  /* 0x0000000000017941 */ /* 0x000fea0003800000 */
.L_x_1488:
        /* <DEDUP_REMOVED lines=10> */
.L_x_1491:
[----:B------:R-:W-:Y:S05]  /*55780*/  BSYNC B1 ;  /* 0x0000000000017941 */ /* 0x000fea0003800000 */
.L_x_1490:
        /* <DEDUP_REMOVED lines=10> */
.L_x_1493:
[----:B------:R-:W-:Y:S05]  /*55830*/  BSYNC B1 ;  /* 0x0000000000017941 */ /* 0x000fea0003800000 */
.L_x_1492:
        /* <DEDUP_REMOVED lines=10> */
.L_x_1495:
[----:B------:R-:W-:Y:S05]  /*558e0*/  BSYNC B1 ;  /* 0x0000000000017941 */ /* 0x000fea0003800000 */
.L_x_1494:
        /* <DEDUP_REMOVED lines=10> */
.L_x_1497:
[----:B------:R-:W-:Y:S05]  /*55990*/  BSYNC B1 ;  /* 0x0000000000017941 */ /* 0x000fea0003800000 */
.L_x_1496:
        /* <DEDUP_REMOVED lines=10> */
.L_x_1499:
[----:B------:R-:W-:Y:S05]  /*55a40*/  BSYNC B1 ;  /* 0x0000000000017941 */ /* 0x000fea0003800000 */
.L_x_1498:
        /* <DEDUP_REMOVED lines=10> */
.L_x_1501:
[----:B------:R-:W-:Y:S05]  /*55af0*/  BSYNC B1 ;  /* 0x0000000000017941 */ /* 0x000fea0003800000 */
.L_x_1500:
        /* <DEDUP_REMOVED lines=10> */
.L_x_1503:
[----:B------:R-:W-:Y:S05]  /*55ba0*/  BSYNC B1 ;  /* 0x0000000000017941 */ /* 0x000fea0003800000 */
.L_x_1502:
        /* <DEDUP_REMOVED lines=10> */
.L_x_1505:
[----:B------:R-:W-:Y:S05]  /*55c50*/  BSYNC B1 ;  /* 0x0000000000017941 */ /* 0x000fea0003800000 */
.L_x_1504:
        /* <DEDUP_REMOVED lines=10> */
.L_x_1507:
[----:B------:R-:W-:Y:S05]  /*55d00*/  BSYNC B1 ;  /* 0x0000000000017941 */ /* 0x000fea0003800000 */
.L_x_1506:
        /* <DEDUP_REMOVED lines=10> */
.L_x_1509:
[----:B------:R-:W-:Y:S05]  /*55db0*/  BSYNC B1 ;  /* 0x0000000000017941 */ /* 0x000fea0003800000 */
.L_x_1508:
        /* <DEDUP_REMOVED lines=10> */
.L_x_1511:
[----:B------:R-:W-:Y:S05]  /*55e60*/  BSYNC B1 ;  /* 0x0000000000017941 */ /* 0x000fea0003800000 */
.L_x_1510:
        /* <DEDUP_REMOVED lines=10> */
.L_x_1513:
[----:B------:R-:W-:Y:S05]  /*55f10*/  BSYNC B1 ;  /* 0x0000000000017941 */ /* 0x000fea0003800000 */
.L_x_1512:
        /* <DEDUP_REMOVED lines=10> */
.L_x_1515:
[----:B------:R-:W-:Y:S05]  /*55fc0*/  BSYNC B1 ;  /* 0x0000000000017941 */ /* 0x000fea0003800000 */
.L_x_1514:
        /* <DEDUP_REMOVED lines=10> */
.L_x_1517:
[----:B------:R-:W-:Y:S05]  /*56070*/  BSYNC B1 ;  /* 0x0000000000017941 */ /* 0x000fea0003800000 */
.L_x_1516:
        /* <DEDUP_REMOVED lines=10> */
.L_x_1519:
[----:B------:R-:W-:Y:S05]  /*56120*/  BSYNC B1 ;  /* 0x0000000000017941 */ /* 0x000fea0003800000 */
.L_x_1518:
        /* <DEDUP_REMOVED lines=10> */
.L_x_1521:
[----:B------:R-:W-:Y:S05]  /*561d0*/  BSYNC B1 ;  /* 0x0000000000017941 */ /* 0x000fea0003800000 */
.L_x_1520:
        /* <DEDUP_REMOVED lines=10> */
.L_x_1523:
[----:B------:R-:W-:Y:S05]  /*56280*/  BSYNC B1 ;  /* 0x0000000000017941 */ /* 0x000fea0003800000 */
.L_x_1522:
        /* <DEDUP_REMOVED lines=10> */
.L_x_1525:
[----:B------:R-:W-:Y:S05]  /*56330*/  BSYNC B1 ;  /* 0x0000000000017941 */ /* 0x000fea0003800000 */
.L_x_1524:
        /* <DEDUP_REMOVED lines=10> */
.L_x_1527:
[----:B------:R-:W-:Y:S05]  /*563e0*/  BSYNC B1 ;  /* 0x0000000000017941 */ /* 0x000fea0003800000 */
.L_x_1526:
        /* <DEDUP_REMOVED lines=10> */
.L_x_1529:
[----:B------:R-:W-:Y:S05]  /*56490*/  BSYNC B1 ;  /* 0x0000000000017941 */ /* 0x000fea0003800000 */
.L_x_1528:
        /* <DEDUP_REMOVED lines=10> */
.L_x_1531:
[----:B------:R-:W-:Y:S05]  /*56540*/  BSYNC B1 ;  /* 0x0000000000017941 */ /* 0x000fea0003800000 */
.L_x_1530:
        /* <DEDUP_REMOVED lines=9> */
.L_x_1533:
[----:B------:R-:W-:Y:S05]  /*565e0*/  BSYNC B1 ;  /* 0x0000000000017941 */ /* 0x000fea0003800000 */
.L_x_1532:
        /* <DEDUP_REMOVED lines=9> */
.L_x_1535:
[----:B------:R-:W-:Y:S05]  /*56680*/  BSYNC B1 ;  /* 0x0000000000017941 */ /* 0x000fea0003800000 */
.L_x_1534:
[----:B-----5:R-:W-:Y:S01]  /*56690*/  SHF.L.U32 R3, R19, 0x10, RZ ;  /* 0x0000001013037819 */ /* 0x020fe200000006ff */
[----:B------:R-:W-:Y:S01]  /*566a0*/  BSSY B1, `(.L_x_1536) ;  /* 0x0000008000017945 */ /* 0x000fe20003800000 */
[----:B------:R-:W-:-:S03]  /*566b0*/  ISETP.GT.AND P6, PT, R0, 0x188, P6 ;  /* 0x000001880000780c */ /* 0x000fc600037c4270 */
[----:B------:R-:W-:-:S04]  /*566c0*/  FMUL R4, R3, R16 ;  /* 0x0000001003047220 */ /* 0x000fc80000400000 */
[----:B------:R-:W-:-:S05]  /*566d0*/  FFMA R4, R109, R2, R4 ;  /* 0x000000026d047223 */ /* 0x000fca0000000004 */
[----:B------:R-:W-:-:S05]  /*566e0*/  F2FP.BF16.F32.PACK_AB R4, RZ, R4 ;  /* 0x00000004ff04723e */ /* 0x000fca00000010ff */
[----:B------:R0:W-:Y:S01]  /*566f0*/  @P5 STG.E.U16 desc[UR46][R218.64+0x2d2], R4 ;  /* 0x0002d204da005986 */ /* 0x0001e2000c10152e */
[----:B------:R-:W-:Y:S05]  /*56700*/  @!P6 BRA `(.L_x_1537) ;  /* 0x000000000004e947 */ /* 0x000fea0003800000 */
[----:B------:R0:W5:Y:S02]  /*56710*/  LDG.E.LTC128B.U16 R19, desc[UR46][R8.64+0x2d0] ;  /* 0x0002d02e08137981 */ /* 0x000164000c1e1520 */
.L_x_1537:
[----:B------:R-:W-:Y:S05]  /*56720*/  BSYNC B1 ;  /* 0x0000000000017941 */ /* 0x000fea0003800000 */
.L_x_1536:
[----:B-----5:R-:W-:Y:S01]  /*56730*/  IMAD.U32 R3, R19, 0x10000, RZ ;  /* 0x0001000013037824 */ /* 0x020fe200078e00ff */
[----:B------:R-:W-:Y:S01]  /*56740*/  ISETP.GT.AND P4, PT, R0, 0x188, P4 ;  /* 0x000001880000780c */ /* 0x000fe20002784270 */
[----:B------:R-:W-:Y:S02]  /*56750*/  BSSY B1, `(.L_x_1538) ;  /* 0x0000007000017945 */ /* 0x000fe40003800000 */
[----:B------:R-:W-:-:S04]  /*56760*/  FMUL R3, R3, R16 ;  /* 0x0000001003037220 */ /* 0x000fc80000400000 */
[----:B------:R-:W-:-:S05]  /*56770*/  FFMA R3, R110, R2, R3 ;  /* 0x000000026e037223 */ /* 0x000fca0000000003 */
[----:B------:R-:W-:-:S05]  /*56780*/  F2FP.BF16.F32.PACK_AB R3, RZ, R3 ;  /* 0x00000003ff03723e */ /* 0x000fca00000010ff */
[----:B------:R0:W-:Y:S01]  /*56790*/  @P6 STG.E.U16 desc[UR46][R230.64+0x2d0], R3 ;  /* 0x0002d003e6006986 */ /* 0x0001e2000c10152e */
[----:B------:R-:W-:Y:S05]  /*567a0*/  @!P4 BRA `(.L_x_1539) ;  /* 0x000000000004c947 */ /* 0x000fea0003800000 */
[----:B------:R0:W5:Y:S02]  /*567b0*/  LDG.E.LTC128B.U16 R19, desc[UR46][R8.64+0x2d2] ;  /* 0x0002d22e08137981 */ /* 0x000164000c1e1520 */
.L_x_1539:
[----:B------:R-:W-:Y:S05]  /*567c0*/  BSYNC B1 ;  /* 0x0000000000017941 */ /* 0x000fea0003800000 */
.L_x_1538:
[----:B0----5:R-:W-:Y:S01]  /*567d0*/  IMAD.U32 R3, R19, 0x10000, RZ ;  /* 0x0001000013037824 */ /* 0x021fe200078e00ff */
        /* <DEDUP_REMOVED lines=8> */
.L_x_1541:
[----:B------:R-:W-:Y:S05]  /*56860*/  BSYNC B1 ;  /* 0x0000000000017941 */ /* 0x000fea0003800000 */
.L_x_1540:
        /* <DEDUP_REMOVED lines=9> */
.L_x_1543:
[----:B------:R-:W-:Y:S05]  /*56900*/  BSYNC B1 ;  /* 0x0000000000017941 */ /* 0x000fea0003800000 */
.L_x_1542:
[----:B0----5:R-:W-:Y:S01]  /*56910*/  SHF.L.U32 R3, R19, 0x10, RZ ;  /* 0x0000001013037819 */ /* 0x021fe200000006ff */
        /* <DEDUP_REMOVED lines=8> */
.L_x_1545:
[----:B------:R-:W-:Y:S05]  /*569a0*/  BSYNC B1 ;  /* 0x0000000000017941 */ /* 0x000fea0003800000 */
.L_x_1544:
        /* <DEDUP_REMOVED lines=9> */
.L_x_1547:
[----:B------:R-:W-:Y:S05]  /*56a40*/  BSYNC B1 ;  /* 0x0000000000017941 */ /* 0x000fea0003800000 */
.L_x_1546:
        /* <DEDUP_REMOVED lines=9> */
.L_x_1549:
[----:B------:R-:W-:Y:S05]  /*56ae0*/  BSYNC B1 ;  /* 0x0000000000017941 */ /* 0x000fea0003800000 */
.L_x_1548:
        /* <DEDUP_REMOVED lines=9> */
.L_x_1551:
[----:B------:R-:W-:Y:S05]  /*56b80*/  BSYNC B1 ;  /* 0x0000000000017941 */ /* 0x000fea0003800000 */
.L_x_1550:
        /* <DEDUP_REMOVED lines=9> */
.L_x_1553:
[----:B------:R-:W-:Y:S05]  /*56c20*/  BSYNC B1 ;  /* 0x0000000000017941 */ /* 0x000fea0003800000 */
.L_x_1552:
        /* <DEDUP_REMOVED lines=9> */
.L_x_1555:
[----:B------:R-:W-:Y:S05]  /*56cc0*/  BSYNC B1 ;  /* 0x0000000000017941 */ /* 0x000fea0003800000 */
.L_x_1554:
[----:B------:R-:W-:Y:S05]  /*56cd0*/  @!P0 BRA `(.L_x_1556) ;  /* 0x0000011000b08947 */ /* 0x000fea0003800000 */
[----:B-----5:R-:W-:-:S04]  /*56ce0*/  IMAD.U32 R19, R19, 0x10000, RZ ;  /* 0x0001000013137824 */ /* 0x020fc800078e00ff */
[----:B------:R-:W-:-:S04]  /*56cf0*/  FMUL R0, R19, R16 ;  /* 0x0000001013007220 */ /* 0x000fc80000400000 */
[----:B------:R-:W-:-:S05]  /*56d00*/  FFMA R0, R119, R2, R0 ;  /* 0x0000000277007223 */ /* 0x000fca0000000000 */
[----:B------:R-:W-:-:S05]  /*56d10*/  F2FP.BF16.F32.PACK_AB R0, RZ, R0 ;  /* 0x00000000ff00723e */ /* 0x000fca00000010ff */
[----:B------:R0:W-:Y:S01]  /*56d20*/  STG.E.U16 desc[UR46][R230.64+0x2f2], R0 ;  /* 0x0002f200e6007986 */ /* 0x0001e2000c10152e */
[----:B------:R-:W-:Y:S05]  /*56d30*/  BRA `(.L_x_1556) ;  /* 0x0000011000987947 */ /* 0x000fea0003800000 */
.L_x_29:
[----:B------:R-:W2:Y:S01]  /*56d40*/  LDL.LU R6, [R1+0x784] ;  /* 0x0007840001067983 */ /* 0x000ea20000300800 */
[----:B------:R-:W-:-:S03]  /*56d50*/  ULDC.64 UR4, c[0x0][0x5c0] ;  /* 0x0001700000047ab9 */ /* 0x000fc60000000a00 */
[----:B------:R-:W3:Y:S04]  /*56d60*/  LDL.LU R8, [R1+0x798] ;  /* 0x0007980001087983 */ /* 0x000ee80000300800 */
[----:B0-----:R-:W4:Y:S04]  /*56d70*/  LDL.LU R235, [R1+0x89c] ;  /* 0x00089c0001eb7983 */ /* 0x001f280000300800 */
[----:B------:R-:W5:Y:S04]  /*56d80*/  LDL.LU R234, [R1+0x8a0] ;  /* 0x0008a00001ea7983 */ /* 0x000f680000300800 */
        /* <DEDUP_REMOVED lines=15> */
[----:B------:R-:W5:Y:S01]  /*56e80*/  LDL.LU R217, [R1+0x8e0] ;  /* 0x0008e00001d97983 */ /* 0x000f620000300800 */
[----:B------:R-:W-:-:S03]  /*56e90*/  LEA R10, P0, R4, UR4, 0x1 ;  /* 0x00000004040a7c11 */ /* 0x000fc6000f8008ff */
[----:B------:R-:W5:Y:S04]  /*56ea0*/  LDL.LU R216, [R1+0x8e4] ;  /* 0x0008e40001d87983 */ /* 0x000f680000300800 */
[----:B------:R-:W5:Y:S04]  /*56eb0*/  LDL.LU R23, [R1+0x8e8] ;  /* 0x0008e80001177983 */ /* 0x000f680000300800 */
[----:B------:R-:W5:Y:S04]  /*56ec0*/  LDL.LU R22, [R1+0x8ec] ;  /* 0x0008ec0001167983 */ /* 0x000f680000300800 */
[----:B------:R-:W5:Y:S01]  /*56ed0*/  LDL.LU R15, [R1+0x8f0] ;  /* 0x0008f000010f7983 */ /* 0x000f620000300800 */
[----:B------:R-:W-:-:S03]  /*56ee0*/  LEA.HI.X R11, R4, UR5, R20, 0x1, P0 ;  /* 0x00000005040b7c11 */ /* 0x000fc600080f0c14 */
[----:B------:R-:W5:Y:S04]  /*56ef0*/  LDL.LU R14, [R1+0x8f4] ;  /* 0x0008f400010e7983 */ /* 0x000f680000300800 */
[----:B------:R-:W5:Y:S04]  /*56f00*/  LDL.LU R12, [R1+0x8f8] ;  /* 0x0008f800010c7983 */ /* 0x000f680000300800 */
[----:B------:R-:W5:Y:S04]  /*56f10*/  LDL.LU R13, [R1+0x8fc] ;  /* 0x0008fc00010d7983 */ /* 0x000f680000300800 */
[----:B------:R-:W5:Y:S04]  /*56f20*/  LDL.LU R21, [R1+0x600] ;  /* 0x0006000001157983 */ /* 0x000f680000300800 */
[----:B------:R-:W3:Y:S04]  /*56f30*/  LDL.LU R4, [R1+0x780] ;  /* 0x0007800001047983 */ /* 0x000ee80000300800 */
[----:B------:R-:W4:Y:S01]  /*56f40*/  LDL.LU R5, [R1+0x788] ;  /* 0x0007880001057983 */ /* 0x000f220000300800 */
[----:B------:R-:W-:Y:S01]  /*56f50*/  ISETP.GT.AND P3, PT, R3, 0x1, PT ;  /* 0x000000010300780c */ /* 0x000fe20003f64270 */
[----:B------:R-:W-:Y:S01]  /*56f60*/  USHF.L.U32 UR5, UR8, 0x4, URZ ;  /* 0x0000000408057899 */ /* 0x000fe2000800063f */
[C---:B------:R-:W-:Y:S01]  /*56f70*/  ISETP.GT.AND P2, PT, R0.reuse, 0x8, P5 ;  /* 0x000000080000780c */ /* 0x040fe20002f44270 */
[----:B------:R-:W-:Y:S01]  /*56f80*/  USHF.L.U64.HI UR4, UR8, 0x4, UR9 ;  /* 0x0000000408047899 */ /* 0x000fe20008010209 */
[----:B------:R-:W-:Y:S01]  /*56f90*/  ISETP.GT.AND P0, PT, R0, RZ, P3 ;  /* 0x000000ff0000720c */ /* 0x000fe20001f04270 */
[----:B------:R-:W5:Y:S01]  /*56fa0*/  LDL.LU R20, [R1+0x898] ;  /* 0x0008980001147983 */ /* 0x000f620000300800 */
[----:B--2---:R-:W-:-:S05]  /*56fb0*/  FMUL R6, R6, R2 ;  /* 0x0000000206067220 */ /* 0x004fca0000400000 */
[----:B------:R-:W-:-:S04]  /*56fc0*/  F2FP.BF16.F32.PACK_AB R6, RZ, R6 ;  /* 0x00000006ff06723e */ /* 0x000fc800000010ff */
[----:B------:R-:W-:-:S05]  /*56fd0*/  PRMT R7, R6, 0x7610, R7 ;  /* 0x0000761006077816 */ /* 0x000fca0000000007 */
[----:B------:R0:W-:Y:S04]  /*56fe0*/  @P0 STG.E.U16 desc[UR46][R10.64+0x2], R7 ;  /* 0x000002070a000986 */ /* 0x0001e8000c10152e */
[----:B0-----:R-:W2:Y:S01]  /*56ff0*/  LDL.LU R7, [R1+0x794] ;  /* 0x0007940001077983 */ /* 0x001ea20000300800 */
[-C--:B---3--:R-:W-:Y:S01]  /*57000*/  FMUL R4, R4, R2.reuse ;  /* 0x0000000204047220 */ /* 0x088fe20000400000 */
[----:B----4-:R-:W-:-:S04]  /*57010*/  FMUL R5, R5, R2 ;  /* 0x0000000205057220 */ /* 0x010fc80000400000 */
[----:B------:R-:W-:Y:S02]  /*57020*/  F2FP.BF16.F32.PACK_AB R4, RZ, R4 ;  /* 0x00000004ff04723e */ /* 0x000fe400000010ff */
[----:B------:R-:W-:-:S03]  /*57030*/  F2FP.BF16.F32.PACK_AB R5, RZ, R5 ;  /* 0x00000005ff05723e */ /* 0x000fc600000010ff */
[----:B------:R0:W-:Y:S01]  /*57040*/  @P1 STG.E.U16 desc[UR46][R10.64], R4 ;  /* 0x000000040a001986 */ /* 0x0001e2000c10152e */
[----:B------:R-:W-:Y:S02]  /*57050*/  PRMT R6, R5, 0x7610, R6 ;  /* 0x0000761005067816 */ /* 0x000fe40000000006 */
[----:B0-----:R-:W-:-:S04]  /*57060*/  IADD3 R4, P1, R10, UR5, RZ ;  /* 0x000000050a047c10 */ /* 0x001fc8000ff3e0ff */
[----:B------:R-:W-:-:S05]  /*57070*/  IADD3.X R5, R11, UR4, RZ, P1, !PT ;  /* 0x000000040b057c10 */ /* 0x000fca0008ffe4ff */
[----:B------:R0:W-:Y:S04]  /*57080*/  @P2 STG.E.U16 desc[UR46][R4.64], R6 ;  /* 0x0000000604002986 */ /* 0x0001e8000c10152e */
[----:B0-----:R-:W3:Y:S01]  /*57090*/  LDL.LU R6, [R1+0x78c] ;  /* 0x00078c0001067983 */ /* 0x001ee20000300800 */
[----:B------:R-:W-:Y:S01]  /*570a0*/  ISETP.GT.AND P0, PT, R0, 0x8, P3 ;  /* 0x000000080000780c */ /* 0x000fe20001f04270 */
[----:B---3--:R-:W-:-:S05]  /*570b0*/  FMUL R6, R6, R2 ;  /* 0x0000000206067220 */ /* 0x008fca0000400000 */
[----:B------:R-:W-:-:S07]  /*570c0*/  F2FP.BF16.F32.PACK_AB R6, RZ, R6 ;  /* 0x00000006ff06723e */ /* 0x000fce00000010ff */
[----:B------:R0:W-:Y:S04]  /*570d0*/  @P0 STG.E.U16 desc[UR46][R4.64+0x2], R6 ;  /* 0x0000020604000986 */ /* 0x0001e8000c10152e */
[----:B0-----:R-:W3:Y:S01]  /*570e0*/  LDL.LU R6, [R1+0x790] ;  /* 0x0007900001067983 */ /* 0x001ee20000300800 */
[C---:B------:R-:W-:Y:S02]  /*570f0*/  ISETP.GT.AND P2, PT, R3.reuse, 0x8, PT ;  /* 0x000000080300780c */ /* 0x040fe40003f44270 */
[----:B------:R-:W-:Y:S02]  /*57100*/  ISETP.GT.AND P3, PT, R3, 0x9, PT ;  /* 0x000000090300780c */ /* 0x000fe40003f64270 */
[C---:B------:R-:W-:Y:S02]  /*57110*/  ISETP.GT.AND P0, PT, R0.reuse, RZ, P2 ;  /* 0x000000ff0000720c */ /* 0x040fe40001704270 */
[----:B------:R-:W-:-:S02]  /*57120*/  ISETP.GT.AND P1, PT, R0, RZ, P3 ;  /* 0x000000ff0000720c */ /* 0x000fc40001f24270 */
[----:B------:R-:W-:Y:S01]  /*57130*/  ISETP.GT.AND P2, PT, R0, 0x8, P2 ;  /* 0x000000080000780c */ /* 0x000fe20001744270 */
[-C--:B--2---:R-:W-:Y:S01]  /*57140*/  FMUL R7, R7, R2.reuse ;  /* 0x0000000207077220 */ /* 0x084fe20000400000 */
[----:B------:R-:W-:-:S04]  /*57150*/  FMUL R8, R8, R2 ;  /* 0x0000000208087220 */ /* 0x000fc80000400000 */
[----:B------:R-:W-:-:S05]  /*57160*/  F2FP.BF16.F32.PACK_AB R7, RZ, R7 ;  /* 0x00000007ff07723e */ /* 0x000fca00000010ff */
[----:B------:R-:W-:Y:S01]  /*57170*/  @P1 STG.E.U16 desc[UR46][R10.64+0x12], R7 ;  /* 0x000012070a001986 */ /* 0x000fe2000c10152e */
[----:B---3--:R-:W-:-:S05]  /*57180*/  FMUL R6, R6, R2 ;  /* 0x0000000206067220 */ /* 0x008fca0000400000 */
[----:B------:R-:W-:-:S04]  /*57190*/  F2FP.BF16.F32.PACK_AB R6, RZ, R6 ;  /* 0x00000006ff06723e */ /* 0x000fc800000010ff */
[----:B------:R-:W-:Y:S02]  /*571a0*/  PRMT R9, R6, 0x7610, R9 ;  /* 0x0000761006097816 */ /* 0x000fe40000000009 */
[----:B------:R-:W-:Y:S02]  /*571b0*/  F2FP.BF16.F32.PACK_AB R6, RZ, R8 ;  /* 0x00000008ff06723e */ /* 0x000fe400000010ff */
[----:B------:R-:W2:Y:S04]  /*571c0*/  LDL.LU R8, [R1+0x83c] ;  /* 0x00083c0001087983 */ /* 0x000ea80000300800 */
[----:B------:R0:W-:Y:S04]  /*571d0*/  @P0 STG.E.U16 desc[UR46][R10.64+0x10], R9 ;  /* 0x000010090a000986 */ /* 0x0001e8000c10152e */
[----:B------:R1:W-:Y:S04]  /*571e0*/  @P2 STG.E.U16 desc[UR46][R4.64+0x10], R6 ;  /* 0x0000100604002986 */ /* 0x0003e8000c10152e */
[----:B0-----:R-:W3:Y:S04]  /*571f0*/  LDL.LU R9, [R1+0x838] ;  /* 0x0008380001097983 */ /* 0x001ee80000300800 */
[----:B------:R-:W4:Y:S04]  /*57200*/  LDL.LU R7, [R1+0x894] ;  /* 0x0008940001077983 */ /* 0x000f280000300800 */
[----:B-1----:R-:W5:Y:S01]  /*57210*/  LDL.LU R6, [R1+0x79c] ;  /* 0x00079c0001067983 */ /* 0x002f620000300800 */
[----:B------:R-:W-:Y:S01]  /*57220*/  ISETP.GT.AND P0, PT, R0, 0x8, P3 ;  /* 0x000000080000780c */ /* 0x000fe20001f04270 */
[----:B-----5:R-:W-:-:S05]  /*57230*/  FMUL R6, R6, R2 ;  /* 0x0000000206067220 */ /* 0x020fca0000400000 */
[----:B------:R-:W-:-:S07]  /*57240*/  F2FP.BF16.F32.PACK_AB R6, RZ, R6 ;  /* 0x00000006ff06723e */ /* 0x000fce00000010ff */
[----:B------:R0:W-:Y:S04]  /*57250*/  @P0 STG.E.U16 desc[UR46][R4.64+0x12], R6 ;  /* 0x0000120604000986 */ /* 0x0001e8000c10152e */
[----:B0-----:R-:W5:Y:S01]  /*57260*/  LDL.LU R6, [R1+0x7a0] ;  /* 0x0007a00001067983 */ /* 0x001f620000300800 */
[----:B------:R-:W-:-:S04]  /*57270*/  ISETP.GT.AND P2, PT, R3, 0x10, PT ;  /* 0x000000100300780c */ /* 0x000fc80003f44270 */
[----:B------:R-:W-:Y:S01]  /*57280*/  ISETP.GT.AND P0, PT, R0, RZ, P2 ;  /* 0x000000ff0000720c */ /* 0x000fe20001704270 */
        /* <DEDUP_REMOVED lines=10> */
[----:B------:R-:W-:Y:S01]  /*57330*/  ISETP.GT.AND P0, PT, R0, 0x8, P2 ;  /* 0x000000080000780c */ /* 0x000fe20001704270 */
        /* <DEDUP_REMOVED lines=195> */
[----:B------:R3:W-:Y:S01]  /*57f70*/  @P0 STG.E.U16 desc[UR46][R10.64+0xb2], R6 ;  /* 0x0000b2060a000986 */ /* 0x0007e2000c10152e */
[----:B------:R-:W-:Y:S01]  /*57f80*/  ISETP.GT.AND P0, PT, R0, 0x8, P2 ;  /* 0x000000080000780c */ /* 0x000fe20001704270 */
[----:B---3--:R-:W-:-:S05]  /*57f90*/  FMUL R6, R9, R2 ;  /* 0x0000000209067220 */ /* 0x008fca0000400000 */
[----:B------:R-:W-:-:S07]  /*57fa0*/  F2FP.BF16.F32.PACK_AB R6, RZ, R6 ;  /* 0x00000006ff06723e */ /* 0x000fce00000010ff */
[----:B------:R2:W-:Y:S01]  /*57fb0*/  @P0 STG.E.U16 desc[UR46][R4.64+0xb0], R6 ;  /* 0x0000b00604000986 */ /* 0x0005e2000c10152e */
[----:B------:R-:W-:Y:S01]  /*57fc0*/  ISETP.GT.AND P0, PT, R0, 0x8, P1 ;  /* 0x000000080000780c */ /* 0x000fe20000f04270 */
[----:B--2---:R-:W-:-:S05]  /*57fd0*/  FMUL R6, R8, R2 ;  /* 0x0000000208067220 */ /* 0x004fca0000400000 */
[----:B------:R-:W-:-:S07]  /*57fe0*/  F2FP.BF16.F32.PACK_AB R6, RZ, R6 ;  /* 0x00000006ff06723e */ /* 0x000fce00000010ff */
[----:B------:R0:W-:Y:S04]  /*57ff0*/  @P0 STG.E.U16 desc[UR46][R4.64+0xb2], R6 ;  /* 0x0000b20604000986 */ /* 0x0001e8000c10152e */
[----:B0-----:R-:W2:Y:S01]  /*58000*/  LDL.LU R6, [R1+0x840] ;  /* 0x0008400001067983 */ /* 0x001ea20000300800 */
[----:B------:R-:W-:Y:S01]  /*58010*/  IMAD.U32 R8, RZ, RZ, UR8 ;  /* 0x00000008ff087e24 */ /* 0x000fe2000f8e00ff */
[----:B------:R-:W-:Y:S01]  /*58020*/  USHF.L.U64.HI UR10, UR8, 0x8, UR9 ;  /* 0x00000008080a7899 */ /* 0x000fe20008010209 */
[----:B------:R-:W-:-:S03]  /*58030*/  ISETP.GT.AND P2, PT, R3, 0x60, PT ;  /* 0x000000600300780c */ /* 0x000fc60003f44270 */
[----:B------:R-:W-:-:S04]  /*58040*/  LEA R8, P0, R8, R10, 0x8 ;  /* 0x0000000a08087211 */ /* 0x000fc800078040ff */
[----:B------:R-:W-:Y:S02]  /*58050*/  IADD3.X R9, R11, UR10, RZ, P0, !PT ;  /* 0x0000000a0b097c10 */ /* 0x000fe400087fe4ff */
[----:B------:R-:W-:Y:S01]  /*58060*/  ISETP.GT.AND P0, PT, R0, RZ, P2 ;  /* 0x000000ff0000720c */ /* 0x000fe20001704270 */
[----:B--2---:R-:W-:-:S05]  /*58070*/  FMUL R6, R6, R2 ;  /* 0x0000000206067220 */ /* 0x004fca0000400000 */
[----:B------:R-:W-:-:S07]  /*58080*/  F2FP.BF16.F32.PACK_AB R6, RZ, R6 ;  /* 0x00000006ff06723e */ /* 0x000fce00000010ff */
[----:B------:R0:W-:Y:S04]  /*58090*/  @P0 STG.E.U16 desc[UR46][R10.64+0xc0], R6 ;  /* 0x0000c0060a000986 */ /* 0x0001e8000c10152e */
[----:B0-----:R-:W2:Y:S01]  /*580a0*/  LDL.LU R6, [R1+0x844] ;  /* 0x0008440001067983 */ /* 0x001ea20000300800 */
[----:B------:R-:W-:-:S04]  /*580b0*/  ISETP.GT.AND P1, PT, R3, 0x61, PT ;  /* 0x000000610300780c */ /* 0x000fc80003f24270 */
[----:B------:R-:W-:Y:S01]  /*580c0*/  ISETP.GT.AND P0, PT, R0, RZ, P1 ;  /* 0x000000ff0000720c */ /* 0x000fe20000f04270 */
[----:B--2---:R-:W-:-:S05]  /*580d0*/  FMUL R6, R6, R2 ;  /* 0x0000000206067220 */ /* 0x004fca0000400000 */
[----:B------:R-:W-:-:S07]  /*580e0*/  F2FP.BF16.F32.PACK_AB R6, RZ, R6 ;  /* 0x00000006ff06723e */ /* 0x000fce00000010ff */
[----:B------:R0:W-:Y:S04]  /*580f0*/  @P0 STG.E.U16 desc[UR46][R10.64+0xc2], R6 ;  /* 0x0000c2060a000986 */ /* 0x0001e8000c10152e */
[----:B0-----:R-:W2:Y:S01]  /*58100*/  LDL.LU R6, [R1+0x848] ;  /* 0x0008480001067983 */ /* 0x001ea20000300800 */
[----:B------:R-:W-:Y:S01]  /*58110*/  ISETP.GT.AND P0, PT, R0, 0x8, P2 ;  /* 0x000000080000780c */ /* 0x000fe20001704270 */
        /* <DEDUP_REMOVED lines=98> */
[----:B------:R-:W-:Y:S02]  /*58740*/  ISETP.GT.AND P0, PT, R0, RZ, P2 ;  /* 0x000000ff0000720c */ /* 0x000fe40001704270 */
[C---:B------:R-:W-:Y:S02]  /*58750*/  ISETP.GT.AND P1, PT, R3.reuse, 0x89, PT ;  /* 0x000000890300780c */ /* 0x040fe40003f24270 */
[----:B------:R-:W-:Y:S01]  /*58760*/  ISETP.GT.AND P4, PT, R3, 0xa9, PT ;  /* 0x000000a90300780c */ /* 0x000fe20003f84270 */
[----:B--2---:R-:W-:-:S05]  /*58770*/  FMUL R6, R6, R2 ;  /* 0x0000000206067220 */ /* 0x004fca0000400000 */
[----:B------:R-:W-:-:S05]  /*58780*/  F2FP.BF16.F32.PACK_AB R6, RZ, R6 ;  /* 0x00000006ff06723e */ /* 0x000fca00000010ff */
[----:B------:R4:W-:Y:S01]  /*58790*/  @P0 STG.E.U16 desc[UR46][R10.64+0x110], R6 ;  /* 0x000110060a000986 */ /* 0x0009e2000c10152e */
[----:B------:R-:W-:Y:S01]  /*587a0*/  ISETP.GT.AND P0, PT, R0, RZ, P1 ;  /* 0x000000ff0000720c */ /* 0x000fe20000f04270 */
[----:B----4-:R-:W-:-:S05]  /*587b0*/  FMUL R6, R7, R2 ;  /* 0x0000000207067220 */ /* 0x010fca0000400000 */
[----:B------:R-:W-:-:S07]  /*587c0*/  F2FP.BF16.F32.PACK_AB R6, RZ, R6 ;  /* 0x00000006ff06723e */ /* 0x000fce00000010ff */
[----:B------:R0:W-:Y:S01]  /*587d0*/  @P0 STG.E.U16 desc[UR46][R10.64+0x112], R6 ;  /* 0x000112060a000986 */ /* 0x0001e2000c10152e */
[----:B------:R-:W-:Y:S01]  /*587e0*/  ISETP.GT.AND P0, PT, R0, 0x8, P2 ;  /* 0x000000080000780c */ /* 0x000fe20001704270 */
[----:B0-----:R-:W-:-:S05]  /*587f0*/  FMUL R6, R20, R2 ;  /* 0x0000000214067220 */ /* 0x001fca0000400000 */
[----:B------:R-:W-:-:S07]  /*58800*/  F2FP.BF16.F32.PACK_AB R6, RZ, R6 ;  /* 0x00000006ff06723e */ /* 0x000fce00000010ff */
[----:B------:R0:W-:Y:S01]  /*58810*/  @P0 STG.E.U16 desc[UR46][R4.64+0x110], R6 ;  /* 0x0001100604000986 */ /* 0x0001e2000c10152e */
[----:B------:R-:W-:Y:S02]  /*58820*/  ISETP.GT.AND P0, PT, R0, 0x8, P1 ;  /* 0x000000080000780c */ /* 0x000fe40000f04270 */
[----:B------:R-:W-:Y:S01]  /*58830*/  ISETP.GT.AND P2, PT, R3, 0x90, PT ;  /* 0x000000900300780c */ /* 0x000fe20003f44270 */
[----:B0-----:R-:W-:-:S05]  /*58840*/  FMUL R6, R235, R2 ;  /* 0x00000002eb067220 */ /* 0x001fca0000400000 */
[----:B------:R-:W-:-:S05]  /*58850*/  F2FP.BF16.F32.PACK_AB R6, RZ, R6 ;  /* 0x00000006ff06723e */ /* 0x000fca00000010ff */
[----:B------:R0:W-:Y:S01]  /*58860*/  @P0 STG.E.U16 desc[UR46][R4.64+0x112], R6 ;  /* 0x0001120604000986 */ /* 0x0001e2000c10152e */
[----:B------:R-:W-:Y:S02]  /*58870*/  ISETP.GT.AND P0, PT, R0, RZ, P2 ;  /* 0x000000ff0000720c */ /* 0x000fe40001704270 */
[----:B------:R-:W-:Y:S01]  /*58880*/  ISETP.GT.AND P1, PT, R3, 0x91, PT ;  /* 0x000000910300780c */ /* 0x000fe20003f24270 */
[----:B0-----:R-:W-:-:S05]  /*58890*/  FMUL R6, R234, R2 ;  /* 0x00000002ea067220 */ /* 0x001fca0000400000 */
[----:B------:R-:W-:-:S05]  /*588a0*/  F2FP.BF16.F32.PACK_AB R6, RZ, R6 ;  /* 0x00000006ff06723e */ /* 0x000fca00000010ff */
[----:B------:R0:W-:Y:S01]  /*588b0*/  @P0 STG.E.U16 desc[UR46][R10.64+0x120], R6 ;  /* 0x000120060a000986 */ /* 0x0001e2000c10152e */
[----:B------:R-:W-:Y:S01]  /*588c0*/  ISETP.GT.AND P0, PT, R0, RZ, P1 ;  /* 0x000000ff0000720c */ /* 0x000fe20000f04270 */
[----:B0-----:R-:W-:-:S05]  /*588d0*/  FMUL R6, R233, R2 ;  /* 0x00000002e9067220 */ /* 0x001fca0000400000 */
        /* <DEDUP_REMOVED lines=59> */
[----:B------:R-:W-:Y:S01]  /*58c90*/  ISETP.GT.AND P0, PT, R0, 0x8, P4 ;  /* 0x000000080000780c */ /* 0x000fe20002704270 */
[----:B0-----:R-:W-:-:S05]  /*58ca0*/  FMUL R6, R218, R2 ;  /* 0x00000002da067220 */ /* 0x001fca0000400000 */
[----:B------:R-:W-:-:S07]  /*58cb0*/  F2FP.BF16.F32.PACK_AB R6, RZ, R6 ;  /* 0x00000006ff06723e */ /* 0x000fce00000010ff */
[----:B------:R0:W-:Y:S01]  /*58cc0*/  @P0 STG.E.U16 desc[UR46][R4.64+0x152], R6 ;  /* 0x0001520604000986 */ /* 0x0001e2000c10152e */
[----:B------:R-:W-:-:S04]  /*58cd0*/  ISETP.GT.AND P0, PT, R3, 0xb0, PT ;  /* 0x000000b00300780c */ /* 0x000fc80003f04270 */
[----:B------:R-:W-:Y:S01]  /*58ce0*/  ISETP.GT.AND P1, PT, R0, RZ, P0 ;  /* 0x000000ff0000720c */ /* 0x000fe20000724270 */
[----:B0-----:R-:W-:Y:S01]  /*58cf0*/  FMUL R6, R217, R2 ;  /* 0x00000002d9067220 */ /* 0x001fe20000400000 */
[----:B------:R-:W-:-:S04]  /*58d00*/  ISETP.GT.AND P3, PT, R3, 0xb1, PT ;  /* 0x000000b10300780c */ /* 0x000fc80003f64270 */
        /* <DEDUP_REMOVED lines=19> */
[----:B------:R-:W-:-:S04]  /*58e40*/  ISETP.GT.AND P1, PT, R3, 0xb9, PT ;  /* 0x000000b90300780c */ /* 0x000fc80003f24270 */
[----:B------:R-:W-:Y:S01]  /*58e50*/  ISETP.GT.AND P6, PT, R0, RZ, P1 ;  /* 0x000000ff0000720c */ /* 0x000fe20000fc4270 */
[----:B0-----:R-:W-:-:S05]  /*58e60*/  FMUL R6, R14, R2 ;  /* 0x000000020e067220 */ /* 0x001fca0000400000 */
[----:B------:R-:W-:Y:S01]  /*58e70*/  F2FP.BF16.F32.PACK_AB R6, RZ, R6 ;  /* 0x00000006ff06723e */ /* 0x000fe200000010ff */
[----:B------:R-:W-:-:S06]  /*58e80*/  USHF.L.U64.HI UR10, UR8, 0x9, UR9 ;  /* 0x00000009080a7899 */ /* 0x000fcc0008010209 */
[----:B------:R0:W-:Y:S02]  /*58e90*/  @P6 STG.E.U16 desc[UR46][R10.64+0x172], R6 ;  /* 0x000172060a006986 */ /* 0x0001e4000c10152e */
[----:B0-----:R-:W-:-:S04]  /*58ea0*/  MOV R6, UR8 ;  /* 0x0000000800067c02 */ /* 0x001fc80008000f00 */
[----:B------:R-:W-:-:S04]  /*58eb0*/  LEA R6, P6, R6, R10, 0x9 ;  /* 0x0000000a06067211 */ /* 0x000fc800078c48ff */
[----:B------:R-:W-:Y:S02]  /*58ec0*/  IADD3.X R7, R11, UR10, RZ, P6, !PT ;  /* 0x0000000a0b077c10 */ /* 0x000fe4000b7fe4ff */
[----:B------:R-:W-:Y:S01]  /*58ed0*/  ISETP.GT.AND P6, PT, R0, 0x8, P2 ;  /* 0x000000080000780c */ /* 0x000fe200017c4270 */
[----:B------:R-:W-:-:S05]  /*58ee0*/  FMUL R12, R12, R2 ;  /* 0x000000020c0c7220 */ /* 0x000fca0000400000 */
[----:B------:R-:W-:-:S07]  /*58ef0*/  F2FP.BF16.F32.PACK_AB R12, RZ, R12 ;  /* 0x0000000cff0c723e */ /* 0x000fce00000010ff */
[----:B------:R0:W-:Y:S02]  /*58f00*/  @P6 STG.E.U16 desc[UR46][R4.64+0x170], R12 ;  /* 0x0001700c04006986 */ /* 0x0001e4000c10152e */
[----:B0-----:R-:W-:Y:S02]  /*58f10*/  FMUL R12, R13, R2 ;  /* 0x000000020d0c7220 */ /* 0x001fe40000400000 */
[----:B------:R-:W2:Y:S04]  /*58f20*/  LDL.LU R13, [R1+0x604] ;  /* 0x00060400010d7983 */ /* 0x000ea80000300800 */
[----:B------:R-:W3:Y:S01]  /*58f30*/  LDL.LU R14, [R1+0x608] ;  /* 0x00060800010e7983 */ /* 0x000ee20000300800 */
[C---:B------:R-:W-:Y:S02]  /*58f40*/  ISETP.GT.AND P6, PT, R0.reuse, 0x8, P1 ;  /* 0x000000080000780c */ /* 0x040fe40000fc4270 */
[----:B------:R-:W-:Y:S01]  /*58f50*/  F2FP.BF16.F32.PACK_AB R12, RZ, R12 ;  /* 0x0000000cff0c723e */ /* 0x000fe200000010ff */
[----:B------:R-:W4:Y:S04]  /*58f60*/  LDL.LU R235, [R1+0x72c] ;  /* 0x00072c0001eb7983 */ /* 0x000f280000300800 */
[----:B------:R-:W5:Y:S04]  /*58f70*/  LDL.LU R234, [R1+0x730] ;  /* 0x0007300001ea7983 */ /* 0x000f680000300800 */
[----:B------:R-:W5:Y:S04]  /*58f80*/  LDL.LU R233, [R1+0x734] ;  /* 0x0007340001e97983 */ /* 0x000f680000300800 */
[----:B------:R0:W-:Y:S01]  /*58f90*/  @P6 STG.E.U16 desc[UR46][R4.64+0x172], R12 ;  /* 0x0001720c04006986 */ /* 0x0001e2000c10152e */
[----:B------:R-:W-:-:S03]  /*58fa0*/  ISETP.GT.AND P6, PT, R0, 0x80, P5 ;  /* 0x000000800000780c */ /* 0x000fc60002fc4270 */
[----:B------:R-:W5:Y:S04]  /*58fb0*/  LDL.LU R232, [R1+0x738] ;  /* 0x0007380001e87983 */ /* 0x000f680000300800 */
[----:B------:R-:W5:Y:S01]  /*58fc0*/  LDL.LU R231, [R1+0x73c] ;  /* 0x00073c0001e77983 */ /* 0x000f620000300800 */
[----:B0-----:R-:W-:-:S03]  /*58fd0*/  FMUL R12, R21, R2 ;  /* 0x00000002150c7220 */ /* 0x001fc60000400000 */
[----:B------:R-:W5:Y:S02]  /*58fe0*/  LDL.LU R230, [R1+0x740] ;  /* 0x0007400001e67983 */ /* 0x000f640000300800 */
[----:B------:R-:W-:Y:S02]  /*58ff0*/  F2FP.BF16.F32.PACK_AB R12, RZ, R12 ;  /* 0x0000000cff0c723e */ /* 0x000fe400000010ff */
[----:B------:R-:W5:Y:S04]  /*59000*/  LDL.LU R229, [R1+0x744] ;  /* 0x0007440001e57983 */ /* 0x000f680000300800 */
[----:B------:R2:W-:Y:S01]  /*59010*/  @P6 STG.E.U16 desc[UR46][R8.64], R12 ;  /* 0x0000000c08006986 */ /* 0x0005e2000c10152e */
[----:B------:R-:W-:-:S03]  /*59020*/  ISETP.GT.AND P6, PT, R3, 0x1, PT ;  /* 0x000000010300780c */ /* 0x000fc60003fc4270 */
[----:B------:R-:W5:Y:S01]  /*59030*/  LDL.LU R228, [R1+0x748] ;  /* 0x0007480001e47983 */ /* 0x000f620000300800 */
[----:B------:R-:W-:-:S03]  /*59040*/  ISETP.GT.AND P6, PT, R0, 0x80, P6 ;  /* 0x000000800000780c */ /* 0x000fc600037c4270 */
        /* <DEDUP_REMOVED lines=14> */
[----:B--2---:R-:W-:-:S05]  /*59130*/  FMUL R12, R13, R2 ;  /* 0x000000020d0c7220 */ /* 0x004fca0000400000 */
[----:B------:R-:W-:-:S05]  /*59140*/  F2FP.BF16.F32.PACK_AB R12, RZ, R12 ;  /* 0x0000000cff0c723e */ /* 0x000fca00000010ff */
[----:B------:R0:W-:Y:S02]  /*59150*/  @P6 STG.E.U16 desc[UR46][R8.64+0x2], R12 ;  /* 0x0000020c08006986 */ /* 0x0001e4000c10152e */
[----:B0-----:R-:W-:-:S04]  /*59160*/  IADD3 R12, P6, R8, UR5, RZ ;  /* 0x00000005080c7c10 */ /* 0x001fc8000ffde0ff */
[----:B------:R-:W-:Y:S02]  /*59170*/  IADD3.X R13, R9, UR4, RZ, P6, !PT ;  /* 0x00000004090d7c10 */ /* 0x000fe4000b7fe4ff */
[----:B------:R-:W-:-:S04]  /*59180*/  IADD3 R20, P6, R6, UR5, RZ ;  /* 0x0000000506147c10 */ /* 0x000fc8000ffde0ff */
[----:B------:R-:W-:Y:S02]  /*59190*/  IADD3.X R21, R7, UR4, RZ, P6, !PT ;  /* 0x0000000407157c10 */ /* 0x000fe4000b7fe4ff */
[----:B------:R-:W-:Y:S01]  /*591a0*/  ISETP.GT.AND P6, PT, R0, 0x88, P5 ;  /* 0x000000880000780c */ /* 0x000fe20002fc4270 */
[----:B---3--:R-:W-:-:S05]  /*591b0*/  FMUL R14, R14, R2 ;  /* 0x000000020e0e7220 */ /* 0x008fca0000400000 */
[----:B------:R-:W-:-:S07]  /*591c0*/  F2FP.BF16.F32.PACK_AB R14, RZ, R14 ;  /* 0x0000000eff0e723e */ /* 0x000fce00000010ff */
[----:B------:R0:W-:Y:S04]  /*591d0*/  @P6 STG.E.U16 desc[UR46][R12.64], R14 ;  /* 0x0000000e0c006986 */ /* 0x0001e8000c10152e */
[----:B0-----:R-:W2:Y:S01]  /*591e0*/  LDL.LU R14, [R1+0x60c] ;  /* 0x00060c00010e7983 */ /* 0x001ea20000300800 */
[----:B------:R-:W-:-:S04]  /*591f0*/  ISETP.GT.AND P6, PT, R3, 0x1, PT ;  /* 0x000000010300780c */ /* 0x000fc80003fc4270 */
[----:B------:R-:W-:Y:S01]  /*59200*/  ISETP.GT.AND P6, PT, R0, 0x88, P6 ;  /* 0x000000880000780c */ /* 0x000fe200037c4270 */
[----:B--2---:R-:W-:-:S05]  /*59210*/  FMUL R14, R14, R2 ;  /* 0x000000020e0e7220 */ /* 0x004fca0000400000 */
        /* <DEDUP_REMOVED lines=427> */
[----:B------:R4:W-:Y:S01]  /*5acd0*/  @P6 STG.E.U16 desc[UR46][R12.64+0x120], R14 ;  /* 0x0001200e0c006986 */ /* 0x0009e2000c10152e */
[----:B------:R-:W-:-:S04]  /*5ace0*/  ISETP.GT.AND P6, PT, R3, 0x91, PT ;  /* 0x000000910300780c */ /* 0x000fc80003fc4270 */
[----:B------:R-:W-:Y:S01]  /*5acf0*/  ISETP.GT.AND P6, PT, R0, 0x88, P6 ;  /* 0x000000880000780c */ /* 0x000fe200037c4270 */
[----:B----4-:R-:W-:-:S05]  /*5ad00*/  FMUL R14, R235, R2 ;  /* 0x00000002eb0e7220 */ /* 0x010fca0000400000 */
[----:B------:R-:W-:-:S07]  /*5ad10*/  F2FP.BF16.F32.PACK_AB R14, RZ, R14 ;  /* 0x0000000eff0e723e */ /* 0x000fce00000010ff */
[----:B------:R5:W-:Y:S01]  /*5ad20*/  @P6 STG.E.U16 desc[UR46][R12.64+0x122], R14 ;  /* 0x0001220e0c006986 */ /* 0x000be2000c10152e */
[----:B------:R-:W-:-:S04]  /*5ad30*/  ISETP.GT.AND P6, PT, R3, 0x98, PT ;  /* 0x000000980300780c */ /* 0x000fc80003fc4270 */
[----:B------:R-:W-:Y:S01]  /*5ad40*/  ISETP.GT.AND P6, PT, R0, 0x80, P6 ;  /* 0x000000800000780c */ /* 0x000fe200037c4270 */
[----:B-----5:R-:W-:-:S05]  /*5ad50*/  FMUL R14, R234, R2 ;  /* 0x00000002ea0e7220 */ /* 0x020fca0000400000 */
[----:B------:R-:W-:-:S07]  /*5ad60*/  F2FP.BF16.F32.PACK_AB R14, RZ, R14 ;  /* 0x0000000eff0e723e */ /* 0x000fce00000010ff */
[----:B------:R0:W-:Y:S01]  /*5ad70*/  @P6 STG.E.U16 desc[UR46][R8.64+0x130], R14 ;  /* 0x0001300e08006986 */ /* 0x0001e2000c10152e */
[----:B------:R-:W-:-:S04]  /*5ad80*/  ISETP.GT.AND P6, PT, R3, 0x99, PT ;  /* 0x000000990300780c */ /* 0x000fc80003fc4270 */
[----:B------:R-:W-:Y:S01]  /*5ad90*/  ISETP.GT.AND P6, PT, R0, 0x80, P6 ;  /* 0x000000800000780c */ /* 0x000fe200037c4270 */
[----:B0-----:R-:W-:-:S05]  /*5ada0*/  FMUL R14, R233, R2 ;  /* 0x00000002e90e7220 */ /* 0x001fca0000400000 */
        /* <DEDUP_REMOVED lines=79> */
[----:B0-----:R-:W-:Y:S02]  /*5b2a0*/  FMUL R14, R15, R2 ;  /* 0x000000020f0e7220 */ /* 0x001fe40000400000 */
[----:B------:R-:W2:Y:S04]  /*5b2b0*/  LDL.LU R15, [R1+0x484] ;  /* 0x00048400010f7983 */ /* 0x000ea80000300800 */
[----:B------:R-:W3:Y:S04]  /*5b2c0*/  LDL.LU R235, [R1+0x5b4] ;  /* 0x0005b40001eb7983 */ /* 0x000ee80000300800 */
[----:B------:R-:W4:Y:S04]  /*5b2d0*/  LDL.LU R234, [R1+0x5b8] ;  /* 0x0005b80001ea7983 */ /* 0x000f280000300800 */
        /* <DEDUP_REMOVED lines=8> */
[----:B------:R-:W-:-:S03]  /*5b360*/  F2FP.BF16.F32.PACK_AB R14, RZ, R14 ;  /* 0x0000000eff0e723e */ /* 0x000fc600000010ff */
        /* <DEDUP_REMOVED lines=9> */
[----:B------:R0:W-:Y:S04]  /*5b400*/  @P6 STG.E.U16 desc[UR46][R12.64+0x172], R14 ;  /* 0x0001720e0c006986 */ /* 0x0001e8000c10152e */
[----:B0-----:R-:W3:Y:S01]  /*5b410*/  LDL.LU R14, [R1+0x488] ;  /* 0x00048800010e7983 */ /* 0x001ee20000300800 */
[----:B------:R-:W-:Y:S01]  /*5b420*/  ISETP.GT.AND P6, PT, R0, 0x100, P5 ;  /* 0x000001000000780c */ /* 0x000fe20002fc4270 */
[----:B------:R-:W-:-:S05]  /*5b430*/  FMUL R12, R22, R2 ;  /* 0x00000002160c7220 */ /* 0x000fca0000400000 */
[----:B------:R-:W-:-:S07]  /*5b440*/  F2FP.BF16.F32.PACK_AB R12, RZ, R12 ;  /* 0x0000000cff0c723e */ /* 0x000fce00000010ff */
[----:B------:R2:W-:Y:S01]  /*5b450*/  @P6 STG.E.U16 desc[UR46][R6.64], R12 ;  /* 0x0000000c06006986 */ /* 0x0005e2000c10152e */
[----:B------:R-:W-:-:S04]  /*5b460*/  ISETP.GT.AND P6, PT, R3, 0x1, PT ;  /* 0x000000010300780c */ /* 0x000fc80003fc4270 */
[----:B------:R-:W-:Y:S01]  /*5b470*/  ISETP.GT.AND P6, PT, R0, 0x100, P6 ;  /* 0x000001000000780c */ /* 0x000fe200037c4270 */
[----:B------:R-:W-:Y:S01]  /*5b480*/  IMAD.U32 R22, RZ, RZ, UR8 ;  /* 0x00000008ff167e24 */ /* 0x000fe2000f8e00ff */
[----:B------:R-:W-:-:S03]  /*5b490*/  UIMAD UR10, UR9, 0x300, URZ ;  /* 0x00000300090a78a4 */ /* 0x000fc6000f8e023f */
[----:B------:R-:W-:-:S04]  /*5b4a0*/  IMAD.WIDE.U32 R22, R22, 0x300, R10 ;  /* 0x0000030016167825 */ /* 0x000fc800078e000a */
[----:B--2---:R-:W-:-:S05]  /*5b4b0*/  FMUL R12, R15, R2 ;  /* 0x000000020f0c7220 */ /* 0x004fca0000400000 */
[----:B------:R-:W-:Y:S01]  /*5b4c0*/  F2FP.BF16.F32.PACK_AB R12, RZ, R12 ;  /* 0x0000000cff0c723e */ /* 0x000fe200000010ff */
[----:B------:R-:W-:-:S04]  /*5b4d0*/  VIADD R15, R23, UR10 ;  /* 0x0000000a170f7c36 */ /* 0x000fc80008000000 */
[----:B------:R0:W-:Y:S02]  /*5b4e0*/  @P6 STG.E.U16 desc[UR46][R6.64+0x2], R12 ;  /* 0x0000020c06006986 */ /* 0x0001e4000c10152e */
[----:B0-----:R-:W-:-:S04]  /*5b4f0*/  IADD3 R12, P6, R22, UR5, RZ ;  /* 0x00000005160c7c10 */ /* 0x001fc8000ffde0ff */
        /* <DEDUP_REMOVED lines=451> */
[----:B0-----:R-:W-:Y:S02]  /*5d130*/  FMUL R14, R235, R2 ;  /* 0x00000002eb0e7220 */ /* 0x001fe40000400000 */
[----:B------:R-:W2:Y:S03]  /*5d140*/  LDL.LU R235, [R1+0x434] ;  /* 0x0004340001eb7983 */ /* 0x000ea60000300800 */
[----:B------:R-:W-:-:S07]  /*5d150*/  F2FP.BF16.F32.PACK_AB R14, RZ, R14 ;  /* 0x0000000eff0e723e */ /* 0x000fce00000010ff */
[----:B------:R4:W-:Y:S01]  /*5d160*/  @P6 STG.E.U16 desc[UR46][R6.64+0x132], R14 ;  /* 0x0001320e06006986 */ /* 0x0009e2000c10152e */
[----:B------:R-:W-:-:S04]  /*5d170*/  ISETP.GT.AND P6, PT, R3, 0x98, PT ;  /* 0x000000980300780c */ /* 0x000fc80003fc4270 */
[----:B------:R-:W-:Y:S01]  /*5d180*/  ISETP.GT.AND P6, PT, R0, 0x108, P6 ;  /* 0x000001080000780c */ /* 0x000fe200037c4270 */
[----:B----4-:R-:W-:Y:S02]  /*5d190*/  FMUL R14, R234, R2 ;  /* 0x00000002ea0e7220 */ /* 0x010fe40000400000 */
[----:B------:R-:W3:Y:S03]  /*5d1a0*/  LDL.LU R234, [R1+0x438] ;  /* 0x0004380001ea7983 */ /* 0x000ee60000300800 */
[----:B------:R-:W-:-:S07]  /*5d1b0*/  F2FP.BF16.F32.PACK_AB R14, RZ, R14 ;  /* 0x0000000eff0e723e */ /* 0x000fce00000010ff */
[----:B------:R5:W-:Y:S01]  /*5d1c0*/  @P6 STG.E.U16 desc[UR46][R20.64+0x130], R14 ;  /* 0x0001300e14006986 */ /* 0x000be2000c10152e */
[----:B------:R-:W-:-:S04]  /*5d1d0*/  ISETP.GT.AND P6, PT, R3, 0x99, PT ;  /* 0x000000990300780c */ /* 0x000fc80003fc4270 */
[----:B------:R-:W-:Y:S01]  /*5d1e0*/  ISETP.GT.AND P6, PT, R0, 0x108, P6 ;  /* 0x000001080000780c */ /* 0x000fe200037c4270 */
[----:B-----5:R-:W-:Y:S02]  /*5d1f0*/  FMUL R14, R233, R2 ;  /* 0x00000002e90e7220 */ /* 0x020fe40000400000 */
[----:B------:R-:W4:Y:S03]  /*5d200*/  LDL.LU R233, [R1+0x43c] ;  /* 0x00043c0001e97983 */ /* 0x000f260000300800 */
[----:B------:R-:W-:-:S07]  /*5d210*/  F2FP.BF16.F32.PACK_AB R14, RZ, R14 ;  /* 0x0000000eff0e723e */ /* 0x000fce00000010ff */
[----:B------:R0:W-:Y:S01]  /*5d220*/  @P6 STG.E.U16 desc[UR46][R20.64+0x132], R14 ;  /* 0x0001320e14006986 */ /* 0x0001e2000c10152e */
[----:B------:R-:W-:-:S04]  /*5d230*/  ISETP.GT.AND P6, PT, R3, 0xa0, PT ;  /* 0x000000a00300780c */ /* 0x000fc80003fc4270 */
[----:B------:R-:W-:Y:S01]  /*5d240*/  ISETP.GT.AND P6, PT, R0, 0x100, P6 ;  /* 0x000001000000780c */ /* 0x000fe200037c4270 */
[----:B0-----:R-:W-:Y:S02]  /*5d250*/  FMUL R14, R232, R2 ;  /* 0x00000002e80e7220 */ /* 0x001fe40000400000 */
[----:B------:R-:W5:Y:S03]  /*5d260*/  LDL.LU R232, [R1+0x440] ;  /* 0x0004400001e87983 */ /* 0x000f660000300800 */
        /* <DEDUP_REMOVED lines=26> */
[----:B------:R-:W-:Y:S01]  /*5d410*/  ISETP.GT.AND P6, PT, R0, 0x100, P4 ;  /* 0x000001000000780c */ /* 0x000fe200027c4270 */
[----:B0-----:R-:W-:Y:S02]  /*5d420*/  FMUL R14, R227, R2 ;  /* 0x00000002e30e7220 */ /* 0x001fe40000400000 */
[----:B------:R-:W3:Y:S03]  /*5d430*/  LDL.LU R227, [R1+0x454] ;  /* 0x0004540001e37983 */ /* 0x000ee60000300800 */
        /* <DEDUP_REMOVED lines=10> */
[----:B------:R-:W5:Y:S03]  /*5d4e0*/  LDL.LU R225, [R1+0x45c] ;  /* 0x00045c0001e17983 */ /* 0x000f660000300800 */
        /* <DEDUP_REMOVED lines=28> */
[----:B------:R-:W2:Y:S03]  /*5d6b0*/  LDL.LU R217, [R1+0x460] ;  /* 0x0004600001d97983 */ /* 0x000ea60000300800 */
[----:B------:R-:W-:-:S07]  /*5d6c0*/  F2FP.BF16.F32.PACK_AB R14, RZ, R14 ;  /* 0x0000000eff0e723e */ /* 0x000fce00000010ff */
[----:B------:R0:W-:Y:S01]  /*5d6d0*/  @P6 STG.E.U16 desc[UR46][R20.64+0x170], R14 ;  /* 0x0001700e14006986 */ /* 0x0001e2000c10152e */
[----:B------:R-:W-:Y:S01]  /*5d6e0*/  ISETP.GT.AND P6, PT, R0, 0x108, P1 ;  /* 0x000001080000780c */ /* 0x000fe20000fc4270 */
[----:B0-----:R-:W-:Y:S02]  /*5d6f0*/  FMUL R14, R216, R2 ;  /* 0x00000002d80e7220 */ /* 0x001fe40000400000 */
[----:B------:R-:W4:Y:S03]  /*5d700*/  LDL.LU R216, [R1+0x464] ;  /* 0x0004640001d87983 */ /* 0x000f260000300800 */
[----:B------:R-:W-:Y:S01]  /*5d710*/  F2FP.BF16.F32.PACK_AB R14, RZ, R14 ;  /* 0x0000000eff0e723e */ /* 0x000fe200000010ff */
[----:B------:R-:W3:Y:S04]  /*5d720*/  LDL.LU R218, [R1+0x468] ;  /* 0x0004680001da7983 */ /* 0x000ee80000300800 */
[----:B------:R-:W5:Y:S04]  /*5d730*/  LDL.LU R219, [R1+0x46c] ;  /* 0x00046c0001db7983 */ /* 0x000f680000300800 */
[----:B------:R-:W5:Y:S04]  /*5d740*/  LDL.LU R221, [R1+0x470] ;  /* 0x0004700001dd7983 */ /* 0x000f680000300800 */
[----:B------:R-:W5:Y:S04]  /*5d750*/  LDL.LU R220, [R1+0x474] ;  /* 0x0004740001dc7983 */ /* 0x000f680000300800 */
[----:B------:R-:W5:Y:S04]  /*5d760*/  LDL.LU R222, [R1+0x478] ;  /* 0x0004780001de7983 */ /* 0x000f680000300800 */
[----:B------:R-:W5:Y:S04]  /*5d770*/  LDL.LU R223, [R1+0x47c] ;  /* 0x00047c0001df7983 */ /* 0x000f680000300800 */
[----:B------:R0:W-:Y:S04]  /*5d780*/  @P6 STG.E.U16 desc[UR46][R20.64+0x172], R14 ;  /* 0x0001720e14006986 */ /* 0x0001e8000c10152e */
[----:B0-----:R-:W2:Y:S01]  /*5d790*/  LDL.LU R14, [R1+0x300] ;  /* 0x00030000010e7983 */ /* 0x001ea20000300800 */
[----:B------:R-:W-:-:S03]  /*5d7a0*/  ISETP.GT.AND P6, PT, R0, 0x180, P5 ;  /* 0x000001800000780c */ /* 0x000fc60002fc4270 */
[----:B------:R-:W5:Y:S01]  /*5d7b0*/  LDL.LU R20, [R1+0x430] ;  /* 0x0004300001147983 */ /* 0x000f620000300800 */
[----:B--2---:R-:W-:-:S05]  /*5d7c0*/  FMUL R14, R14, R2 ;  /* 0x000000020e0e7220 */ /* 0x004fca0000400000 */
[----:B------:R-:W-:-:S04]  /*5d7d0*/  F2FP.BF16.F32.PACK_AB R14, RZ, R14 ;  /* 0x0000000eff0e723e */ /* 0x000fc800000010ff */
[----:B------:R-:W-:Y:S01]  /*5d7e0*/  PRMT R19, R14, 0x7610, R19 ;  /* 0x000076100e137816 */ /* 0x000fe20000000013 */
[----:B------:R-:W-:-:S05]  /*5d7f0*/  @P6 IMAD.MOV.U32 R14, RZ, RZ, R22 ;  /* 0x000000ffff0e6224 */ /* 0x000fca00078e0016 */
[----:B------:R0:W-:Y:S04]  /*5d800*/  @P6 STG.E.U16 desc[UR46][R14.64], R19 ;  /* 0x000000130e006986 */ /* 0x0001e8000c10152e */
[----:B0-----:R-:W2:Y:S01]  /*5d810*/  LDL.LU R14, [R1+0x304] ;  /* 0x00030400010e7983 */ /* 0x001ea20000300800 */
[----:B------:R-:W-:-:S04]  /*5d820*/  ISETP.GT.AND P6, PT, R3, 0x1, PT ;  /* 0x000000010300780c */ /* 0x000fc80003fc4270 */
[----:B------:R-:W-:Y:S01]  /*5d830*/  ISETP.GT.AND P6, PT, R0, 0x180, P6 ;  /* 0x000001800000780c */ /* 0x000fe200037c4270 */
[----:B--2---:R-:W-:-:S05]  /*5d840*/  FMUL R14, R14, R2 ;  /* 0x000000020e0e7220 */ /* 0x004fca0000400000 */
[----:B------:R-:W-:-:S04]  /*5d850*/  F2FP.BF16.F32.PACK_AB R14, RZ, R14 ;  /* 0x0000000eff0e723e */ /* 0x000fc800000010ff */
[----:B------:R-:W-:-:S03]  /*5d860*/  PRMT R19, R14, 0x7610, R19 ;  /* 0x000076100e137816 */ /* 0x000fc60000000013 */
[----:B------:R-:W-:-:S05]  /*5d870*/  @P6 MOV R14, R22 ;  /* 0x00000016000e6202 */ /* 0x000fca0000000f00 */
        /* <DEDUP_REMOVED lines=16> */
[----:B------:R-:W-:-:S04]  /*5d980*/  F2FP.BF16.F32.PACK_AB R14, RZ, R14 ;  /* 0x0000000eff0e723e */ /* 0x000fc800000010ff */
[----:B------:R-:W-:-:S03]  /*5d990*/  PRMT R19, R14, 0x7610, R19 ;  /* 0x000076100e137816 */ /* 0x000fc60000000013 */
        /* <DEDUP_REMOVED lines=476> */
[----:B------:R-:W-:Y:S02]  /*5f760*/  ISETP.GT.AND P5, PT, R0, 0x188, P6 ;  /* 0x000001880000780c */ /* 0x000fe400037a4270 */
[----:B------:R-:W-:Y:S01]  /*5f770*/  ISETP.GT.AND P6, PT, R3, 0x98, PT ;  /* 0x000000980300780c */ /* 0x000fe20003fc4270 */
[-C--:B------:R-:W-:Y:S01]  /*5f780*/  FMUL R217, R217, R2.reuse ;  /* 0x00000002d9d97220 */ /* 0x080fe20000400000 */
[-C--:B----4-:R-:W-:Y:S01]  /*5f790*/  FMUL R216, R216, R2.reuse ;  /* 0x00000002d8d87220 */ /* 0x090fe20000400000 */
[-C--:B---3--:R-:W-:Y:S01]  /*5f7a0*/  FMUL R218, R218, R2.reuse ;  /* 0x00000002dada7220 */ /* 0x088fe20000400000 */
[-C--:B-----5:R-:W-:Y:S01]  /*5f7b0*/  FMUL R221, R221, R2.reuse ;  /* 0x00000002dddd7220 */ /* 0x0a0fe20000400000 */
[-C--:B------:R-:W-:Y:S01]  /*5f7c0*/  FMUL R219, R219, R2.reuse ;  /* 0x00000002dbdb7220 */ /* 0x080fe20000400000 */
[-C--:B------:R-:W-:Y:S01]  /*5f7d0*/  FMUL R220, R220, R2.reuse ;  /* 0x00000002dcdc7220 */ /* 0x080fe20000400000 */
[-C--:B------:R-:W-:Y:S01]  /*5f7e0*/  FMUL R223, R223, R2.reuse ;  /* 0x00000002dfdf7220 */ /* 0x080fe20000400000 */
[-C--:B------:R-:W-:Y:S01]  /*5f7f0*/  FMUL R222, R222, R2.reuse ;  /* 0x00000002dede7220 */ /* 0x080fe20000400000 */
[----:B--2---:R-:W-:-:S05]  /*5f800*/  FMUL R14, R14, R2 ;  /* 0x000000020e0e7220 */ /* 0x004fca0000400000 */
[----:B------:R-:W-:-:S05]  /*5f810*/  F2FP.BF16.F32.PACK_AB R14, RZ, R14 ;  /* 0x0000000eff0e723e */ /* 0x000fca00000010ff */
[----:B------:R0:W-:Y:S01]  /*5f820*/  @P5 STG.E.U16 desc[UR46][R12.64+0x122], R14 ;  /* 0x0001220e0c005986 */ /* 0x0001e2000c10152e */
[----:B------:R-:W-:Y:S01]  /*5f830*/  ISETP.GT.AND P5, PT, R0, 0x180, P6 ;  /* 0x000001800000780c */ /* 0x000fe200037a4270 */
[----:B0-----:R-:W-:-:S05]  /*5f840*/  FMUL R14, R20, R2 ;  /* 0x00000002140e7220 */ /* 0x001fca0000400000 */
[----:B------:R-:W-:-:S04]  /*5f850*/  F2FP.BF16.F32.PACK_AB R14, RZ, R14 ;  /* 0x0000000eff0e723e */ /* 0x000fc800000010ff */
[----:B------:R-:W-:-:S03]  /*5f860*/  PRMT R19, R14, 0x7610, R19 ;  /* 0x000076100e137816 */ /* 0x000fc60000000013 */
[----:B------:R-:W-:Y:S01]  /*5f870*/  @P5 IMAD.MOV.U32 R14, RZ, RZ, R22 ;  /* 0x000000ffff0e5224 */ /* 0x000fe200078e0016 */
[----:B------:R-:W-:-:S04]  /*5f880*/  ISETP.GT.AND P6, PT, R3, 0x99, PT ;  /* 0x000000990300780c */ /* 0x000fc80003fc4270 */
[----:B------:R0:W-:Y:S01]  /*5f890*/  @P5 STG.E.U16 desc[UR46][R14.64+0x130], R19 ;  /* 0x000130130e005986 */ /* 0x0001e2000c10152e */
[----:B------:R-:W-:Y:S01]  /*5f8a0*/  ISETP.GT.AND P5, PT, R0, 0x180, P6 ;  /* 0x000001800000780c */ /* 0x000fe200037a4270 */
[-C--:B0-----:R-:W-:Y:S01]  /*5f8b0*/  FMUL R14, R235, R2.reuse ;  /* 0x00000002eb0e7220 */ /* 0x081fe20000400000 */
[----:B------:R-:W-:Y:S01]  /*5f8c0*/  FMUL R20, R227, R2 ;  /* 0x00000002e3147220 */ /* 0x000fe20000400000 */
[----:B------:R-:W2:Y:S03]  /*5f8d0*/  LDL.LU R235, [R1+0x2d4] ;  /* 0x0002d40001eb7983 */ /* 0x000ea60000300800 */
[----:B------:R-:W-:-:S04]  /*5f8e0*/  F2FP.BF16.F32.PACK_AB R14, RZ, R14 ;  /* 0x0000000eff0e723e */ /* 0x000fc800000010ff */
[----:B------:R-:W-:-:S03]  /*5f8f0*/  PRMT R19, R14, 0x7610, R19 ;  /* 0x000076100e137816 */ /* 0x000fc60000000013 */
[----:B------:R-:W-:-:S05]  /*5f900*/  @P5 IMAD.MOV.U32 R14, RZ, RZ, R22 ;  /* 0x000000ffff0e5224 */ /* 0x000fca00078e0016 */
[----:B------:R0:W-:Y:S01]  /*5f910*/  @P5 STG.E.U16 desc[UR46][R14.64+0x132], R19 ;  /* 0x000132130e005986 */ /* 0x0001e2000c10152e */
[----:B------:R-:W-:-:S04]  /*5f920*/  ISETP.GT.AND P5, PT, R3, 0x98, PT ;  /* 0x000000980300780c */ /* 0x000fc80003fa4270 */
[----:B------:R-:W-:Y:S01]  /*5f930*/  ISETP.GT.AND P5, PT, R0, 0x188, P5 ;  /* 0x000001880000780c */ /* 0x000fe20002fa4270 */
[----:B0-----:R-:W-:Y:S01]  /*5f940*/  FMUL R14, R234, R2 ;  /* 0x00000002ea0e7220 */ /* 0x001fe20000400000 */
[----:B------:R-:W-:Y:S01]  /*5f950*/  F2FP.BF16.F32.PACK_AB R20, RZ, R20 ;  /* 0x00000014ff14723e */ /* 0x000fe200000010ff */
[----:B------:R-:W3:Y:S03]  /*5f960*/  LDL.LU R234, [R1+0x2d8] ;  /* 0x0002d80001ea7983 */ /* 0x000ee60000300800 */
[----:B------:R-:W-:-:S07]  /*5f970*/  F2FP.BF16.F32.PACK_AB R14, RZ, R14 ;  /* 0x0000000eff0e723e */ /* 0x000fce00000010ff */
[----:B------:R0:W-:Y:S01]  /*5f980*/  @P5 STG.E.U16 desc[UR46][R12.64+0x130], R14 ;  /* 0x0001300e0c005986 */ /* 0x0001e2000c10152e */
[----:B------:R-:W-:Y:S02]  /*5f990*/  ISETP.GT.AND P5, PT, R0, 0x188, P6 ;  /* 0x000001880000780c */ /* 0x000fe400037a4270 */
[----:B------:R-:W-:Y:S01]  /*5f9a0*/  ISETP.GT.AND P6, PT, R3, 0xa0, PT ;  /* 0x000000a00300780c */ /* 0x000fe20003fc4270 */
[----:B0-----:R-:W-:Y:S02]  /*5f9b0*/  FMUL R14, R233, R2 ;  /* 0x00000002e90e7220 */ /* 0x001fe40000400000 */
[----:B------:R-:W4:Y:S03]  /*5f9c0*/  LDL.LU R233, [R1+0x2dc] ;  /* 0x0002dc0001e97983 */ /* 0x000f260000300800 */
[----:B------:R-:W-:-:S05]  /*5f9d0*/  F2FP.BF16.F32.PACK_AB R14, RZ, R14 ;  /* 0x0000000eff0e723e */ /* 0x000fca00000010ff */
[----:B------:R0:W-:Y:S01]  /*5f9e0*/  @P5 STG.E.U16 desc[UR46][R12.64+0x132], R14 ;  /* 0x0001320e0c005986 */ /* 0x0001e2000c10152e */
[----:B------:R-:W-:Y:S01]  /*5f9f0*/  ISETP.GT.AND P5, PT, R0, 0x180, P6 ;  /* 0x000001800000780c */ /* 0x000fe200037a4270 */
[----:B0-----:R-:W-:Y:S01]  /*5fa00*/  FMUL R14, R232, R2 ;  /* 0x00000002e80e7220 */ /* 0x001fe20000400000 */
[----:B------:R-:W-:Y:S01]  /*5fa10*/  ISETP.GT.AND P6, PT, R3, 0xa1, PT ;  /* 0x000000a10300780c */ /* 0x000fe20003fc4270 */
[----:B------:R-:W5:Y:S03]  /*5fa20*/  LDL.LU R232, [R1+0x2e0] ;  /* 0x0002e00001e87983 */ /* 0x000f660000300800 */
[----:B------:R-:W-:-:S04]  /*5fa30*/  F2FP.BF16.F32.PACK_AB R14, RZ, R14 ;  /* 0x0000000eff0e723e */ /* 0x000fc800000010ff */
[----:B------:R-:W-:-:S03]  /*5fa40*/  PRMT R19, R14, 0x7610, R19 ;  /* 0x000076100e137816 */ /* 0x000fc60000000013 */
[----:B------:R-:W-:-:S05]  /*5fa50*/  @P5 IMAD.MOV.U32 R14, RZ, RZ, R22 ;  /* 0x000000ffff0e5224 */ /* 0x000fca00078e0016 */
[----:B------:R0:W-:Y:S01]  /*5fa60*/  @P5 STG.E.U16 desc[UR46][R14.64+0x140], R19 ;  /* 0x000140130e005986 */ /* 0x0001e2000c10152e */
[----:B------:R-:W-:Y:S01]  /*5fa70*/  ISETP.GT.AND P5, PT, R0, 0x180, P6 ;  /* 0x000001800000780c */ /* 0x000fe200037a4270 */
[----:B0-----:R-:W-:Y:S02]  /*5fa80*/  FMUL R14, R231, R2 ;  /* 0x00000002e70e7220 */ /* 0x001fe40000400000 */
[----:B------:R-:W5:Y:S03]  /*5fa90*/  LDL.LU R231, [R1+0x2e4] ;  /* 0x0002e40001e77983 */ /* 0x000f660000300800 */
[----:B------:R-:W-:-:S04]  /*5faa0*/  F2FP.BF16.F32.PACK_AB R14, RZ, R14 ;  /* 0x0000000eff0e723e */ /* 0x000fc800000010ff */
[----:B------:R-:W-:-:S03]  /*5fab0*/  PRMT R19, R14, 0x7610, R19 ;  /* 0x000076100e137816 */ /* 0x000fc60000000013 */
[----:B------:R-:W-:-:S05]  /*5fac0*/  @P5 MOV R14, R22 ;  /* 0x00000016000e5202 */ /* 0x000fca0000000f00 */
        /* <DEDUP_REMOVED lines=8> */
[----:B0-----:R-:W-:Y:S01]  /*5fb50*/  FMUL R14, R229, R2 ;  /* 0x00000002e50e7220 */ /* 0x001fe20000400000 */
[----:B------:R-:W-:Y:S01]  /*5fb60*/  ISETP.GT.AND P6, PT, R3, 0xa8, PT ;  /* 0x000000a80300780c */ /* 0x000fe20003fc4270 */
[----:B------:R-:W5:Y:S03]  /*5fb70*/  LDL.LU R229, [R1+0x2ec] ;  /* 0x0002ec0001e57983 */ /* 0x000f660000300800 */
[----:B------:R-:W-:-:S04]  /*5fb80*/  F2FP.BF16.F32.PACK_AB R14, RZ, R14 ;  /* 0x0000000eff0e723e */ /* 0x000fc800000010ff */
[----:B------:R-:W-:Y:S01]  /*5fb90*/  PRMT R19, R14, 0x7610, R19 ;  /* 0x000076100e137816 */ /* 0x000fe20000000013 */
[----:B------:R-:W-:Y:S02]  /*5fba0*/  FMUL R14, R228, R2 ;  /* 0x00000002e40e7220 */ /* 0x000fe40000400000 */
[----:B------:R-:W5:Y:S04]  /*5fbb0*/  LDL.LU R228, [R1+0x2f4] ;  /* 0x0002f40001e47983 */ /* 0x000f680000300800 */
[----:B------:R0:W-:Y:S01]  /*5fbc0*/  @P5 STG.E.U16 desc[UR46][R12.64+0x142], R19 ;  /* 0x000142130c005986 */ /* 0x0001e2000c10152e */
[----:B------:R-:W-:Y:S02]  /*5fbd0*/  ISETP.GT.AND P5, PT, R0, 0x180, P6 ;  /* 0x000001800000780c */ /* 0x000fe400037a4270 */
[----:B------:R-:W-:Y:S01]  /*5fbe0*/  F2FP.BF16.F32.PACK_AB R14, RZ, R14 ;  /* 0x0000000eff0e723e */ /* 0x000fe200000010ff */
[----:B------:R-:W5:Y:S03]  /*5fbf0*/  LDL.LU R227, [R1+0x2f0] ;  /* 0x0002f00001e37983 */ /* 0x000f660000300800 */
[----:B------:R-:W-:-:S07]  /*5fc00*/  PRMT R21, R14, 0x7610, R21 ;  /* 0x000076100e157816 */ /* 0x000fce0000000015 */
[----:B------:R-:W-:-:S05]  /*5fc10*/  @P5 IMAD.MOV.U32 R14, RZ, RZ, R22 ;  /* 0x000000ffff0e5224 */ /* 0x000fca00078e0016 */
[----:B------:R1:W-:Y:S01]  /*5fc20*/  @P5 STG.E.U16 desc[UR46][R14.64+0x150], R21 ;  /* 0x000150150e005986 */ /* 0x0003e2000c10152e */
[----:B------:R-:W-:Y:S01]  /*5fc30*/  ISETP.GT.AND P5, PT, R0, 0x180, P4 ;  /* 0x000001800000780c */ /* 0x000fe200027a4270 */
[----:B0-----:R-:W-:Y:S01]  /*5fc40*/  FMUL R19, R226, R2 ;  /* 0x00000002e2137220 */ /* 0x001fe20000400000 */
[----:B------:R-:W-:Y:S01]  /*5fc50*/  ISETP.GT.AND P6, PT, R0, 0x188, P6 ;  /* 0x000001880000780c */ /* 0x000fe200037c4270 */
[----:B------:R-:W5:Y:S03]  /*5fc60*/  LDL.LU R226, [R1+0x2f8] ;  /* 0x0002f80001e27983 */ /* 0x000f660000300800 */
[----:B------:R-:W-:-:S07]  /*5fc70*/  F2FP.BF16.F32.PACK_AB R19, RZ, R19 ;  /* 0x00000013ff13723e */ /* 0x000fce00000010ff */
[----:B-1----:R-:W-:Y:S01]  /*5fc80*/  @P5 IMAD.MOV.U32 R14, RZ, RZ, R22 ;  /* 0x000000ffff0e5224 */ /* 0x002fe200078e0016 */
[----:B------:R-:W-:-:S04]  /*5fc90*/  PRMT R224, R19, 0x7610, R224 ;  /* 0x0000761013e07816 */ /* 0x000fc800000000e0 */
[----:B------:R0:W-:Y:S01]  /*5fca0*/  @P5 STG.E.U16 desc[UR46][R14.64+0x152], R20 ;  /* 0x000152140e005986 */ /* 0x0001e2000c10152e */
[C---:B------:R-:W-:Y:S02]  /*5fcb0*/  ISETP.GT.AND P5, PT, R0.reuse, 0x180, P0 ;  /* 0x000001800000780c */ /* 0x040fe400007a4270 */
[C---:B------:R-:W-:Y:S01]  /*5fcc0*/  ISETP.GT.AND P4, PT, R0.reuse, 0x188, P4 ;  /* 0x000001880000780c */ /* 0x040fe20002784270 */
[----:B------:R-:W-:Y:S01]  /*5fcd0*/  FMUL R21, R225, R2 ;  /* 0x00000002e1157220 */ /* 0x000fe20000400000 */
[----:B------:R1:W-:Y:S01]  /*5fce0*/  @P6 STG.E.U16 desc[UR46][R12.64+0x150], R224 ;  /* 0x000150e00c006986 */ /* 0x0003e2000c10152e */
[----:B------:R-:W-:-:S03]  /*5fcf0*/  ISETP.GT.AND P6, PT, R0, 0x180, P3 ;  /* 0x000001800000780c */ /* 0x000fc60001fc4270 */
[----:B------:R-:W-:Y:S01]  /*5fd00*/  F2FP.BF16.F32.PACK_AB R19, RZ, R21 ;  /* 0x00000015ff13723e */ /* 0x000fe200000010ff */
[----:B------:R-:W5:Y:S01]  /*5fd10*/  LDL.LU R225, [R1+0x2fc] ;  /* 0x0002fc0001e17983 */ /* 0x000f620000300800 */
[----:B0-----:R-:W-:Y:S02]  /*5fd20*/  F2FP.BF16.F32.PACK_AB R14, RZ, R217 ;  /* 0x000000d9ff0e723e */ /* 0x001fe400000010ff */
[----:B------:R-:W-:Y:S02]  /*5fd30*/  F2FP.BF16.F32.PACK_AB R20, RZ, R216 ;  /* 0x000000d8ff14723e */ /* 0x000fe400000010ff */
[----:B------:R-:W-:Y:S01]  /*5fd40*/  ISETP.GT.AND P0, PT, R0, 0x188, P0 ;  /* 0x000001880000780c */ /* 0x000fe20000704270 */
[----:B------:R0:W-:Y:S01]  /*5fd50*/  @P4 STG.E.U16 desc[UR46][R12.64+0x152], R19 ;  /* 0x000152130c004986 */ /* 0x0001e2000c10152e */
[----:B------:R-:W-:Y:S01]  /*5fd60*/  PRMT R216, R14, 0x7610, R216 ;  /* 0x000076100ed87816 */ /* 0x000fe200000000d8 */
[----:B------:R-:W-:Y:S01]  /*5fd70*/  @P5 IMAD.MOV.U32 R14, RZ, RZ, R22 ;  /* 0x000000ffff0e5224 */ /* 0x000fe200078e0016 */
[----:B------:R-:W-:Y:S01]  /*5fd80*/  PRMT R21, R20, 0x7610, R21 ;  /* 0x0000761014157816 */ /* 0x000fe20000000015 */
[----:B-1----:R-:W2:Y:S01]  /*5fd90*/  LDL.LU R224, [R1+0x2d0] ;  /* 0x0002d00001e07983 */ /* 0x002ea20000300800 */
[----:B------:R-:W-:-:S03]  /*5fda0*/  ISETP.GT.AND P4, PT, R0, 0x180, P2 ;  /* 0x000001800000780c */ /* 0x000fc60001784270 */
[----:B------:R1:W-:Y:S01]  /*5fdb0*/  @P5 STG.E.U16 desc[UR46][R14.64+0x160], R216 ;  /* 0x000160d80e005986 */ /* 0x0003e2000c10152e */
[----:B0-----:R-:W-:-:S03]  /*5fdc0*/  F2FP.BF16.F32.PACK_AB R19, RZ, R218 ;  /* 0x000000daff13723e */ /* 0x001fc600000010ff */
[----:B------:R-:W3:Y:S01]  /*5fdd0*/  LDL.LU R217, [R1+0x2cc] ;  /* 0x0002cc0001d97983 */ /* 0x000ee20000300800 */
[----:B------:R-:W-:-:S03]  /*5fde0*/  PRMT R20, R19, 0x7610, R20 ;  /* 0x0000761013147816 */ /* 0x000fc60000000014 */
[----:B------:R-:W4:Y:S01]  /*5fdf0*/  LDL.LU R218, [R1+0x2c8] ;  /* 0x0002c80001da7983 */ /* 0x000f220000300800 */
[----:B-1----:R-:W-:-:S03]  /*5fe00*/  @P6 MOV R14, R22 ;  /* 0x00000016000e6202 */ /* 0x002fc60000000f00 */
[----:B------:R-:W5:Y:S01]  /*5fe10*/  LDL.LU R216, [R1+0x2c4] ;  /* 0x0002c40001d87983 */ /* 0x000f620000300800 */
[----:B------:R-:W-:-:S03]  /*5fe20*/  ISETP.GT.AND P3, PT, R0, 0x188, P3 ;  /* 0x000001880000780c */ /* 0x000fc60001f64270 */
[----:B------:R0:W-:Y:S04]  /*5fe30*/  @P6 STG.E.U16 desc[UR46][R14.64+0x162], R21 ;  /* 0x000162150e006986 */ /* 0x0001e8000c10152e */
[----:B------:R1:W-:Y:S01]  /*5fe40*/  @P0 STG.E.U16 desc[UR46][R12.64+0x160], R20 ;  /* 0x000160140c000986 */ /* 0x0003e2000c10152e */
[----:B------:R-:W-:Y:S02]  /*5fe50*/  ISETP.GT.AND P0, PT, R0, 0x180, P1 ;  /* 0x000001800000780c */ /* 0x000fe40000f04270 */
[----:B------:R-:W-:Y:S02]  /*5fe60*/  F2FP.BF16.F32.PACK_AB R19, RZ, R219 ;  /* 0x000000dbff13723e */ /* 0x000fe400000010ff */
[----:B0-----:R-:W-:Y:S01]  /*5fe70*/  F2FP.BF16.F32.PACK_AB R14, RZ, R221 ;  /* 0x000000ddff0e723e */ /* 0x001fe200000010ff */
[----:B------:R-:W2:Y:S03]  /*5fe80*/  LDL.LU R219, [R1+0x2c0] ;  /* 0x0002c00001db7983 */ /* 0x000ea60000300800 */
[----:B------:R-:W-:Y:S01]  /*5fe90*/  PRMT R21, R14, 0x7610, R21 ;  /* 0x000076100e157816 */ /* 0x000fe20000000015 */
[----:B------:R-:W-:Y:S01]  /*5fea0*/  @P4 IMAD.MOV.U32 R14, RZ, RZ, R22 ;  /* 0x000000ffff0e4224 */ /* 0x000fe200078e0016 */
[----:B------:R0:W-:Y:S01]  /*5feb0*/  @P3 STG.E.U16 desc[UR46][R12.64+0x162], R19 ;  /* 0x000162130c003986 */ /* 0x0001e2000c10152e */
[----:B------:R-:W-:-:S02]  /*5fec0*/  ISETP.GT.AND P2, PT, R0, 0x188, P2 ;  /* 0x000001880000780c */ /* 0x000fc40001744270 */
[----:B-1----:R-:W-:Y:S01]  /*5fed0*/  F2FP.BF16.F32.PACK_AB R20, RZ, R220 ;  /* 0x000000dcff14723e */ /* 0x002fe200000010ff */
[----:B------:R1:W-:Y:S01]  /*5fee0*/  @P4 STG.E.U16 desc[UR46][R14.64+0x170], R21 ;  /* 0x000170150e004986 */ /* 0x0003e2000c10152e */
[----:B------:R-:W-:-:S03]  /*5fef0*/  ISETP.GT.AND P1, PT, R0, 0x188, P1 ;  /* 0x000001880000780c */ /* 0x000fc60000f24270 */
[----:B------:R-:W3:Y:S01]  /*5ff00*/  LDL.LU R221, [R1+0x2bc] ;  /* 0x0002bc0001dd7983 */ /* 0x000ee20000300800 */
[----:B0-----:R-:W-:-:S03]  /*5ff10*/  F2FP.BF16.F32.PACK_AB R19, RZ, R222 ;  /* 0x000000deff13723e */ /* 0x001fc600000010ff */
[----:B------:R-:W4:Y:S01]  /*5ff20*/  LDL.LU R220, [R1+0x2b8] ;  /* 0x0002b80001dc7983 */ /* 0x000f220000300800 */
[----:B-1----:R-:W-:-:S03]  /*5ff30*/  @P0 IMAD.MOV.U32 R14, RZ, RZ, R22 ;  /* 0x000000ffff0e0224 */ /* 0x002fc600078e0016 */
[----:B------:R-:W5:Y:S04]  /*5ff40*/  LDL.LU R222, [R1+0x2b4] ;  /* 0x0002b40001de7983 */ /* 0x000f680000300800 */
[----:B------:R0:W-:Y:S04]  /*5ff50*/  @P0 STG.E.U16 desc[UR46][R14.64+0x172], R20 ;  /* 0x000172140e000986 */ /* 0x0001e8000c10152e */
[----:B------:R1:W-:Y:S01]  /*5ff60*/  @P2 STG.E.U16 desc[UR46][R12.64+0x170], R19 ;  /* 0x000170130c002986 */ /* 0x0003e2000c10152e */
[----:B0-----:R-:W-:-:S03]  /*5ff70*/  F2FP.BF16.F32.PACK_AB R14, RZ, R223 ;  /* 0x000000dfff0e723e */ /* 0x001fc600000010ff */
[----:B------:R-:W2:Y:S01]  /*5ff80*/  LDL.LU R15, [R1+0x180] ;  /* 0x00018000010f7983 */ /* 0x000ea20000300800 */
[----:B------:R-:W-:-:S03]  /*5ff90*/  PRMT R21, R14, 0x7610, R21 ;  /* 0x000076100e157816 */ /* 0x000fc60000000015 */
[----:B------:R-:W3:Y:S04]  /*5ffa0*/  LDL.LU R20, [R1+0x188] ;  /* 0x0001880001147983 */ /* 0x000ee80000300800 */
[----:B-1----:R-:W4:Y:S04]  /*5ffb0*/  LDL.LU R19, [R1+0x184] ;  /* 0x0001840001137983 */ /* 0x002f280000300800 */
[----:B------:R-:W5:Y:S04]  /*5ffc0*/  LDL.LU R223, [R1+0x2b0] ;  /* 0x0002b00001df7983 */ /* 0x000f680000300800 */
[----:B------:R0:W-:Y:S04]  /*5ffd0*/  @P1 STG.E.U16 desc[UR46][R12.64+0x172], R21 ;  /* 0x000172150c001986 */ /* 0x0001e8000c10152e */
[----:B0-----:R-:W5:Y:S01]  /*5ffe0*/  LDL.LU R13, [R1+0x18c] ;  /* 0x00018c00010d7983 */ /* 0x001f620000300800 */
[----:B------:R-:W-:-:S02]  /*5fff0*/  ISETP.GT.AND P6, PT, R3, 0xc0, PT ;  /* 0x000000c00300780c */ /* 0x000fc40003fc4270 */
[----:B------:R-:W-:Y:S01]  /*60000*/  ISETP.GT.AND P5, PT, R3, 0xc1, PT ;  /* 0x000000c10300780c */ /* 0x000fe20003fa4270 */
[----:B------:R-:W5:Y:S01]  /*60010*/  LDL.LU R21, [R1+0x2ac] ;  /* 0x0002ac0001157983 */ /* 0x000f620000300800 */
[C---:B------:R-:W-:Y:S02]  /*60020*/  ISETP.GT.AND P2, PT, R0.reuse, RZ, P6 ;  /* 0x000000ff0000720c */ /* 0x040fe40003744270 */
[C---:B------:R-:W-:Y:S02]  /*60030*/  ISETP.GT.AND P3, PT, R0.reuse, RZ, P5 ;  /* 0x000000ff0000720c */ /* 0x040fe40002f64270 */
[C---:B------:R-:W-:Y:S02]  /*60040*/  ISETP.GT.AND P4, PT, R0.reuse, 0x8, P6 ;  /* 0x000000080000780c */ /* 0x040fe40003784270 */
[----:B------:R-:W-:Y:S01]  /*60050*/  ISETP.GT.AND P0, PT, R0, 0x8, P5 ;  /* 0x000000080000780c */ /* 0x000fe20002f04270 */
[-C--:B--2---:R-:W-:Y:S01]  /*60060*/  FMUL R15, R15, R2.reuse ;  /* 0x000000020f0f7220 */ /* 0x084fe20000400000 */
[----:B---3--:R-:W-:-:S04]  /*60070*/  FMUL R20, R20, R2 ;  /* 0x0000000214147220 */ /* 0x008fc80000400000 */
[----:B------:R-:W-:Y:S01]  /*60080*/  F2FP.BF16.F32.PACK_AB R15, RZ, R15 ;  /* 0x0000000fff0f723e */ /* 0x000fe200000010ff */
[----:B----4-:R-:W-:Y:S01]  /*60090*/  FMUL R19, R19, R2 ;  /* 0x0000000213137220 */ /* 0x010fe20000400000 */
[----:B------:R-:W-:Y:S02]  /*600a0*/  F2FP.BF16.F32.PACK_AB R12, RZ, R20 ;  /* 0x00000014ff0c723e */ /* 0x000fe400000010ff */
[----:B------:R-:W2:Y:S02]  /*600b0*/  LDL.LU R20, [R1+0x2a8] ;  /* 0x0002a80001147983 */ /* 0x000ea40000300800 */
[----:B------:R-:W-:Y:S02]  /*600c0*/  F2FP.BF16.F32.PACK_AB R14, RZ, R19 ;  /* 0x00000013ff0e723e */ /* 0x000fe400000010ff */
[----:B------:R-:W-:Y:S02]  /*600d0*/  PRMT R19, R15, 0x7610, R19 ;  /* 0x000076100f137816 */ /* 0x000fe40000000013 */
[----:B------:R-:W-:Y:S01]  /*600e0*/  PRMT R15, R12, 0x7610, R15 ;  /* 0x000076100c0f7816 */ /* 0x000fe2000000000f */
[----:B------:R0:W-:Y:S01]  /*600f0*/  @P3 STG.E.U16 desc[UR46][R10.64+0x182], R14 ;  /* 0x0001820e0a003986 */ /* 0x0001e2000c10152e */
[----:B-----5:R-:W-:-:S03]  /*60100*/  FMUL R13, R13, R2 ;  /* 0x000000020d0d7220 */ /* 0x020fc60000400000 */
[----:B------:R1:W-:Y:S02]  /*60110*/  @P2 STG.E.U16 desc[UR46][R10.64+0x180], R19 ;  /* 0x000180130a002986 */ /* 0x0003e4000c10152e */
[----:B------:R-:W-:-:S04]  /*60120*/  F2FP.BF16.F32.PACK_AB R12, RZ, R13 ;  /* 0x0000000dff0c723e */ /* 0x000fc800000010ff */
[----:B0-----:R-:W-:Y:S01]  /*60130*/  PRMT R14, R12, 0x7610, R14 ;  /* 0x000076100c0e7816 */ /* 0x001fe2000000000e */
[----:B-1----:R-:W3:Y:S04]  /*60140*/  LDL.LU R19, [R1+0x2a4] ;  /* 0x0002a40001137983 */ /* 0x002ee80000300800 */
[----:B------:R-:W4:Y:S04]  /*60150*/  LDL.LU R13, [R1+0x190] ;  /* 0x00019000010d7983 */ /* 0x000f280000300800 */
[----:B------:R-:W5:Y:S04]  /*60160*/  LDL.LU R12, [R1+0x194] ;  /* 0x00019400010c7983 */ /* 0x000f680000300800 */
[----:B------:R-:W-:Y:S04]  /*60170*/  @P4 STG.E.U16 desc[UR46][R4.64+0x180], R15 ;  /* 0x0001800f04004986 */ /* 0x000fe8000c10152e */
[----:B------:R0:W-:Y:S04]  /*60180*/  @P0 STG.E.U16 desc[UR46][R4.64+0x182], R14 ;  /* 0x0001820e04000986 */ /* 0x0001e8000c10152e */
[----:B0-----:R-:W2:Y:S01]  /*60190*/  LDL.LU R14, [R1+0x198] ;  /* 0x00019800010e7983 */ /* 0x001ea20000300800 */
[----:B------:R-:W-:-:S02]  /*601a0*/  ISETP.GT.AND P6, PT, R3, 0xc8, PT ;  /* 0x000000c80300780c */ /* 0x000fc40003fc4270 */
[----:B------:R-:W-:Y:S02]  /*601b0*/  ISETP.GT.AND P5, PT, R3, 0xc9, PT ;  /* 0x000000c90300780c */ /* 0x000fe40003fa4270 */
[C---:B------:R-:W-:Y:S02]  /*601c0*/  ISETP.GT.AND P1, PT, R0.reuse, RZ, P6 ;  /* 0x000000ff0000720c */ /* 0x040fe40003724270 */
[C---:B------:R-:W-:Y:S02]  /*601d0*/  ISETP.GT.AND P2, PT, R0.reuse, RZ, P5 ;  /* 0x000000ff0000720c */ /* 0x040fe40002f44270 */
[----:B------:R-:W-:Y:S01]  /*601e0*/  ISETP.GT.AND P0, PT, R0, 0x8, P6 ;  /* 0x000000080000780c */ /* 0x000fe20003704270 */
[-C--:B----4-:R-:W-:Y:S01]  /*601f0*/  FMUL R13, R13, R2.reuse ;  /* 0x000000020d0d7220 */ /* 0x090fe20000400000 */
[----:B-----5:R-:W-:-:S04]  /*60200*/  FMUL R12, R12, R2 ;  /* 0x000000020c0c7220 */ /* 0x020fc80000400000 */
[----:B------:R-:W-:Y:S02]  /*60210*/  F2FP.BF16.F32.PACK_AB R13, RZ, R13 ;  /* 0x0000000dff0d723e */ /* 0x000fe400000010ff */
[----:B------:R-:W-:Y:S02]  /*60220*/  F2FP.BF16.F32.PACK_AB R12, RZ, R12 ;  /* 0x0000000cff0c723e */ /* 0x000fe400000010ff */
[----:B------:R-:W-:Y:S02]  /*60230*/  PRMT R15, R13, 0x7610, R15 ;  /* 0x000076100d0f7816 */ /* 0x000fe4000000000f */
[----:B------:R-:W-:Y:S01]  /*60240*/  PRMT R13, R12, 0x7610, R13 ;  /* 0x000076100c0d7816 */ /* 0x000fe2000000000d */
[----:B--2---:R-:W-:Y:S02]  /*60250*/  FMUL R14, R14, R2 ;  /* 0x000000020e0e7220 */ /* 0x004fe40000400000 */
[----:B------:R-:W-:Y:S03]  /*60260*/  @P1 STG.E.U16 desc[UR46][R10.64+0x190], R15 ;  /* 0x0001900f0a001986 */ /* 0x000fe6000c10152e */
[----:B------:R-:W-:Y:S01]  /*60270*/  F2FP.BF16.F32.PACK_AB R12, RZ, R14 ;  /* 0x0000000eff0c723e */ /* 0x000fe200000010ff */
[----:B------:R0:W-:Y:S04]  /*60280*/  @P2 STG.E.U16 desc[UR46][R10.64+0x192], R13 ;  /* 0x0001920d0a002986 */ /* 0x0001e8000c10152e */
[----:B------:R1:W-:Y:S04]  /*60290*/  @P0 STG.E.U16 desc[UR46][R4.64+0x190], R12 ;  /* 0x0001900c04000986 */ /* 0x0003e8000c10152e */
[----:B0-----:R-:W2:Y:S04]  /*602a0*/  LDL.LU R13, [R1+0x19c] ;  /* 0x00019c00010d7983 */ /* 0x001ea80000300800 */
[----:B-1----:R-:W4:Y:S01]  /*602b0*/  LDL.LU R12, [R1+0x1a0] ;  /* 0x0001a000010c7983 */ /* 0x002f220000300800 */
[-C--:B--2---:R-:W-:Y:S01]  /*602c0*/  FMUL R13, R13, R2.reuse ;  /* 0x000000020d0d7220 */ /* 0x084fe20000400000 */
[----:B----4-:R-:W-:-:S04]  /*602d0*/  FMUL R12, R12, R2 ;  /* 0x000000020c0c7220 */ /* 0x010fc80000400000 */
[----:B------:R-:W-:Y:S02]  /*602e0*/  F2FP.BF16.F32.PACK_AB R13, RZ, R13 ;  /* 0x0000000dff0d723e */ /* 0x000fe400000010ff */
[----:B------:R-:W-:Y:S02]  /*602f0*/  F2FP.BF16.F32.PACK_AB R12, RZ, R12 ;  /* 0x0000000cff0c723e */ /* 0x000fe400000010ff */
[----:B------:R-:W-:Y:S02]  /*60300*/  PRMT R14, R13, 0x7610, R14 ;  /* 0x000076100d0e7816 */ /* 0x000fe4000000000e */
[----:B------:R-:W-:Y:S02]  /*60310*/  PRMT R13, R12, 0x7610, R13 ;  /* 0x000076100c0d7816 */ /* 0x000fe4000000000d */
[----:B------:R-:W2:Y:S01]  /*60320*/  LDL.LU R12, [R1+0x1a4] ;  /* 0x0001a400010c7983 */ /* 0x000ea20000300800 */
[----:B------:R-:W-:Y:S02]  /*60330*/  ISETP.GT.AND P3, PT, R3, 0xd0, PT ;  /* 0x000000d00300780c */ /* 0x000fe40003f64270 */
[----:B------:R-:W-:-:S02]  /*60340*/  ISETP.GT.AND P1, PT, R0, 0x8, P5 ;  /* 0x000000080000780c */ /* 0x000fc40002f24270 */
[----:B------:R-:W-:-:S11]  /*60350*/  ISETP.GT.AND P0, PT, R0, RZ, P3 ;  /* 0x000000ff0000720c */ /* 0x000fd60001f04270 */
[----:B------:R0:W-:Y:S04]  /*60360*/  @P1 STG.E.U16 desc[UR46][R4.64+0x192], R14 ;  /* 0x0001920e04001986 */ /* 0x0001e8000c10152e */
[----:B------:R1:W-:Y:S04]  /*60370*/  @P0 STG.E.U16 desc[UR46][R10.64+0x1a0], R13 ;  /* 0x0001a00d0a000986 */ /* 0x0003e8000c10152e */
[----:B0-----:R-:W4:Y:S01]  /*60380*/  LDL.LU R14, [R1+0x1b0] ;  /* 0x0001b000010e7983 */ /* 0x001f220000300800 */
[----:B--2---:R-:W-:-:S05]  /*60390*/  FMUL R12, R12, R2 ;  /* 0x000000020c0c7220 */ /* 0x004fca0000400000 */
[----:B------:R-:W-:-:S04]  /*603a0*/  F2FP.BF16.F32.PACK_AB R12, RZ, R12 ;  /* 0x0000000cff0c723e */ /* 0x000fc800000010ff */
[----:B-1----:R-:W-:Y:S02]  /*603b0*/  PRMT R13, R12, 0x7610, R13 ;  /* 0x000076100c0d7816 */ /* 0x002fe4000000000d */
[----:B------:R-:W2:Y:S01]  /*603c0*/  LDL.LU R12, [R1+0x1a8] ;  /* 0x0001a800010c7983 */ /* 0x000ea20000300800 */
[----:B------:R-:W-:-:S04]  /*603d0*/  ISETP.GT.AND P2, PT, R3, 0xd1, PT ;  /* 0x000000d10300780c */ /* 0x000fc80003f44270 */
[----:B------:R-:W-:-:S13]  /*603e0*/  ISETP.GT.AND P0, PT, R0, RZ, P2 ;  /* 0x000000ff0000720c */ /* 0x000fda0001704270 */
[----:B------:R0:W-:Y:S01]  /*603f0*/  @P0 STG.E.U16 desc[UR46][R10.64+0x1a2], R13 ;  /* 0x0001a20d0a000986 */ /* 0x0001e2000c10152e */
[----:B--2---:R-:W-:-:S05]  /*60400*/  FMUL R12, R12, R2 ;  /* 0x000000020c0c7220 */ /* 0x004fca0000400000 */
[----:B------:R-:W-:-:S04]  /*60410*/  F2FP.BF16.F32.PACK_AB R12, RZ, R12 ;  /* 0x0000000cff0c723e */ /* 0x000fc800000010ff */
[----:B0-----:R-:W-:Y:S02]  /*60420*/  PRMT R13, R12, 0x7610, R13 ;  /* 0x000076100c0d7816 */ /* 0x001fe4000000000d */
[----:B------:R-:W2:Y:S01]  /*60430*/  LDL.LU R12, [R1+0x1ac] ;  /* 0x0001ac00010c7983 */ /* 0x000ea20000300800 */
[----:B------:R-:W-:-:S13]  /*60440*/  ISETP.GT.AND P0, PT, R0, 0x8, P3 ;  /* 0x000000080000780c */ /* 0x000fda0001f04270 */
[----:B------:R-:W-:Y:S01]  /*60450*/  @P0 STG.E.U16 desc[UR46][R4.64+0x1a0], R13 ;  /* 0x0001a00d04000986 */ /* 0x000fe2000c10152e */
[----:B------:R-:W-:Y:S02]  /*60460*/  ISETP.GT.AND P0, PT, R0, 0x8, P2 ;  /* 0x000000080000780c */ /* 0x000fe40001704270 */
[----:B------:R-:W-:Y:S01]  /*60470*/  ISETP.GT.AND P2, PT, R3, 0xd8, PT ;  /* 0x000000d80300780c */ /* 0x000fe20003f44270 */
[----:B----4-:R-:W-:-:S05]  /*60480*/  FMUL R14, R14, R2 ;  /* 0x000000020e0e7220 */ /* 0x010fca0000400000 */
[----:B------:R-:W-:Y:S01]  /*60490*/  F2FP.BF16.F32.PACK_AB R14, RZ, R14 ;  /* 0x0000000eff0e723e */ /* 0x000fe200000010ff */
[----:B--2---:R-:W-:-:S05]  /*604a0*/  FMUL R12, R12, R2 ;  /* 0x000000020c0c7220 */ /* 0x004fca0000400000 */
[----:B------:R-:W-:-:S05]  /*604b0*/  F2FP.BF16.F32.PACK_AB R12, RZ, R12 ;  /* 0x0000000cff0c723e */ /* 0x000fca00000010ff */
[----:B------:R0:W-:Y:S02]  /*604c0*/  @P0 STG.E.U16 desc[UR46][R4.64+0x1a2], R12 ;  /* 0x0001a20c04000986 */ /* 0x0001e4000c10152e */
[----:B0-----:R-:W-:-:S04]  /*604d0*/  IADD3 R12, P0, R8, UR5, RZ ;  /* 0x00000005080c7c10 */ /* 0x001fc8000ff1e0ff */
[----:B------:R-:W-:Y:S02]  /*604e0*/  IADD3.X R13, R9, UR4, RZ, P0, !PT ;  /* 0x00000004090d7c10 */ /* 0x000fe400087fe4ff */
[----:B------:R-:W-:-:S13]  /*604f0*/  ISETP.GT.AND P0, PT, R0, RZ, P2 ;  /* 0x000000ff0000720c */ /* 0x000fda0001704270 */
        /* <DEDUP_REMOVED lines=329> */
[C---:B------:R-:W-:Y:S02]  /*61990*/  ISETP.GT.AND P5, PT, R3.reuse, 0x168, PT ;  /* 0x000001680300780c */ /* 0x040fe40003fa4270 */
[C---:B------:R-:W-:Y:S02]  /*619a0*/  ISETP.GT.AND P3, PT, R3.reuse, 0x169, PT ;  /* 0x000001690300780c */ /* 0x040fe40003f64270 */
[----:B------:R-:W-:Y:S01]  /*619b0*/  ISETP.GT.AND P4, PT, R3, 0x171, PT ;  /* 0x000001710300780c */ /* 0x000fe20003f84270 */
[----:B--2---:R-:W-:-:S05]  /*619c0*/  FMUL R14, R14, R2 ;  /* 0x000000020e0e7220 */ /* 0x004fca0000400000 */
[----:B------:R-:W-:-:S05]  /*619d0*/  F2FP.BF16.F32.PACK_AB R14, RZ, R14 ;  /* 0x0000000eff0e723e */ /* 0x000fca00000010ff */
[----:B------:R3:W-:Y:S01]  /*619e0*/  @P0 STG.E.U16 desc[UR46][R10.64+0x2a0], R14 ;  /* 0x0002a00e0a000986 */ /* 0x0007e2000c10152e */
[----:B------:R-:W-:Y:S01]  /*619f0*/  ISETP.GT.AND P0, PT, R0, RZ, P1 ;  /* 0x000000ff0000720c */ /* 0x000fe20000f04270 */
[----:B---3--:R-:W-:-:S05]  /*61a00*/  FMUL R14, R19, R2 ;  /* 0x00000002130e7220 */ /* 0x008fca0000400000 */
        /* <DEDUP_REMOVED lines=94> */
[----:B------:R-:W5:Y:S01]  /*61ff0*/  LDL.LU R21, [R1+0x12c] ;  /* 0x00012c0001157983 */ /* 0x000f620000300800 */
[----:B------:R-:W-:-:S03]  /*62000*/  F2FP.BF16.F32.PACK_AB R10, RZ, R10 ;  /* 0x0000000aff0a723e */ /* 0x000fc600000010ff */
[----:B------:R-:W5:Y:S04]  /*62010*/  LDL.LU R223, [R1+0x130] ;  /* 0x0001300001df7983 */ /* 0x000f680000300800 */
[----:B------:R-:W5:Y:S04]  /*62020*/  LDL.LU R222, [R1+0x134] ;  /* 0x0001340001de7983 */ /* 0x000f680000300800 */
[----:B------:R-:W5:Y:S04]  /*62030*/  LDL.LU R220, [R1+0x138] ;  /* 0x0001380001dc7983 */ /* 0x000f680000300800 */
[----:B------:R-:W5:Y:S04]  /*62040*/  LDL.LU R221, [R1+0x13c] ;  /* 0x00013c0001dd7983 */ /* 0x000f680000300800 */
[----:B------:R-:W5:Y:S04]  /*62050*/  LDL.LU R219, [R1+0x140] ;  /* 0x0001400001db7983 */ /* 0x000f680000300800 */
[----:B------:R0:W-:Y:S04]  /*62060*/  @P6 STG.E.U16 desc[UR46][R4.64+0x2f0], R10 ;  /* 0x0002f00a04006986 */ /* 0x0001e8000c10152e */
[----:B------:R-:W5:Y:S04]  /*62070*/  LDL.LU R216, [R1+0x144] ;  /* 0x0001440001d87983 */ /* 0x000f680000300800 */
        /* <DEDUP_REMOVED lines=10> */
[----:B0-----:R-:W-:-:S03]  /*62120*/  FMUL R10, R225, R2 ;  /* 0x00000002e10a7220 */ /* 0x001fc60000400000 */
[----:B------:R-:W5:Y:S04]  /*62130*/  LDL.LU R229, [R1+0x16c] ;  /* 0x00016c0001e57983 */ /* 0x000f680000300800 */
[----:B------:R-:W5:Y:S04]  /*62140*/  LDL.LU R228, [R1+0x170] ;  /* 0x0001700001e47983 */ /* 0x000f680000300800 */
[----:B------:R-:W5:Y:S04]  /*62150*/  LDL.LU R227, [R1+0x174] ;  /* 0x0001740001e37983 */ /* 0x000f680000300800 */
[----:B------:R-:W5:Y:S01]  /*62160*/  LDL.LU R226, [R1+0x178] ;  /* 0x0001780001e27983 */ /* 0x000f620000300800 */
[----:B------:R-:W-:-:S03]  /*62170*/  F2FP.BF16.F32.PACK_AB R10, RZ, R10 ;  /* 0x0000000aff0a723e */ /* 0x000fc600000010ff */
[----:B------:R-:W5:Y:S04]  /*62180*/  LDL.LU R225, [R1+0x17c] ;  /* 0x00017c0001e17983 */ /* 0x000f680000300800 */
[----:B------:R0:W-:Y:S04]  /*62190*/  @P6 STG.E.U16 desc[UR46][R4.64+0x2f2], R10 ;  /* 0x0002f20a04006986 */ /* 0x0001e8000c10152e */
[----:B0-----:R-:W2:Y:S04]  /*621a0*/  LDL.LU R4, [R1] ;  /* 0x0000000001047983 */ /* 0x001ea80000300800 */
[----:B------:R-:W3:Y:S04]  /*621b0*/  LDL.LU R5, [R1+0x4] ;  /* 0x0000040001057983 */ /* 0x000ee80000300800 */
[----:B------:R-:W4:Y:S01]  /*621c0*/  LDL.LU R10, [R1+0x8] ;  /* 0x00000800010a7983 */ /* 0x000f220000300800 */
[----:B------:R-:W-:-:S04]  /*621d0*/  ISETP.GT.AND P6, PT, R3, 0xc0, PT ;  /* 0x000000c00300780c */ /* 0x000fc80003fc4270 */
[----:B------:R-:W-:Y:S01]  /*621e0*/  ISETP.GT.AND P6, PT, R0, 0x80, P6 ;  /* 0x000000800000780c */ /* 0x000fe200037c4270 */
[----:B--2---:R-:W-:-:S05]  /*621f0*/  FMUL R4, R4, R2 ;  /* 0x0000000204047220 */ /* 0x004fca0000400000 */
[----:B------:R-:W-:-:S07]  /*62200*/  F2FP.BF16.F32.PACK_AB R4, RZ, R4 ;  /* 0x00000004ff04723e */ /* 0x000fce00000010ff */
[----:B------:R3:W-:Y:S01]  /*62210*/  @P6 STG.E.U16 desc[UR46][R8.64+0x180], R4 ;  /* 0x0001800408006986 */ /* 0x0007e2000c10152e */
[----:B------:R-:W-:-:S04]  /*62220*/  ISETP.GT.AND P6, PT, R3, 0xc1, PT ;  /* 0x000000c10300780c */ /* 0x000fc80003fc4270 */
[----:B------:R-:W-:Y:S01]  /*62230*/  ISETP.GT.AND P6, PT, R0, 0x80, P6 ;  /* 0x000000800000780c */ /* 0x000fe200037c4270 */
[----:B---3--:R-:W-:-:S05]  /*62240*/  FMUL R4, R5, R2 ;  /* 0x0000000205047220 */ /* 0x008fca0000400000 */
[----:B------:R-:W-:-:S07]  /*62250*/  F2FP.BF16.F32.PACK_AB R4, RZ, R4 ;  /* 0x00000004ff04723e */ /* 0x000fce00000010ff */
[----:B------:R0:W-:Y:S02]  /*62260*/  @P6 STG.E.U16 desc[UR46][R8.64+0x182], R4 ;  /* 0x0001820408006986 */ /* 0x0001e4000c10152e */
[----:B0-----:R-:W-:-:S04]  /*62270*/  IADD3 R4, P6, R6, UR5, RZ ;  /* 0x0000000506047c10 */ /* 0x001fc8000ffde0ff */
[----:B------:R-:W-:Y:S02]  /*62280*/  IADD3.X R5, R7, UR4, RZ, P6, !PT ;  /* 0x0000000407057c10 */ /* 0x000fe4000b7fe4ff */
[----:B------:R-:W-:Y:S01]  /*62290*/  ISETP.GT.AND P6, PT, R3, 0xc0, PT ;  /* 0x000000c00300780c */ /* 0x000fe20003fc4270 */
[----:B----4-:R-:W-:-:S03]  /*622a0*/  FMUL R10, R10, R2 ;  /* 0x000000020a0a7220 */ /* 0x010fc60000400000 */
[----:B------:R-:W-:Y:S02]  /*622b0*/  ISETP.GT.AND P6, PT, R0, 0x88, P6 ;  /* 0x000000880000780c */ /* 0x000fe400037c4270 */
[----:B------:R-:W-:-:S11]  /*622c0*/  F2FP.BF16.F32.PACK_AB R10, RZ, R10 ;  /* 0x0000000aff0a723e */ /* 0x000fd600000010ff */
        /* <DEDUP_REMOVED lines=406> */
[-C--:B------:R-:W-:Y:S01]  /*63c30*/  FMUL R11, R11, R2.reuse ;  /* 0x000000020b0b7220 */ /* 0x080fe20000400000 */
[----:B--2---:R-:W-:-:S05]  /*63c40*/  FMUL R10, R10, R2 ;  /* 0x000000020a0a7220 */ /* 0x004fca0000400000 */
[----:B------:R-:W-:-:S06]  /*63c50*/  F2FP.BF16.F32.PACK_AB R10, RZ, R10 ;  /* 0x0000000aff0a723e */ /* 0x000fcc00000010ff */
[----:B------:R0:W-:Y:S04]  /*63c60*/  @P6 STG.E.U16 desc[UR46][R12.64+0x290], R10 ;  /* 0x0002900a0c006986 */ /* 0x0001e8000c10152e */
[----:B0-----:R-:W2:Y:S01]  /*63c70*/  LDL.LU R10, [R1+0x120] ;  /* 0x00012000010a7983 */ /* 0x001ea20000300800 */
[----:B------:R-:W-:-:S04]  /*63c80*/  ISETP.GT.AND P6, PT, R3, 0x149, PT ;  /* 0x000001490300780c */ /* 0x000fc80003fc4270 */
[----:B------:R-:W-:Y:S02]  /*63c90*/  ISETP.GT.AND P6, PT, R0, 0x88, P6 ;  /* 0x000000880000780c */ /* 0x000fe400037c4270 */
[----:B------:R-:W-:-:S04]  /*63ca0*/  F2FP.BF16.F32.PACK_AB R11, RZ, R11 ;  /* 0x0000000bff0b723e */ /* 0x000fc800000010ff */
[----:B------:R-:W-:-:S07]  /*63cb0*/  PRMT R14, R11, 0x7610, R14 ;  /* 0x000076100b0e7816 */ /* 0x000fce000000000e */
[----:B------:R0:W-:Y:S01]  /*63cc0*/  @P6 STG.E.U16 desc[UR46][R12.64+0x292], R14 ;  /* 0x0002920e0c006986 */ /* 0x0001e2000c10152e */
[----:B------:R-:W-:-:S04]  /*63cd0*/  ISETP.GT.AND P6, PT, R3, 0x150, PT ;  /* 0x000001500300780c */ /* 0x000fc80003fc4270 */
[----:B------:R-:W-:Y:S01]  /*63ce0*/  ISETP.GT.AND P6, PT, R0, 0x80, P6 ;  /* 0x000000800000780c */ /* 0x000fe200037c4270 */
[----:B--2---:R-:W-:-:S05]  /*63cf0*/  FMUL R11, R10, R2 ;  /* 0x000000020a0b7220 */ /* 0x004fca0000400000 */
[----:B------:R-:W-:Y:S01]  /*63d00*/  F2FP.BF16.F32.PACK_AB R11, RZ, R11 ;  /* 0x0000000bff0b723e */ /* 0x000fe200000010ff */
[----:B------:R-:W-:-:S06]  /*63d10*/  FMUL R10, R19, R2 ;  /* 0x00000002130a7220 */ /* 0x000fcc0000400000 */
[----:B------:R1:W-:Y:S01]  /*63d20*/  @P6 STG.E.U16 desc[UR46][R8.64+0x2a0], R11 ;  /* 0x0002a00b08006986 */ /* 0x0003e2000c10152e */
[----:B------:R-:W-:-:S04]  /*63d30*/  ISETP.GT.AND P6, PT, R3, 0x151, PT ;  /* 0x000001510300780c */ /* 0x000fc80003fc4270 */
[----:B------:R-:W-:Y:S02]  /*63d40*/  ISETP.GT.AND P6, PT, R0, 0x80, P6 ;  /* 0x000000800000780c */ /* 0x000fe400037c4270 */
[----:B------:R-:W-:-:S04]  /*63d50*/  F2FP.BF16.F32.PACK_AB R10, RZ, R10 ;  /* 0x0000000aff0a723e */ /* 0x000fc800000010ff */
[----:B------:R-:W-:Y:S01]  /*63d60*/  PRMT R15, R10, 0x7610, R15 ;  /* 0x000076100a0f7816 */ /* 0x000fe2000000000f */
[----:B------:R-:W-:-:S06]  /*63d70*/  FMUL R10, R20, R2 ;  /* 0x00000002140a7220 */ /* 0x000fcc0000400000 */
[----:B------:R2:W-:Y:S01]  /*63d80*/  @P6 STG.E.U16 desc[UR46][R8.64+0x2a2], R15 ;  /* 0x0002a20f08006986 */ /* 0x0005e2000c10152e */
[----:B------:R-:W-:-:S04]  /*63d90*/  ISETP.GT.AND P6, PT, R3, 0x150, PT ;  /* 0x000001500300780c */ /* 0x000fc80003fc4270 */
[----:B------:R-:W-:Y:S02]  /*63da0*/  ISETP.GT.AND P6, PT, R0, 0x88, P6 ;  /* 0x000000880000780c */ /* 0x000fe400037c4270 */
[----:B------:R-:W-:-:S04]  /*63db0*/  F2FP.BF16.F32.PACK_AB R10, RZ, R10 ;  /* 0x0000000aff0a723e */ /* 0x000fc800000010ff */
[----:B0-----:R-:W-:Y:S01]  /*63dc0*/  PRMT R14, R10, 0x7610, R14 ;  /* 0x000076100a0e7816 */ /* 0x001fe2000000000e */
[----:B-----5:R-:W-:-:S06]  /*63dd0*/  FMUL R10, R21, R2 ;  /* 0x00000002150a7220 */ /* 0x020fcc0000400000 */
[----:B------:R0:W-:Y:S01]  /*63de0*/  @P6 STG.E.U16 desc[UR46][R12.64+0x2a0], R14 ;  /* 0x0002a00e0c006986 */ /* 0x0001e2000c10152e */
[----:B------:R-:W-:-:S04]  /*63df0*/  ISETP.GT.AND P6, PT, R3, 0x151, PT ;  /* 0x000001510300780c */ /* 0x000fc80003fc4270 */
[----:B------:R-:W-:Y:S02]  /*63e00*/  ISETP.GT.AND P6, PT, R0, 0x88, P6 ;  /* 0x000000880000780c */ /* 0x000fe400037c4270 */
[----:B------:R-:W-:-:S04]  /*63e10*/  F2FP.BF16.F32.PACK_AB R10, RZ, R10 ;  /* 0x0000000aff0a723e */ /* 0x000fc800000010ff */
[----:B-1----:R-:W-:Y:S01]  /*63e20*/  PRMT R11, R10, 0x7610, R11 ;  /* 0x000076100a0b7816 */ /* 0x002fe2000000000b */
[----:B------:R-:W-:-:S06]  /*63e30*/  FMUL R10, R223, R2 ;  /* 0x00000002df0a7220 */ /* 0x000fcc0000400000 */
[----:B------:R1:W-:Y:S01]  /*63e40*/  @P6 STG.E.U16 desc[UR46][R12.64+0x2a2], R11 ;  /* 0x0002a20b0c006986 */ /* 0x0003e2000c10152e */
[----:B------:R-:W-:-:S04]  /*63e50*/  ISETP.GT.AND P6, PT, R3, 0x158, PT ;  /* 0x000001580300780c */ /* 0x000fc80003fc4270 */
[----:B------:R-:W-:Y:S02]  /*63e60*/  ISETP.GT.AND P6, PT, R0, 0x80, P6 ;  /* 0x000000800000780c */ /* 0x000fe400037c4270 */
[----:B------:R-:W-:-:S04]  /*63e70*/  F2FP.BF16.F32.PACK_AB R10, RZ, R10 ;  /* 0x0000000aff0a723e */ /* 0x000fc800000010ff */
[----:B--2---:R-:W-:Y:S01]  /*63e80*/  PRMT R15, R10, 0x7610, R15 ;  /* 0x000076100a0f7816 */ /* 0x004fe2000000000f */
[----:B------:R-:W-:-:S06]  /*63e90*/  FMUL R10, R222, R2 ;  /* 0x00000002de0a7220 */ /* 0x000fcc0000400000 */
[----:B------:R2:W-:Y:S01]  /*63ea0*/  @P6 STG.E.U16 desc[UR46][R8.64+0x2b0], R15 ;  /* 0x0002b00f08006986 */ /* 0x0005e2000c10152e */
[----:B------:R-:W-:-:S04]  /*63eb0*/  ISETP.GT.AND P6, PT, R3, 0x159, PT ;  /* 0x000001590300780c */ /* 0x000fc80003fc4270 */
[----:B------:R-:W-:Y:S02]  /*63ec0*/  ISETP.GT.AND P6, PT, R0, 0x80, P6 ;  /* 0x000000800000780c */ /* 0x000fe400037c4270 */
[----:B------:R-:W-:-:S04]  /*63ed0*/  F2FP.BF16.F32.PACK_AB R10, RZ, R10 ;  /* 0x0000000aff0a723e */ /* 0x000fc800000010ff */
[----:B0-----:R-:W-:Y:S01]  /*63ee0*/  PRMT R14, R10, 0x7610, R14 ;  /* 0x000076100a0e7816 */ /* 0x001fe2000000000e */
[----:B------:R-:W-:-:S06]  /*63ef0*/  FMUL R10, R220, R2 ;  /* 0x00000002dc0a7220 */ /* 0x000fcc0000400000 */
        /* <DEDUP_REMOVED lines=37> */
[----:B------:R-:W-:Y:S02]  /*64150*/  ISETP.GT.AND P6, PT, R0, 0x80, P5 ;  /* 0x000000800000780c */ /* 0x000fe40002fc4270 */
[----:B------:R-:W-:-:S04]  /*64160*/  F2FP.BF16.F32.PACK_AB R10, RZ, R10 ;  /* 0x0000000aff0a723e */ /* 0x000fc800000010ff */
[----:B-1----:R-:W-:Y:S01]  /*64170*/  PRMT R11, R10, 0x7610, R11 ;  /* 0x000076100a0b7816 */ /* 0x002fe2000000000b */
[----:B------:R-:W-:-:S06]  /*64180*/  FMUL R10, R235, R2 ;  /* 0x00000002eb0a7220 */ /* 0x000fcc0000400000 */
[----:B------:R1:W-:Y:S01]  /*64190*/  @P6 STG.E.U16 desc[UR46][R8.64+0x2d0], R11 ;  /* 0x0002d00b08006986 */ /* 0x0003e2000c10152e */
[----:B------:R-:W-:Y:S02]  /*641a0*/  ISETP.GT.AND P6, PT, R0, 0x80, P3 ;  /* 0x000000800000780c */ /* 0x000fe40001fc4270 */
[----:B------:R-:W-:-:S04]  /*641b0*/  F2FP.BF16.F32.PACK_AB R10, RZ, R10 ;  /* 0x0000000aff0a723e */ /* 0x000fc800000010ff */
[----:B--2---:R-:W-:Y:S01]  /*641c0*/  PRMT R15, R10, 0x7610, R15 ;  /* 0x000076100a0f7816 */ /* 0x004fe2000000000f */
[----:B------:R-:W-:-:S06]  /*641d0*/  FMUL R10, R234, R2 ;  /* 0x00000002ea0a7220 */ /* 0x000fcc0000400000 */
[----:B------:R2:W-:Y:S01]  /*641e0*/  @P6 STG.E.U16 desc[UR46][R8.64+0x2d2], R15 ;  /* 0x0002d20f08006986 */ /* 0x0005e2000c10152e */
        /* <DEDUP_REMOVED lines=29> */
[----:B------:R-:W-:Y:S01]  /*643c0*/  @P6 STG.E.U16 desc[UR46][R12.64+0x2e2], R15 ;  /* 0x0002e20f0c006986 */ /* 0x000fe2000c10152e */
[----:B------:R-:W-:Y:S02]  /*643d0*/  ISETP.GT.AND P6, PT, R0, 0x80, P2 ;  /* 0x000000800000780c */ /* 0x000fe400017c4270 */
[----:B------:R-:W-:-:S04]  /*643e0*/  F2FP.BF16.F32.PACK_AB R10, RZ, R10 ;  /* 0x0000000aff0a723e */ /* 0x000fc800000010ff */
[----:B0-----:R-:W-:Y:S01]  /*643f0*/  PRMT R14, R10, 0x7610, R14 ;  /* 0x000076100a0e7816 */ /* 0x001fe2000000000e */
[----:B------:R-:W-:-:S06]  /*64400*/  FMUL R10, R227, R2 ;  /* 0x00000002e30a7220 */ /* 0x000fcc0000400000 */
[----:B------:R-:W-:Y:S01]  /*64410*/  @P6 STG.E.U16 desc[UR46][R8.64+0x2f0], R14 ;  /* 0x0002f00e08006986 */ /* 0x000fe2000c10152e */
[----:B------:R-:W-:Y:S02]  /*64420*/  ISETP.GT.AND P6, PT, R0, 0x80, P1 ;  /* 0x000000800000780c */ /* 0x000fe40000fc4270 */
[----:B------:R-:W-:-:S04]  /*64430*/  F2FP.BF16.F32.PACK_AB R10, RZ, R10 ;  /* 0x0000000aff0a723e */ /* 0x000fc800000010ff */
[----:B-1----:R-:W-:Y:S01]  /*64440*/  PRMT R11, R10, 0x7610, R11 ;  /* 0x000076100a0b7816 */ /* 0x002fe2000000000b */
        /* <DEDUP_REMOVED lines=8> */
[----:B------:R-:W-:Y:S01]  /*644d0*/  F2FP.BF16.F32.PACK_AB R10, RZ, R10 ;  /* 0x0000000aff0a723e */ /* 0x000fe200000010ff */
[----:B------:R-:W-:-:S10]  /*644e0*/  FMUL R120, R120, R2 ;  /* 0x0000000278787220 */ /* 0x000fd40000400000 */
[----:B------:R1:W-:Y:S01]  /*644f0*/  @P6 STG.E.U16 desc[UR46][R12.64+0x2f2], R10 ;  /* 0x0002f20a0c006986 */ /* 0x0003e2000c10152e */
[----:B------:R-:W-:-:S04]  /*64500*/  ISETP.GT.AND P6, PT, R3, 0xc0, PT ;  /* 0x000000c00300780c */ /* 0x000fc80003fc4270 */
[----:B------:R-:W-:Y:S02]  /*64510*/  ISETP.GT.AND P6, PT, R0, 0x100, P6 ;  /* 0x000001000000780c */ /* 0x000fe400037c4270 */
[----:B------:R-:W-:Y:S01]  /*64520*/  F2FP.BF16.F32.PACK_AB R120, RZ, R120 ;  /* 0x00000078ff78723e */ /* 0x000fe200000010ff */
[----:B------:R-:W-:-:S10]  /*64530*/  FMUL R121, R121, R2 ;  /* 0x0000000279797220 */ /* 0x000fd40000400000 */
[----:B------:R1:W-:Y:S01]  /*64540*/  @P6 STG.E.U16 desc[UR46][R6.64+0x180], R120 ;  /* 0x0001807806006986 */ /* 0x0003e2000c10152e */
[----:B------:R-:W-:-:S04]  /*64550*/  ISETP.GT.AND P6, PT, R3, 0xc1, PT ;  /* 0x000000c10300780c */ /* 0x000fc80003fc4270 */
[----:B------:R-:W-:Y:S02]  /*64560*/  ISETP.GT.AND P6, PT, R0, 0x100, P6 ;  /* 0x000001000000780c */ /* 0x000fe400037c4270 */
[----:B------:R-:W-:Y:S01]  /*64570*/  F2FP.BF16.F32.PACK_AB R121, RZ, R121 ;  /* 0x00000079ff79723e */ /* 0x000fe200000010ff */
[----:B------:R-:W-:-:S10]  /*64580*/  VIADD R23, R23, UR10 ;  /* 0x0000000a17177c36 */ /* 0x000fd40008000000 */
[----:B------:R1:W-:Y:S01]  /*64590*/  @P6 STG.E.U16 desc[UR46][R6.64+0x182], R121 ;  /* 0x0001827906006986 */ /* 0x0003e2000c10152e */
[----:B------:R-:W-:-:S04]  /*645a0*/  IADD3 R8, P6, R22, UR5, RZ ;  /* 0x0000000516087c10 */ /* 0x000fc8000ffde0ff */
[----:B0-----:R-:W-:Y:S02]  /*645b0*/  IADD3.X R9, R23, UR4, RZ, P6, !PT ;  /* 0x0000000417097c10 */ /* 0x001fe4000b7fe4ff */
[----:B------:R-:W-:Y:S01]  /*645c0*/  ISETP.GT.AND P6, PT, R3, 0xc0, PT ;  /* 0x000000c00300780c */ /* 0x000fe20003fc4270 */
[----:B------:R-:W-:-:S03]  /*645d0*/  FMUL R122, R122, R2 ;  /* 0x000000027a7a7220 */ /* 0x000fc60000400000 */
        /* <DEDUP_REMOVED lines=881> */
[C---:B------:R-:W-:Y:S02]  /*67cf0*/  ISETP.GT.AND P6, PT, R0.reuse, 0x180, P3 ;  /* 0x000001800000780c */ /* 0x040fe40001fc4270 */
[----:B------:R-:W-:Y:S02]  /*67d00*/  F2FP.BF16.F32.PACK_AB R109, RZ, R109 ;  /* 0x0000006dff6d723e */ /* 0x000fe400000010ff */
[C---:B------:R-:W-:Y:S02]  /*67d10*/  ISETP.GT.AND P5, PT, R0.reuse, 0x188, P5 ;  /* 0x000001880000780c */ /* 0x040fe40002fa4270 */
[----:B------:R-:W-:Y:S01]  /*67d20*/  ISETP.GT.AND P3, PT, R0, 0x188, P3 ;  /* 0x000001880000780c */ /* 0x000fe20001f64270 */
[-C--:B------:R-:W-:Y:S01]  /*67d30*/  FMUL R110, R110, R2.reuse ;  /* 0x000000026e6e7220 */ /* 0x080fe20000400000 */
[-C--:B------:R-:W-:Y:S01]  /*67d40*/  FMUL R111, R111, R2.reuse ;  /* 0x000000026f6f7220 */ /* 0x080fe20000400000 */
[----:B------:R-:W-:-:S04]  /*67d50*/  FMUL R112, R112, R2 ;  /* 0x0000000270707220 */ /* 0x000fc80000400000 */
[----:B------:R1:W-:Y:S01]  /*67d60*/  @P6 STG.E.U16 desc[UR46][R22.64+0x2d2], R109 ;  /* 0x0002d26d16006986 */ /* 0x0003e2000c10152e */
[C---:B------:R-:W-:Y:S02]  /*67d70*/  ISETP.GT.AND P6, PT, R0.reuse, 0x180, P0 ;  /* 0x000001800000780c */ /* 0x040fe400007c4270 */
[----:B------:R-:W-:Y:S02]  /*67d80*/  F2FP.BF16.F32.PACK_AB R110, RZ, R110 ;  /* 0x0000006eff6e723e */ /* 0x000fe400000010ff */
[----:B------:R-:W-:Y:S02]  /*67d90*/  F2FP.BF16.F32.PACK_AB R111, RZ, R111 ;  /* 0x0000006fff6f723e */ /* 0x000fe400000010ff */
[----:B------:R-:W-:Y:S02]  /*67da0*/  F2FP.BF16.F32.PACK_AB R112, RZ, R112 ;  /* 0x00000070ff70723e */ /* 0x000fe400000010ff */
[C---:B------:R-:W-:Y:S01]  /*67db0*/  ISETP.GT.AND P0, PT, R0.reuse, 0x188, P0 ;  /* 0x000001880000780c */ /* 0x040fe20000704270 */
[----:B------:R1:W-:Y:S01]  /*67dc0*/  @P5 STG.E.U16 desc[UR46][R8.64+0x2d0], R110 ;  /* 0x0002d06e08005986 */ /* 0x0003e2000c10152e */
[----:B------:R-:W-:-:S03]  /*67dd0*/  ISETP.GT.AND P5, PT, R0, 0x180, P4 ;  /* 0x000001800000780c */ /* 0x000fc600027a4270 */
[----:B------:R1:W-:Y:S01]  /*67de0*/  @P3 STG.E.U16 desc[UR46][R8.64+0x2d2], R111 ;  /* 0x0002d26f08003986 */ /* 0x0003e2000c10152e */
[C---:B------:R-:W-:Y:S02]  /*67df0*/  ISETP.GT.AND P4, PT, R0.reuse, 0x188, P4 ;  /* 0x000001880000780c */ /* 0x040fe40002784270 */
[C---:B------:R-:W-:Y:S01]  /*67e00*/  ISETP.GT.AND P3, PT, R0.reuse, 0x180, P1 ;  /* 0x000001800000780c */ /* 0x040fe20000f64270 */
[-C--:B------:R-:W-:Y:S01]  /*67e10*/  FMUL R113, R113, R2.reuse ;  /* 0x0000000271717220 */ /* 0x080fe20000400000 */
[----:B------:R1:W-:Y:S01]  /*67e20*/  @P6 STG.E.U16 desc[UR46][R22.64+0x2e0], R112 ;  /* 0x0002e07016006986 */ /* 0x0003e2000c10152e */
[C---:B------:R-:W-:Y:S02]  /*67e30*/  ISETP.GT.AND P6, PT, R0.reuse, 0x180, P2 ;  /* 0x000001800000780c */ /* 0x040fe400017c4270 */
[C---:B------:R-:W-:Y:S02]  /*67e40*/  ISETP.GT.AND P2, PT, R0.reuse, 0x188, P2 ;  /* 0x000001880000780c */ /* 0x040fe40001744270 */
[----:B------:R-:W-:Y:S01]  /*67e50*/  ISETP.GT.AND P1, PT, R0, 0x188, P1 ;  /* 0x000001880000780c */ /* 0x000fe20000f24270 */
[-C--:B------:R-:W-:Y:S01]  /*67e60*/  FMUL R114, R114, R2.reuse ;  /* 0x0000000272727220 */ /* 0x080fe20000400000 */
[-C--:B------:R-:W-:Y:S01]  /*67e70*/  FMUL R115, R115, R2.reuse ;  /* 0x0000000273737220 */ /* 0x080fe20000400000 */
[-C--:B------:R-:W-:Y:S01]  /*67e80*/  FMUL R116, R116, R2.reuse ;  /* 0x0000000274747220 */ /* 0x080fe20000400000 */
[-C--:B------:R-:W-:Y:S01]  /*67e90*/  FMUL R117, R117, R2.reuse ;  /* 0x0000000275757220 */ /* 0x080fe20000400000 */
[-C--:B------:R-:W-:Y:S01]  /*67ea0*/  FMUL R118, R118, R2.reuse ;  /* 0x0000000276767220 */ /* 0x080fe20000400000 */
[----:B------:R-:W-:Y:S01]  /*67eb0*/  FMUL R119, R119, R2 ;  /* 0x0000000277777220 */ /* 0x000fe20000400000 */
[----:B------:R-:W-:-:S02]  /*67ec0*/  F2FP.BF16.F32.PACK_AB R113, RZ, R113 ;  /* 0x00000071ff71723e */ /* 0x000fc400000010ff */
[----:B------:R-:W-:Y:S02]  /*67ed0*/  F2FP.BF16.F32.PACK_AB R114, RZ, R114 ;  /* 0x00000072ff72723e */ /* 0x000fe400000010ff */
[----:B------:R-:W-:Y:S02]  /*67ee0*/  F2FP.BF16.F32.PACK_AB R115, RZ, R115 ;  /* 0x00000073ff73723e */ /* 0x000fe400000010ff */
[----:B------:R-:W-:Y:S02]  /*67ef0*/  F2FP.BF16.F32.PACK_AB R116, RZ, R116 ;  /* 0x00000074ff74723e */ /* 0x000fe400000010ff */
[----:B------:R-:W-:Y:S02]  /*67f00*/  F2FP.BF16.F32.PACK_AB R117, RZ, R117 ;  /* 0x00000075ff75723e */ /* 0x000fe400000010ff */
[----:B------:R-:W-:Y:S02]  /*67f10*/  F2FP.BF16.F32.PACK_AB R118, RZ, R118 ;  /* 0x00000076ff76723e */ /* 0x000fe400000010ff */
[----:B------:R-:W-:Y:S01]  /*67f20*/  F2FP.BF16.F32.PACK_AB R119, RZ, R119 ;  /* 0x00000077ff77723e */ /* 0x000fe200000010ff */
[----:B------:R1:W-:Y:S04]  /*67f30*/  @P5 STG.E.U16 desc[UR46][R22.64+0x2e2], R113 ;  /* 0x0002e27116005986 */ /* 0x0003e8000c10152e */
[----:B------:R1:W-:Y:S04]  /*67f40*/  @P0 STG.E.U16 desc[UR46][R8.64+0x2e0], R114 ;  /* 0x0002e07208000986 */ /* 0x0003e8000c10152e */
[----:B------:R1:W-:Y:S04]  /*67f50*/  @P4 STG.E.U16 desc[UR46][R8.64+0x2e2], R115 ;  /* 0x0002e27308004986 */ /* 0x0003e8000c10152e */
[----:B------:R1:W-:Y:S04]  /*67f60*/  @P6 STG.E.U16 desc[UR46][R22.64+0x2f0], R116 ;  /* 0x0002f07416006986 */ /* 0x0003e8000c10152e */
[----:B------:R1:W-:Y:S04]  /*67f70*/  @P3 STG.E.U16 desc[UR46][R22.64+0x2f2], R117 ;  /* 0x0002f27516003986 */ /* 0x0003e8000c10152e */
[----:B------:R1:W-:Y:S04]  /*67f80*/  @P2 STG.E.U16 desc[UR46][R8.64+0x2f0], R118 ;  /* 0x0002f07608002986 */ /* 0x0003e8000c10152e */
[----:B------:R1:W-:Y:S02]  /*67f90*/  @P1 STG.E.U16 desc[UR46][R8.64+0x2f2], R119 ;  /* 0x0002f27708001986 */ /* 0x0003e4000c10152e */
.L_x_1556:
[----:B------:R-:W-:Y:S05]  /*67fa0*/  BSYNC B0 ;  /* 0x0000000000007941 */ /* 0x000fea0003800000 */
.L_x_28:
[----:B-1----:R-:W2:Y:S04]  /*67fb0*/  LDL.LU R5, [R1+0x908] ;  /* 0x0009080001057983 */ /* 0x002ea80000300800 */
[----:B0-----:R-:W2:Y:S01]  /*67fc0*/  LDL.LU R4, [R1+0x90c] ;  /* 0x00090c0001047983 */ /* 0x001ea20000300800 */
[----:B------:R-:W-:Y:S01]  /*67fd0*/  ULDC UR4, c[0x0][0xc] ;  /* 0x0000030000047ab9 */ /* 0x000fe20000000800 */
[----:B------:R-:W-:Y:S01]  /*67fe0*/  ULDC UR5, c[0x0][0x10] ;  /* 0x0000040000057ab9 */ /* 0x000fe20000000800 */
[----:B------:R-:W2:Y:S01]  /*67ff0*/  LDC R3, c[0x0][0x14] ;  /* 0x00000500ff037b82 */ /* 0x000ea20000000800 */
[----:B------:R-:W-:Y:S01]  /*68000*/  UIMAD.WIDE.U32 UR4, UR4, UR5, URZ ;  /* 0x00000005040472a5 */ /* 0x000fe2000f8e003f */
[----:B------:R-:W-:Y:S01]  /*68010*/  PRMT R0, RZ, 0x7610, R0 ;  /* 0x00007610ff007816 */ /* 0x000fe20000000000 */
[----:B------:R-:W-:Y:S01]  /*68020*/  UMOV UR41, 0xffffffff ;  /* 0xffffffff00297882 */ /* 0x000fe20000000000 */
[----:B------:R-:W-:-:S03]  /*68030*/  UMOV UR42, 0xffffffff ;  /* 0xffffffff002a7882 */ /* 0x000fc60000000000 */
[----:B--2---:R-:W-:-:S04]  /*68040*/  IMAD.WIDE.U32 R4, R3, UR4, R4 ;  /* 0x0000000403047c25 */ /* 0x004fc8000f8e0004 */
[----:B------:R-:W-:Y:S01]  /*68050*/  IMAD R3, R3, UR5, RZ ;  /* 0x0000000503037c24 */ /* 0x000fe2000f8e02ff */
[----:B------:R-:W-:Y:S01]  /*68060*/  ULDC.64 UR4, c[0x0][0x650] ;  /* 0x0001940000047ab9 */ /* 0x000fe20000000a00 */
[----:B------:R-:W-:Y:S01]  /*68070*/  IMAD.MOV.U32 R7, RZ, RZ, R4 ;  /* 0x000000ffff077224 */ /* 0x000fe200078e0004 */
[----:B------:R-:W-:Y:S02]  /*68080*/  ISETP.GE.U32.AND P0, PT, R4, UR4, PT ;  /* 0x0000000404007c0c */ /* 0x000fe4000bf06070 */
[----:B------:R-:W-:-:S04]  /*68090*/  IADD3 R6, R5, R3, RZ ;  /* 0x0000000305067210 */ /* 0x000fc80007ffe0ff */
[----:B------:R-:W-:Y:S01]  /*680a0*/  ISETP.GE.U32.AND.EX P0, PT, R6, UR5, PT, P0 ;  /* 0x0000000506007c0c */ /* 0x000fe2000bf06100 */
[----:B------:R0:W-:Y:S04]  /*680b0*/  STL [R1+0x908], R6 ;  /* 0x0009080601007387 */ /* 0x0001e80000100800 */
[----:B------:R0:W-:Y:S08]  /*680c0*/  STL [R1+0x90c], R7 ;  /* 0x00090c0701007387 */ /* 0x0001f00000100800 */
[----:B------:R-:W-:Y:S05]  /*680d0*/  @P0 BRA `(.L_x_1557) ;  /* 0x0000000400880947 */ /* 0x000fea0003800000 */
[----:B------:R-:W1:Y:S01]  /*680e0*/  S2UR UR6, SR_CTAID.X ;  /* 0x00000000000679c3 */ /* 0x000e620000002500 */
[----:B------:R-:W-:Y:S01]  /*680f0*/  ULDC.64 UR12, c[0x0][0x628] ;  /* 0x00018a00000c7ab9 */ /* 0x000fe20000000a00 */
[----:B------:R-:W-:Y:S01]  /*68100*/  ULDC UR4, c[0x0][0x150] ;  /* 0x0000540000047ab9 */ /* 0x000fe20000000800 */
[----:B------:R-:W-:Y:S01]  /*68110*/  ISETP.NE.U32.AND P0, PT, RZ, UR12, PT ;  /* 0x0000000cff007c0c */ /* 0x000fe2000bf05070 */
[----:B------:R-:W-:Y:S01]  /*68120*/  ULDC UR15, c[0x0][0x630] ;  /* 0x00018c00000f7ab9 */ /* 0x000fe20000000800 */
[C---:B------:R-:W-:Y:S01]  /*68130*/  R2UR UR16, R7.reuse ;  /* 0x00000000071072ca */ /* 0x040fe200000e0000 */
[----:B------:R-:W-:Y:S01]  /*68140*/  ULDC UR19, c[0x0][0x154] ;  /* 0x0000550000137ab9 */ /* 0x000fe20000000800 */
[----:B------:R-:W-:Y:S01]  /*68150*/  ISETP.NE.AND.EX P0, PT, RZ, UR13, PT, P0 ;  /* 0x0000000dff007c0c */ /* 0x000fe2000bf05300 */
[----:B------:R-:W2:Y:S01]  /*68160*/  S2UR UR18, SR_CTAID.Y ;  /* 0x00000000001279c3 */ /* 0x000ea20000002600 */
[----:B------:R-:W-:Y:S02]  /*68170*/  R2UR UR17, R6 ;  /* 0x00000000061172ca */ /* 0x000fe400000e0000 */
[----:B------:R-:W-:-:S02]  /*68180*/  R2UR UR10, R7 ;  /* 0x00000000070a72ca */ /* 0x000fc400000e0000 */
[----:B------:R-:W-:Y:S02]  /*68190*/  R2UR UR11, R6 ;  /* 0x00000000060b72ca */ /* 0x000fe400000e0000 */
[----:B-1----:R-:W-:-:S05]  /*681a0*/  I2FP.F32.U32 R0, UR6 ;  /* 0x0000000600007c45 */ /* 0x002fca0008201000 */
[----:B------:R-:W-:-:S04]  /*681b0*/  FMUL R0, R0, UR4 ;  /* 0x0000000400007c20 */ /* 0x000fc80008400000 */
[----:B------:R1:W0:Y:S01]  /*681c0*/  F2I.U32.TRUNC.NTZ R3, R0 ;  /* 0x0000000000037305 */ /* 0x000222000020f000 */
[----:B--2---:R-:W-:Y:S05]  /*681d0*/  @!P0 BRA `(.L_x_1558) ;  /* 0x0000000000308947 */ /* 0x004fea0003800000 */
        /* <DEDUP_REMOVED lines=12> */
.L_x_1558:
[----:B------:R-:W-:Y:S01]  /*682a0*/  USHF.R.U64 UR42, UR10, UR15, UR11 ;  /* 0x0000000f0a2a7299 */ /* 0x000fe2000800120b */
[----:B-1----:R-:W-:Y:S01]  /*682b0*/  I2FP.F32.U32 R0, UR18 ;  /* 0x0000001200007c45 */ /* 0x002fe20008201000 */
[----:B------:R-:W-:Y:S02]  /*682c0*/  USHF.R.U32.HI UR4, URZ, UR15, UR11 ;  /* 0x0000000f3f047299 */ /* 0x000fe4000801160b */
[----:B------:R-:W-:Y:S02]  /*682d0*/  UIADD3 UR10, UP0, URZ, -UR42, URZ ;  /* 0x8000002a3f0a7290 */ /* 0x000fe4000ff1e03f */
[----:B------:R-:W-:Y:S01]  /*682e0*/  FMUL R0, R0, UR19 ;  /* 0x0000001300007c20 */ /* 0x000fe20008400000 */
[----:B------:R-:W-:Y:S01]  /*682f0*/  ULDC.64 UR12, c[0x0][0x620] ;  /* 0x00018800000c7ab9 */ /* 0x000fe20000000a00 */
[----:B------:R-:W-:Y:S01]  /*68300*/  UIADD3.X UR4, URZ, ~UR4, URZ, UP0, !UPT ;  /* 0x800000043f047290 */ /* 0x000fe200087fe43f */
[----:B------:R-:W-:Y:S01]  /*68310*/  UMOV UR8, UR16 ;  /* 0x0000001000087c82 */ /* 0x000fe20008000000 */
[----:B------:R-:W-:-:S02]  /*68320*/  UMOV UR9, UR17 ;  /* 0x0000001100097c82 */ /* 0x000fc40008000000 */
[----:B------:R-:W-:Y:S01]  /*68330*/  UIMAD UR4, UR4, UR12, URZ ;  /* 0x0000000c040472a4 */ /* 0x000fe2000f8e023f */
[----:B------:R-:W1:Y:S01]  /*68340*/  F2I.U32.TRUNC.NTZ R0, R0 ;  /* 0x0000000000007305 */ /* 0x000e62000020f000 */
[----:B------:R-:W-:Y:S01]  /*68350*/  UIMAD.WIDE.U32 UR8, UR10, UR12, UR8 ;  /* 0x0000000c0a0872a5 */ /* 0x000fe2000f8e0008 */
[----:B0-----:R-:W-:Y:S01]  /*68360*/  R2UR UR12, R3 ;  /* 0x00000000030c72ca */ /* 0x001fe200000e0000 */
[----:B------:R-:W-:Y:S01]  /*68370*/  UIMAD UR10, UR10, UR13, UR4 ;  /* 0x0000000d0a0a72a4 */ /* 0x000fe2000f8e0204 */
[----:B------:R-:W-:Y:S01]  /*68380*/  ULDC UR11, c[0x0][0x618] ;  /* 0x00018600000b7ab9 */ /* 0x000fe20000000800 */
[----:B------:R-:W-:Y:S02]  /*68390*/  ULDC UR21, c[0x0][0x658] ;  /* 0x0001960000157ab9 */ /* 0x000fe40000000800 */
[----:B------:R-:W-:Y:S01]  /*683a0*/  UIADD3 UR9, UR9, UR10, URZ ;  /* 0x0000000a09097290 */ /* 0x000fe2000fffe03f */
[----:B------:R-:W-:Y:S01]  /*683b0*/  UMOV UR15, 0xffffffff ;  /* 0xffffffff000f7882 */ /* 0x000fe20000000000 */
[----:B------:R-:W-:Y:S01]  /*683c0*/  ULDC.64 UR4, c[0x0][0x640] ;  /* 0x0001900000047ab9 */ /* 0x000fe20000000a00 */
[----:B------:R-:W-:Y:S01]  /*683d0*/  USHF.L.U32 UR15, UR15, UR21, URZ ;  /* 0x000000150f0f7299 */ /* 0x000fe2000800063f */
[----:B------:R-:W-:Y:S01]  /*683e0*/  ISETP.NE.U32.AND P0, PT, RZ, UR4, PT ;  /* 0x00000004ff007c0c */ /* 0x000fe2000bf05070 */
[----:B------:R-:W-:-:S02]  /*683f0*/  USHF.R.U64 UR16, UR8, UR11, UR9 ;  /* 0x0000000b08107299 */ /* 0x000fc40008001209 */
[----:B------:R-:W-:Y:S01]  /*68400*/  USHF.R.U32.HI UR8, URZ, UR11, UR9 ;  /* 0x0000000b3f087299 */ /* 0x000fe20008011609 */
[----:B-1----:R-:W-:Y:S01]  /*68410*/  R2UR UR14, R0 ;  /* 0x00000000000e72ca */ /* 0x002fe200000e0000 */
[----:B------:R-:W-:Y:S01]  /*68420*/  ULDC UR17, c[0x0][0x608] ;  /* 0x0001820000117ab9 */ /* 0x000fe20000000800 */
[----:B------:R-:W-:Y:S01]  /*68430*/  ULOP3.LUT UR40, URZ, UR15, URZ, 0x33, !UPT ;  /* 0x0000000f3f287292 */ /* 0x000fe2000f8e333f */
[----:B------:R-:W-:Y:S01]  /*68440*/  ISETP.NE.AND.EX P0, PT, RZ, UR5, PT, P0 ;  /* 0x00000005ff007c0c */ /* 0x000fe2000bf05300 */
[----:B------:R-:W-:Y:S02]  /*68450*/  USHF.R.U64 UR15, UR16, UR17, UR8 ;  /* 0x00000011100f7299 */ /* 0x000fe40008001208 */
[----:B------:R-:W-:Y:S02]  /*68460*/  USHF.R.U32.HI UR8, URZ, UR17, UR8 ;  /* 0x000000113f087299 */ /* 0x000fe40008011608 */
[----:B------:R-:W-:Y:S02]  /*68470*/  UIADD3 UR12, -UR12, URZ, URZ ;  /* 0x0000003f0c0c7290 */ /* 0x000fe4000fffe13f */
[----:B------:R-:W-:Y:S01]  /*68480*/  USHF.R.U64 UR17, UR15, UR21, UR8 ;  /* 0x000000150f117299 */ /* 0x000fe20008001208 */
[----:B------:R-:W-:Y:S01]  /*68490*/  UMOV UR19, 0x1 ;  /* 0x0000000100137882 */ /* 0x000fe20000000000 */
[----:B------:R-:W-:Y:S01]  /*684a0*/  ULDC UR13, c[0x0][0x144] ;  /* 0x00005100000d7ab9 */ /* 0x000fe20000000800 */
[----:B------:R-:W-:Y:S01]  /*684b0*/  ULDC UR7, c[0x0][0x600] ;  /* 0x0001800000077ab9 */ /* 0x000fe20000000800 */
[----:B------:R-:W-:-:S02]  /*684c0*/  USHF.L.U32 UR24, UR19, UR21, URZ ;  /* 0x0000001513187299 */ /* 0x000fc4000800063f */
[----:B------:R-:W-:Y:S02]  /*684d0*/  USHF.R.U32.HI UR8, URZ, UR21, UR8 ;  /* 0x000000153f087299 */ /* 0x000fe40008011608 */
[----:B------:R-:W-:Y:S02]  /*684e0*/  UIMAD UR21, UR13, UR12, UR6 ;  /* 0x0000000c0d1572a4 */ /* 0x000fe4000f8e0206 */
[----:B------:R-:W-:Y:S02]  /*684f0*/  UIADD3 UR20, UR7, -0x1, URZ ;  /* 0xffffffff07147890 */ /* 0x000fe4000fffe03f */
[----:B------:R-:W-:Y:S01]  /*68500*/  UIADD3 UR19, -UR14, URZ, URZ ;  /* 0x0000003f0e137290 */ /* 0x000fe2000fffe13f */
        /* <DEDUP_REMOVED lines=17> */
.L_x_1559:
[----:B------:R-:W-:Y:S01]  /*68620*/  UISETP.NE.AND UP0, UPT, UR39, URZ, UPT ;  /* 0x0000003f2700728c */ /* 0x000fe2000bf05270 */
[----:B------:R-:W-:Y:S01]  /*68630*/  IMAD.MOV.U32 R0, RZ, RZ, 0x1 ;  /* 0x00000001ff007424 */ /* 0x000fe200078e00ff */
[----:B------:R-:W-:Y:S02]  /*68640*/  USHF.R.U64 UR4, UR6, UR22, UR8 ;  /* 0x0000001606047299 */ /* 0x000fe40008001208 */
[----:B------:R-:W-:Y:S02]  /*68650*/  ULOP3.LUT UR40, UR15, UR40, URZ, 0xc0, !UPT ;  /* 0x000000280f287292 */ /* 0x000fe4000f8ec03f */
[----:B------:R-:W-:Y:S02]  /*68660*/  UIADD3 UR5, -UR4, URZ, URZ ;  /* 0x0000003f04057290 */ /* 0x000fe4000fffe13f */
[----:B------:R-:W-:Y:S02]  /*68670*/  UIMAD UR40, UR24, UR4, UR40 ;  /* 0x00000004182872a4 */ /* 0x000fe4000f8e0228 */
[----:B------:R-:W-:-:S02]  /*68680*/  ULOP3.LUT UR16, UR16, UR20, URZ, 0xc0, !UPT ;  /* 0x0000001410107292 */ /* 0x000fc4000f8ec03f */
[----:B------:R-:W-:Y:S02]  /*68690*/  @UP0 UIMAD UR21, UR25, UR19, UR18 ;  /* 0x00000013191502a4 */ /* 0x000fe4000f8e0212 */
[----:B------:R-:W-:-:S03]  /*686a0*/  UIMAD UR4, UR5, UR23, UR17 ;  /* 0x00000017050472a4 */ /* 0x000fc6000f8e0211 */
[----:B------:R-:W-:Y:S01]  /*686b0*/  ULDC UR5, c[0x0][0x610] ;  /* 0x0001840000057ab9 */ /* 0x000fe20000000800 */
[----:B------:R-:W-:Y:S02]  /*686c0*/  UIMAD UR4, UR4, UR7, UR16 ;  /* 0x00000007040472a4 */ /* 0x000fe4000f8e0210 */
[----:B------:R-:W-:-:S04]  /*686d0*/  UIMAD UR40, UR40, UR5, UR21 ;  /* 0x00000005282872a4 */ /* 0x000fc8000f8e0215 */
[----:B------:R-:W-:Y:S02]  /*686e0*/  USEL UR41, UR4, UR40, !UP0 ;  /* 0x0000002804297287 */ /* 0x000fe4000c000000 */
[----:B------:R-:W-:-:S12]  /*686f0*/  USEL UR40, UR40, UR4, !UP0 ;  /* 0x0000000428287287 */ /* 0x000fd8000c000000 */
.L_x_1557:
[----:B------:R-:W-:-:S13]  /*68700*/  LOP3.LUT P0, RZ, R0, 0xff, RZ, 0xc0, !PT ;  /* 0x000000ff00ff7812 */ /* 0x000fda000780c0ff */
[----:B------:R-:W-:Y:S05]  /*68710*/  @P0 BRA `(.L_x_1560) ;  /* 0xfffff988006c0947 */ /* 0x000fea000383ffff */
[----:B------:R-:W-:Y:S05]  /*68720*/  EXIT ;  /* 0x000000000000794d */ /* 0x000fea0003800000 */
.L_x_3:
[----:B------:R-:W2:Y:S01]  /*68730*/  LDL R4, [R1+0x90c] ;  /* 0x00090c0001047983 */ /* 0x000ea20000100800 */
[----:B------:R-:W-:-:S03]  /*68740*/  ULDC.64 UR8, c[0x0][0x650] ;  /* 0x0001940000087ab9 */ /* 0x000fc60000000a00 */
[----:B------:R-:W3:Y:S01]  /*68750*/  LDL R3, [R1+0x908] ;  /* 0x0009080001037983 */ /* 0x000ee20000100800 */
[----:B------:R-:W-:Y:S01]  /*68760*/  PRMT R0, RZ, 0x7610, R0 ;  /* 0x00007610ff007816 */ /* 0x000fe20000000000 */
[----:B------:R-:W-:Y:S01]  /*68770*/  IMAD.MOV.U32 R5, RZ, RZ, -0x1 ;  /* 0xffffffffff057424 */ /* 0x000fe200078e00ff */
[----:B------:R-:W-:Y:S01]  /*68780*/  MOV R2, 0xffffffff ;  /* 0xffffffff00027802 */ /* 0x000fe20000000f00 */
[----:B------:R-:W-:Y:S01]  /*68790*/  IMAD.MOV.U32 R10, RZ, RZ, -0x1 ;  /* 0xffffffffff0a7424 */ /* 0x000fe200078e00ff */
[----:B--2---:R-:W-:-:S04]  /*687a0*/  ISETP.GE.U32.AND P0, PT, R4, UR8, PT ;  /* 0x0000000804007c0c */ /* 0x004fc8000bf06070 */
[----:B---3--:R-:W-:-:S13]  /*687b0*/  ISETP.GE.U32.AND.EX P0, PT, R3, UR9, PT, P0 ;  /* 0x0000000903007c0c */ /* 0x008fda000bf06100 */
[----:B------:R-:W-:Y:S05]  /*687c0*/  @P0 BRA `(.L_x_1561) ;  /* 0x00000004008c0947 */ /* 0x000fea0003800000 */
[----:B------:R-:W-:Y:S01]  /*687d0*/  I2FP.F32.U32 R0, UR4 ;  /* 0x0000000400007c45 */ /* 0x000fe20008201000 */
[----:B0-----:R-:W-:Y:S01]  /*687e0*/  ULDC.64 UR16, c[0x0][0x628] ;  /* 0x00018a0000107ab9 */ /* 0x001fe20000000a00 */
        /* <DEDUP_REMOVED lines=24> */
.L_x_1562:
        /* <DEDUP_REMOVED lines=24> */
[----:B------:R-:W-:Y:S01]  /*68af0*/  UMOV UR19, 0x1 ;  /* 0x0000000100137882 */ /* 0x000fe20000000000 */
[----:B------:R-:W-:Y:S01]  /*68b00*/  ULDC UR20, c[0x0][0x608] ;  /* 0x0001820000147ab9 */ /* 0x000fe20000000800 */
[----:B------:R-:W-:Y:S01]  /*68b10*/  USHF.L.U32 UR26, UR19, UR23, URZ ;  /* 0x00000017131a7299 */ /* 0x000fe2000800063f */
[----:B------:R-:W-:Y:S01]  /*68b20*/  ISETP.NE.AND.EX P0, PT, RZ, UR9, PT, P0 ;  /* 0x00000009ff007c0c */ /* 0x000fe2000bf05300 */
[----:B------:R-:W-:Y:S02]  /*68b30*/  USHF.R.U64 UR19, UR18, UR20, UR11 ;  /* 0x0000001412137299 */ /* 0x000fe4000800120b */
[----:B------:R-:W-:Y:S02]  /*68b40*/  USHF.R.U32.HI UR11, URZ, UR20, UR11 ;  /* 0x000000143f0b7299 */ /* 0x000fe4000801160b */
[----:B------:R-:W-:-:S02]  /*68b50*/  UIADD3 UR15, -UR15, URZ, URZ ;  /* 0x0000003f0f0f7290 */ /* 0x000fc4000fffe13f */
[----:B------:R-:W-:Y:S01]  /*68b60*/  USHF.R.U64 UR20, UR19, UR23, UR11 ;  /* 0x0000001713147299 */ /* 0x000fe2000800120b */
[----:B------:R-:W-:Y:S01]  /*68b70*/  ULDC UR16, c[0x0][0x144] ;  /* 0x0000510000107ab9 */ /* 0x000fe20000000800 */
[----:B------:R-:W-:Y:S01]  /*68b80*/  ULDC UR6, c[0x0][0x600] ;  /* 0x0001800000067ab9 */ /* 0x000fe20000000800 */
[----:B------:R-:W-:Y:S02]  /*68b90*/  USHF.R.U32.HI UR11, URZ, UR23, UR11 ;  /* 0x000000173f0b7299 */ /* 0x000fe4000801160b */
[----:B------:R-:W-:Y:S02]  /*68ba0*/  UIMAD UR23, UR16, UR15, UR4 ;  /* 0x0000000f101772a4 */ /* 0x000fe4000f8e0204 */
[----:B------:R-:W-:Y:S02]  /*68bb0*/  UIADD3 UR22, UR6, -0x1, URZ ;  /* 0xffffffff06167890 */ /* 0x000fe4000fffe03f */
[----:B------:R-:W-:Y:S02]  /*68bc0*/  ULOP3.LUT UR27, URZ, UR13, URZ, 0x33, !UPT ;  /* 0x0000000d3f1b7292 */ /* 0x000fe4000f8e333f */
        /* <DEDUP_REMOVED lines=18> */
.L_x_1563:
[----:B------:R-:W-:Y:S01]  /*68cf0*/  UISETP.NE.AND UP0, UPT, UR39, URZ, UPT ;  /* 0x0000003f2700728c */ /* 0x000fe2000bf05270 */
[----:B------:R-:W-:Y:S01]  /*68d00*/  IMAD.MOV.U32 R0, RZ, RZ, 0x1 ;  /* 0x00000001ff007424 */ /* 0x000fe200078e00ff */
[----:B------:R-:W-:Y:S01]  /*68d10*/  USHF.R.U64 UR8, UR4, UR24, UR11 ;  /* 0x0000001804087299 */ /* 0x000fe2000800120b */
[----:B------:R-:W-:Y:S01]  /*68d20*/  IMAD.U32 R10, RZ, RZ, UR5 ;  /* 0x00000005ff0a7e24 */ /* 0x000fe2000f8e00ff */
[----:B------:R-:W-:Y:S02]  /*68d30*/  ULOP3.LUT UR4, UR19, UR27, URZ, 0xc0, !UPT ;  /* 0x0000001b13047292 */ /* 0x000fe4000f8ec03f */
[----:B------:R-:W-:Y:S02]  /*68d40*/  ULOP3.LUT UR18, UR18, UR22, URZ, 0xc0, !UPT ;  /* 0x0000001612127292 */ /* 0x000fe4000f8ec03f */
[----:B------:R-:W-:-:S03]  /*68d50*/  UIMAD UR4, UR26, UR8, UR4 ;  /* 0x000000081a0472a4 */ /* 0x000fc6000f8e0204 */
[----:B------:R-:W-:Y:S02]  /*68d60*/  @UP0 UIMAD UR23, UR28, UR21, UR7 ;  /* 0x000000151c1702a4 */ /* 0x000fe4000f8e0207 */
[----:B------:R-:W-:-:S03]  /*68d70*/  UIADD3 UR7, -UR8, URZ, URZ ;  /* 0x0000003f08077290 */ /* 0x000fc6000fffe13f */
[----:B------:R-:W-:Y:S01]  /*68d80*/  ULDC UR8, c[0x0][0x610] ;  /* 0x0001840000087ab9 */ /* 0x000fe20000000800 */
[----:B------:R-:W-:Y:S02]  /*68d90*/  UIMAD UR7, UR7, UR25, UR20 ;  /* 0x00000019070772a4 */ /* 0x000fe4000f8e0214 */
[----:B------:R-:W-:Y:S02]  /*68da0*/  UIMAD UR4, UR4, UR8, UR23 ;  /* 0x00000008040472a4 */ /* 0x000fe4000f8e0217 */
[----:B------:R-:W-:-:S04]  /*68db0*/  UIMAD UR7, UR7, UR6, UR18 ;  /* 0x00000006070772a4 */ /* 0x000fc8000f8e0212 */
[----:B------:R-:W-:Y:S02]  /*68dc0*/  USEL UR6, UR7, UR4, !UP0 ;  /* 0x0000000407067287 */ /* 0x000fe4000c000000 */
[----:B------:R-:W-:-:S04]  /*68dd0*/  USEL UR4, UR4, UR7, !UP0 ;  /* 0x0000000704047287 */ /* 0x000fc8000c000000 */
[----:B------:R-:W-:Y:S02]  /*68de0*/  MOV R2, UR6 ;  /* 0x0000000600027c02 */ /* 0x000fe40008000f00 */
[----:B------:R-:W-:-:S07]  /*68df0*/  IMAD.U32 R5, RZ, RZ, UR4 ;  /* 0x00000004ff057e24 */ /* 0x000fce000f8e00ff */
.L_x_1561:
[----:B------:R-:W-:-:S08]  /*68e00*/  NOP ;  /* 0x0000000000007918 */ /* 0x000fd00000000000 */
[----:B0-----:R-:W0:-:S00]  /*68e10*/  USETMAXREG.DEALLOC.CTAPOOL 0x18 ;  /* 0x00000018000079c8 */ /* 0x001e0000080e0500 */
[----:B------:R-:W-:-:S13]  /*68e20*/  ISETP.NE.AND P0, PT, RZ, UR10, PT ;  /* 0x0000000aff007c0c */ /* 0x000fda000bf05270 */
[----:B------:R-:W-:Y:S05]  /*68e30*/  @P0 EXIT ;  /* 0x000000000000094d */ /* 0x000fea0003800000 */
[----:B0-----:R-:W-:Y:S01]  /*68e40*/  LOP3.LUT P0, RZ, R0, 0xff, RZ, 0xc0, !PT ;  /* 0x000000ff00ff7812 */ /* 0x001fe2000780c0ff */
[----:B------:R-:W-:Y:S02]  /*68e50*/  IMAD.MOV.U32 R0, RZ, RZ, 0x1 ;  /* 0x00000001ff007424 */ /* 0x000fe400078e00ff */
[----:B------:R-:W-:-:S10]  /*68e60*/  IMAD.MOV.U32 R6, RZ, RZ, RZ ;  /* 0x000000ffff067224 */ /* 0x000fd400078e00ff */
[----:B------:R-:W-:Y:S05]  /*68e70*/  @!P0 BRA `(.L_x_1564) ;  /* 0x0000000c00688947 */ /* 0x000fea0003800000 */
[----:B------:R-:W0:Y:S01]  /*68e80*/  S2R R3, SR_TID.X ;  /* 0x0000000000037919 */ /* 0x000e220000002100 */
[----:B------:R-:W1:Y:S01]  /*68e90*/  LDC R0, c[0x0][0x28c] ;  /* 0x0000a300ff007b82 */ /* 0x000e620000000800 */
[----:B------:R-:W-:Y:S01]  /*68ea0*/  ULDC UR5, c[0x0][0x658] ;  /* 0x0001960000057ab9 */ /* 0x000fe20000000800 */
[----:B------:R-:W-:Y:S01]  /*68eb0*/  UMOV UR7, 0xffffffff ;  /* 0xffffffff00077882 */ /* 0x000fe20000000000 */
[----:B------:R-:W-:Y:S01]  /*68ec0*/  ULDC UR6, c[0x0][0xc] ;  /* 0x0000030000067ab9 */ /* 0x000fe20000000800 */
[----:B------:R-:W-:Y:S01]  /*68ed0*/  USHF.L.U32 UR9, UR7, UR5, URZ ;  /* 0x0000000507097299 */ /* 0x000fe2000800063f */
[----:B------:R-:W-:Y:S01]  /*68ee0*/  BSSY B0, `(.L_x_1564) ;  /* 0x00000d3000007945 */ /* 0x000fe20003800000 */
[----:B------:R-:W-:Y:S01]  /*68ef0*/  UMOV UR8, 0x1 ;  /* 0x0000000100087882 */ /* 0x000fe20000000000 */
[----:B------:R-:W-:Y:S01]  /*68f00*/  ULDC UR7, c[0x0][0x10] ;  /* 0x0000040000077ab9 */ /* 0x000fe20000000800 */
[----:B------:R-:W-:Y:S01]  /*68f10*/  USHF.L.U32 UR5, UR8, UR5, URZ ;  /* 0x0000000508057299 */ /* 0x000fe2000800063f */
[----:B------:R-:W-:Y:S01]  /*68f20*/  IMAD.MOV.U32 R8, RZ, RZ, 0x1 ;  /* 0x00000001ff087424 */ /* 0x000fe200078e00ff */
[----:B------:R-:W-:Y:S01]  /*68f30*/  UIMAD.WIDE.U32 UR6, UR6, UR7, URZ ;  /* 0x00000007060672a5 */ /* 0x000fe2000f8e003f */
[----:B------:R-:W-:Y:S01]  /*68f40*/  IMAD.MOV.U32 R6, RZ, RZ, RZ ;  /* 0x000000ffff067224 */ /* 0x000fe200078e00ff */
[----:B------:R-:W-:Y:S01]  /*68f50*/  ULDC UR8, c[0x0][0x14] ;  /* 0x0000050000087ab9 */ /* 0x000fe20000000800 */
[----:B------:R-:W-:Y:S01]  /*68f60*/  ULDC UR4, c[0x0][0x600] ;  /* 0x0001800000047ab9 */ /* 0x000fe20000000800 */
[----:B------:R-:W-:-:S02]  /*68f70*/  UIMAD.WIDE.U32 UR20, UR6, UR8, URZ ;  /* 0x00000008061472a5 */ /* 0x000fc4000f8e003f */
[----:B------:R-:W-:Y:S02]  /*68f80*/  UIMAD UR7, UR7, UR8, URZ ;  /* 0x00000008070772a4 */ /* 0x000fe4000f8e023f */
[----:B------:R-:W-:Y:S02]  /*68f90*/  ULOP3.LUT UR24, UR38, 0x2, URZ, 0xfc, !UPT ;  /* 0x0000000226187892 */ /* 0x000fe4000f8efc3f */
[----:B------:R-:W-:Y:S02]  /*68fa0*/  UIADD3 UR4, UR4, -0x1, URZ ;  /* 0xffffffff04047890 */ /* 0x000fe4000fffe03f */
[----:B------:R-:W-:Y:S01]  /*68fb0*/  ULOP3.LUT UR6, URZ, UR9, URZ, 0x33, !UPT ;  /* 0x000000093f067292 */ /* 0x000fe2000f8e333f */
[----:B-1----:R-:W-:Y:S01]  /*68fc0*/  IADD3 R0, R0, 0x3f, RZ ;  /* 0x0000003f00007810 */ /* 0x002fe20007ffe0ff */
[----:B------:R-:W-:Y:S01]  /*68fd0*/  UIADD3 UR7, UR21, UR7, URZ ;  /* 0x0000000715077290 */ /* 0x000fe2000fffe03f */
[----:B------:R-:W-:Y:S01]  /*68fe0*/  ULDC.64 UR22, c[0x0][0x198] ;  /* 0x0000660000167ab9 */ /* 0x000fe20000000a00 */
[----:B0-----:R-:W-:-:S02]  /*68ff0*/  LOP3.LUT P3, RZ, R3, 0x7f, RZ, 0xc0, !PT ;  /* 0x0000007f03ff7812 */ /* 0x001fc4000786c0ff */
[----:B------:R-:W-:Y:S02]  /*69000*/  LOP3.LUT P0, RZ, R3, 0x1f, RZ, 0xc0, !PT ;  /* 0x0000001f03ff7812 */ /* 0x000fe4000780c0ff */
[----:B------:R-:W-:Y:S02]  /*69010*/  SHF.R.S32.HI R3, RZ, 0x1f, R0 ;  /* 0x0000001fff037819 */ /* 0x000fe40000011400 */
[----:B------:R-:W-:Y:S02]  /*69020*/  PLOP3.LUT P0, PT, P0, P3, PT, 0x8a, 0x0 ;  /* 0x000000000000781c */ /* 0x000fe40000707172 */
[----:B------:R-:W-:Y:S01]  /*69030*/  LEA.HI R3, R3, R0, RZ, 0x6 ;  /* 0x0000000003037211 */ /* 0x000fe200078f30ff */
[----:B------:R-:W-:-:S03]  /*69040*/  IMAD.MOV.U32 R0, RZ, RZ, 0x1 ;  /* 0x00000001ff007424 */ /* 0x000fc600078e00ff */
[----:B------:R-:W-:-:S04]  /*69050*/  SHF.R.S32.HI R7, RZ, 0x6, R3 ;  /* 0x00000006ff077819 */ /* 0x000fc80000011403 */
[----:B------:R-:W-:-:S07]  /*69060*/  IADD3 R11, R7, 0x1, RZ ;  /* 0x00000001070b7810 */ /* 0x000fce0007ffe0ff */
.L_x_1576:
[----:B------:R-:W-:-:S03]  /*69070*/  UMOV UR8, 0xffffffff ;  /* 0xffffffff00087882 */ /* 0x000fc60000000000 */
[----:B------:R-:W-:Y:S05]  /*69080*/  BRA.DIV UR8, `(.L_x_1565) ;  /* 0x0000000e088c7947 */ /* 0x000fea000b800000 */
[----:B------:R-:W-:-:S13]  /*69090*/  ELECT P6, URZ, PT ;  /* 0x00000000003f782f */ /* 0x000fda00038c0000 */
.L_x_1585:
[----:B------:R-:W0:Y:S01]  /*690a0*/  LDC R3, c[0x0][0x28c] ;  /* 0x0000a300ff037b82 */ /* 0x000e220000000800 */
[----:B------:R-:W-:Y:S01]  /*690b0*/  BSSY B1, `(.L_x_1566) ;  /* 0x0000038000017945 */ /* 0x000fe20003800000 */
[----:B0-----:R-:W-:-:S13]  /*690c0*/  ISETP.LT.OR P6, PT, R3, 0x1, !P6 ;  /* 0x000000010300780c */ /* 0x001fda00077c1670 */
[----:B------:R-:W-:Y:S05]  /*690d0*/  @P6 BRA `(.L_x_1567) ;  /* 0x0000000000d46947 */ /* 0x000fea0003800000 */
[----:B------:R-:W-:Y:S01]  /*690e0*/  IMAD R2, R2, 0x180, RZ ;  /* 0x0000018002027824 */ /* 0x000fe200078e02ff */
[----:B------:R-:W-:Y:S01]  /*690f0*/  MOV R3, R0 ;  /* 0x0000000000037202 */ /* 0x000fe20000000f00 */
[----:B------:R-:W-:Y:S02]  /*69100*/  IMAD.SHL.U32 R5, R5, 0x200, RZ ;  /* 0x0000020005057824 */ /* 0x000fe400078e00ff */
[----:B------:R-:W-:Y:S02]  /*69110*/  IMAD.MOV.U32 R14, RZ, RZ, RZ ;  /* 0x000000ffff0e7224 */ /* 0x000fe400078e00ff */
[----:B------:R-:W-:Y:S02]  /*69120*/  IMAD.MOV.U32 R4, RZ, RZ, R11 ;  /* 0x000000ffff047224 */ /* 0x000fe400078e000b */
[----:B------:R-:W-:-:S07]  /*69130*/  IMAD.MOV.U32 R9, RZ, RZ, R6 ;  /* 0x000000ffff097224 */ /* 0x000fce00078e0006 */
.L_x_1571:
[----:B------:R-:W0:Y:S01]  /*69140*/  S2R R13, SR_CgaCtaId ;  /* 0x00000000000d7919 */ /* 0x000e220000008800 */
[----:B------:R-:W-:-:S04]  /*69150*/  MOV R12, 0x400 ;  /* 0x00000400000c7802 */ /* 0x000fc80000000f00 */
[----:B0-----:R-:W-:Y:S02]  /*69160*/  LEA R16, R13, R12, 0x18 ;  /* 0x0000000c0d107211 */ /* 0x001fe400078ec0ff */
[----:B------:R-:W-:Y:S01]  /*69170*/  SHF.L.U32 R12, R3, 0x1f, RZ ;  /* 0x0000001f030c7819 */ /* 0x000fe200000006ff */
[----:B------:R-:W0:Y:S02]  /*69180*/  @!P3 LDC R13, c[0x0][0x500] ;  /* 0x00014000ff0dbb82 */ /* 0x000e240000000800 */
[----:B------:R-:W-:-:S04]  /*69190*/  IMAD R15, R9, 0x8, R16 ;  /* 0x00000008090f7824 */ /* 0x000fc800078e0210 */
[----:B------:R-:W1:Y:S02]  /*691a0*/  SYNCS.PHASECHK.TRANS64.TRYWAIT P1, [R15+URZ+0x10], R12 ;  /* 0x0000100c0f0075a7 */ /* 0x000e64000802017f */
[----:B-1----:R-:W-:Y:S05]  /*691b0*/  @!P1 BRA `(.L_x_1568) ;  /* 0x0000000c00609947 */ /* 0x002fea0003800000 */
.L_x_1586:
[----:B------:R-:W-:Y:S01]  /*691c0*/  UPRMT UR8, UR24, 0x9910, URZ ;  /* 0x0000991018087896 */ /* 0x000fe2000800003f */
[----:B0-----:R0:W-:Y:S03]  /*691d0*/  @!P3 SYNCS.ARRIVE.TRANS64 RZ, [R15+URZ], R13 ;  /* 0x0000000d0fffb9a7 */ /* 0x0011e6000800003f */
[----:B------:R-:W-:-:S06]  /*691e0*/  UISETP.NE.AND UP0, UPT, UR8, 0x2, UPT ;  /* 0x000000020800788c */ /* 0x000fcc000bf05270 */
[----:B------:R-:W-:-:S13]  /*691f0*/  PLOP3.LUT P1, PT, PT, PT, UP0, 0x80, 0x0 ;  /* 0x000000000000781c */ /* 0x000fda0003f2f008 */
[----:B0-----:R-:W-:Y:S05]  /*69200*/  @P1 BRA `(.L_x_1569) ;  /* 0x0000000000041947 */ /* 0x001fea0003800000 */
[----:B------:R-:W-:Y:S01]  /*69210*/  BPT.TRAP 0x1 ;  /* 0x000000040000795c */ /* 0x000fe20000300000 */
.L_x_1569:
[----:B------:R-:W-:Y:S05]  /*69220*/  @P0 BRA `(.L_x_1570) ;  /* 0x0000000000040947 */ /* 0x000fea0003800000 */
[----:B------:R-:W-:Y:S01]  /*69230*/  BPT.TRAP 0x1 ;  /* 0x000000040000795c */ /* 0x000fe20000300000 */
.L_x_1570:
[--C-:B-1----:R-:W-:Y:S01]  /*69240*/  IMAD R12, R9, 0x10000, R16.reuse ;  /* 0x00010000090c7824 */ /* 0x102fe200078e0210 */
[----:B------:R-:W-:Y:S01]  /*69250*/  R2UR UR18, R5 ;  /* 0x00000000051272ca */ /* 0x000fe200000e0000 */
[----:B------:R-:W-:Y:S01]  /*69260*/  IMAD R16, R9, 0xc000, R16 ;  /* 0x0000c00009107824 */ /* 0x000fe200078e0210 */
[----:B------:R-:W-:Y:S01]  /*69270*/  R2UR UR9, R15 ;  /* 0x000000000f0972ca */ /* 0x000fe200000e0000 */
[----:B------:R-:W-:Y:S01]  /*69280*/  VIADD R4, R4, 0xffffffff ;  /* 0xffffffff04047836 */ /* 0x000fe20000000000 */
[----:B------:R-:W-:Y:S01]  /*69290*/  R2UR UR8, R12 ;  /* 0x000000000c0872ca */ /* 0x000fe200000e0000 */
[----:B------:R-:W-:Y:S01]  /*692a0*/  UIADD3 UR14, UP0, UR22, 0xf0, URZ ;  /* 0x000000f0160e7890 */ /* 0x000fe2000ff1e03f */
[----:B------:R-:W-:Y:S01]  /*692b0*/  R2UR UR11, R16 ;  /* 0x00000000100b72ca */ /* 0x000fe200000e0000 */
[----:B------:R-:W-:Y:S01]  /*692c0*/  UIADD3 UR26, UP1, UR22, 0x1f0, URZ ;  /* 0x000001f0161a7890 */ /* 0x000fe2000ff3e03f */
[----:B------:R-:W-:Y:S01]  /*692d0*/  R2UR UR10, R14 ;  /* 0x000000000e0a72ca */ /* 0x000fe200000e0000 */
[----:B------:R-:W-:Y:S01]  /*692e0*/  UIADD3.X UR15, URZ, UR23, URZ, UP0, !UPT ;  /* 0x000000173f0f7290 */ /* 0x000fe200087fe43f */
[----:B------:R-:W-:Y:S01]  /*692f0*/  R2UR UR12, R10 ;  /* 0x000000000a0c72ca */ /* 0x000fe200000e0000 */
[----:B------:R-:W-:Y:S01]  /*69300*/  UIADD3.X UR27, URZ, UR23, URZ, UP1, !UPT ;  /* 0x000000173f1b7290 */ /* 0x000fe20008ffe43f */
[----:B------:R-:W-:Y:S01]  /*69310*/  R2UR UR19, R2 ;  /* 0x00000000021372ca */ /* 0x000fe200000e0000 */
[----:B------:R-:W-:Y:S01]  /*69320*/  UMOV UR16, 0x0 ;  /* 0x0000000000107882 */ /* 0x000fe20000000000 */
[----:B------:R-:W-:Y:S01]  /*69330*/  ISETP.GT.AND P2, PT, R4, 0x1, PT ;  /* 0x000000010400780c */ /* 0x000fe20003f44270 */
[----:B------:R-:W-:Y:S01]  /*69340*/  UMOV UR17, 0x10000000 ;  /* 0x1000000000117882 */ /* 0x000fe20000000000 */
[----:B------:R-:W-:Y:S01]  /*69350*/  IADD3 R9, R9, 0x1, RZ ;  /* 0x0000000109097810 */ /* 0x000fe20007ffe0ff */
[----:B------:R-:W-:Y:S01]  /*69360*/  UIADD3 UR8, UR8, 0x100, URZ ;  /* 0x0000010008087890 */ /* 0x000fe2000fffe03f */
[----:B------:R-:W-:Y:S01]  /*69370*/  VIADD R14, R14, 0x40 ;  /* 0x000000400e0e7836 */ /* 0x000fe20000000000 */
[----:B------:R-:W-:Y:S01]  /*69380*/  UIADD3 UR13, UR11, 0x20100, URZ ;  /* 0x000201000b0d7890 */ /* 0x000fe2000fffe03f */
[----:B------:R-:W-:-:S02]  /*69390*/  ISETP.NE.AND P1, PT, R9, 0x2, PT ;  /* 0x000000020900780c */ /* 0x000fc40003f25270 */
[----:B------:R-:W-:Y:S02]  /*693a0*/  UMOV UR11, UR18 ;  /* 0x00000012000b7c82 */ /* 0x000fe40008000000 */
[----:B------:R-:W-:Y:S02]  /*693b0*/  SEL R12, RZ, 0x1, P1 ;  /* 0x00000001ff0c7807 */ /* 0x000fe40000800000 */
[----:B------:R0:W-:Y:S01]  /*693c0*/  UTMALDG.3D [UR8], [UR14], desc[UR16] ;  /* 0x000010080e0075b4 */ /* 0x0001e20008011000 */
[----:B------:R-:W-:Y:S02]  /*693d0*/  SEL R9, R9, RZ, P1 ;  /* 0x000000ff09097207 */ /* 0x000fe40000800000 */
[----:B------:R-:W-:Y:S01]  /*693e0*/  LOP3.LUT R3, R3, R12, RZ, 0x3c, !PT ;  /* 0x0000000c03037212 */ /* 0x000fe200078e3cff */
[----:B0-----:R-:W-:Y:S01]  /*693f0*/  UMOV UR8, UR13 ;  /* 0x0000000d00087c82 */ /* 0x001fe20008000000 */
[----:B------:R-:W-:Y:S02]  /*69400*/  UMOV UR11, UR19 ;  /* 0x00000013000b7c82 */ /* 0x000fe40008000000 */
[----:B------:R0:W-:Y:S02]  /*69410*/  UTMALDG.3D [UR8], [UR26], desc[UR16] ;  /* 0x000010081a0075b4 */ /* 0x0001e40008011000 */
[----:B0-----:R-:W-:Y:S05]  /*69420*/  @P2 BRA `(.L_x_1571) ;  /* 0xfffffffc00442947 */ /* 0x001fea000383ffff */
.L_x_1567:
[----:B------:R-:W-:Y:S05]  /*69430*/  BSYNC B1 ;  /* 0x0000000000017941 */ /* 0x000fea0003800000 */
.L_x_1566:
[----:B------:R-:W2:Y:S01]  /*69440*/  LDL.LU R16, [R1+0x908] ;  /* 0x0009080001107983 */ /* 0x000ea20000300800 */
[----:B------:R-:W-:Y:S01]  /*69450*/  LOP3.LUT P4, RZ, R8, 0xff, RZ, 0xc0, !PT ;  /* 0x000000ff08ff7812 */ /* 0x000fe2000788c0ff */
[----:B------:R-:W-:Y:S01]  /*69460*/  IMAD.IADD R6, R7, 0x1, R6 ;  /* 0x0000000107067824 */ /* 0x000fe200078e0206 */
[----:B------:R-:W-:Y:S01]  /*69470*/  ULDC.64 UR8, c[0x0][0x650] ;  /* 0x0001940000087ab9 */ /* 0x000fe20000000a00 */
[----:B------:R-:W3:Y:S01]  /*69480*/  LDL.LU R15, [R1+0x90c] ;  /* 0x00090c00010f7983 */ /* 0x000ee20000300800 */
[----:B------:R-:W-:Y:S01]  /*69490*/  BSSY B1, `(.L_x_1572) ;  /* 0x0000075000017945 */ /* 0x000fe20003800000 */
[----:B------:R-:W-:Y:S01]  /*694a0*/  MOV R5, 0xffffffff ;  /* 0xffffffff00057802 */ /* 0x000fe20000000f00 */
[----:B------:R-:W-:Y:S01]  /*694b0*/  IMAD.MOV.U32 R10, RZ, RZ, -0x1 ;  /* 0xffffffffff0a7424 */ /* 0x000fe200078e00ff */
[----:B------:R-:W-:Y:S02]  /*694c0*/  SHF.R.U32.HI R2, RZ, 0x1, R6 ;  /* 0x00000001ff027819 */ /* 0x000fe40000011606 */
[----:B------:R-:W-:-:S02]  /*694d0*/  ISETP.GT.U32.AND P1, PT, R6, 0x1, PT ;  /* 0x000000010600780c */ /* 0x000fc40003f24070 */
[----:B------:R-:W-:Y:S02]  /*694e0*/  LOP3.LUT R2, R2, 0x1, RZ, 0xc0, !PT ;  /* 0x0000000102027812 */ /* 0x000fe400078ec0ff */
[----:B------:R-:W0:Y:S01]  /*694f0*/  @P4 S2R R3, SR_CgaCtaId ;  /* 0x0000000000034919 */ /* 0x000e220000008800 */
[C---:B------:R-:W-:Y:S02]  /*69500*/  ISETP.LT.U32.AND P1, PT, R7.reuse, 0x2, P1 ;  /* 0x000000020700780c */ /* 0x040fe40000f21070 */
[----:B------:R-:W-:Y:S02]  /*69510*/  ISETP.NE.U32.AND P2, PT, R2, 0x1, PT ;  /* 0x000000010200780c */ /* 0x000fe40003f45070 */
[----:B------:R-:W-:Y:S02]  /*69520*/  @P4 MOV R2, 0x400 ;  /* 0x0000040000024802 */ /* 0x000fe40000000f00 */
[----:B------:R-:W-:Y:S02]  /*69530*/  ISETP.GT.U32.AND P2, PT, R7, 0x1, !P2 ;  /* 0x000000010700780c */ /* 0x000fe40005744070 */
[----:B------:R-:W-:-:S02]  /*69540*/  LOP3.LUT R6, R6, 0x1, RZ, 0xc0, !PT ;  /* 0x0000000106067812 */ /* 0x000fc400078ec0ff */
[----:B------:R-:W-:Y:S02]  /*69550*/  PRMT R8, RZ, 0x7610, R8 ;  /* 0x00007610ff087816 */ /* 0x000fe40000000008 */
[----:B0-----:R-:W-:Y:S02]  /*69560*/  @P4 LEA R2, R3, R2, 0x18 ;  /* 0x0000000203024211 */ /* 0x001fe400078ec0ff */
[----:B------:R-:W-:Y:S02]  /*69570*/  SEL R3, RZ, 0x1, !P1 ;  /* 0x00000001ff037807 */ /* 0x000fe40004800000 */
[----:B------:R0:W-:Y:S02]  /*69580*/  @P4 SYNCS.ARRIVE.TRANS64.A1T0 RZ, [R2+URZ+0x38], RZ ;  /* 0x000038ff02ff49a7 */ /* 0x0001e4000810003f */
[----:B0-----:R-:W-:-:S04]  /*69590*/  SEL R2, RZ, 0x1, !P2 ;  /* 0x00000001ff027807 */ /* 0x001fc80005000000 */
[--C-:B------:R-:W-:Y:S01]  /*695a0*/  LOP3.LUT R0, R2, R0, R3.reuse, 0x96, !PT ;  /* 0x0000000002007212 */ /* 0x100fe200078e9603 */
[----:B------:R-:W-:Y:S01]  /*695b0*/  IMAD.MOV.U32 R2, RZ, RZ, -0x1 ;  /* 0xffffffffff027424 */ /* 0x000fe200078e00ff */
[----:B------:R-:W-:Y:S02]  /*695c0*/  PRMT R3, RZ, 0x7610, R3 ;  /* 0x00007610ff037816 */ /* 0x000fe40000000003 */
[----:B---3--:R-:W-:-:S04]  /*695d0*/  IADD3 R15, P1, R15, UR20, RZ ;  /* 0x000000140f0f7c10 */ /* 0x008fc8000ff3e0ff */
[----:B--2---:R-:W-:Y:S01]  /*695e0*/  IADD3.X R16, R16, UR7, RZ, P1, !PT ;  /* 0x0000000710107c10 */ /* 0x004fe20008ffe4ff */
[----:B------:R0:W-:Y:S01]  /*695f0*/  STL [R1+0x90c], R15 ;  /* 0x00090c0f01007387 */ /* 0x0001e20000100800 */
[----:B------:R-:W-:-:S03]  /*69600*/  ISETP.GE.U32.AND P1, PT, R15, UR8, PT ;  /* 0x000000080f007c0c */ /* 0x000fc6000bf26070 */
[----:B------:R0:W-:Y:S01]  /*69610*/  STL [R1+0x908], R16 ;  /* 0x0009081001007387 */ /* 0x0001e20000100800 */
[----:B------:R-:W-:-:S13]  /*69620*/  ISETP.GE.U32.AND.EX P1, PT, R16, UR9, PT, P1 ;  /* 0x0000000910007c0c */ /* 0x000fda000bf26110 */
[----:B0-----:R-:W-:Y:S05]  /*69630*/  @P1 BRA `(.L_x_1573) ;  /* 0x0000000400681947 */ /* 0x001fea0003800000 */
[----:B------:R-:W0:Y:S01]  /*69640*/  S2UR UR8, SR_CTAID.X ;  /* 0x00000000000879c3 */ /* 0x000e220000002500 */
[----:B------:R-:W-:Y:S01]  /*69650*/  ULDC.64 UR10, c[0x0][0x628] ;  /* 0x00018a00000a7ab9 */ /* 0x000fe20000000a00 */
[----:B------:R-:W-:Y:S01]  /*69660*/  ULDC UR9, c[0x0][0x150] ;  /* 0x0000540000097ab9 */ /* 0x000fe20000000800 */
[----:B------:R-:W-:Y:S01]  /*69670*/  ISETP.NE.U32.AND P1, PT, RZ, UR10, PT ;  /* 0x0000000aff007c0c */ /* 0x000fe2000bf25070 */
[----:B------:R-:W-:Y:S01]  /*69680*/  ULDC UR12, c[0x0][0x630] ;  /* 0x00018c00000c7ab9 */ /* 0x000fe20000000800 */
[----:B------:R-:W-:Y:S01]  /*69690*/  ULDC UR14, c[0x0][0x154] ;  /* 0x00005500000e7ab9 */ /* 0x000fe20000000800 */
[----:B------:R-:W-:Y:S02]  /*696a0*/  MOV R3, R16 ;  /* 0x0000001000037202 */ /* 0x000fe40000000f00 */
[----:B------:R-:W1:Y:S01]  /*696b0*/  S2UR UR13, SR_CTAID.Y ;  /* 0x00000000000d79c3 */ /* 0x000e620000002600 */
[----:B------:R-:W-:Y:S02]  /*696c0*/  ISETP.NE.AND.EX P1, PT, RZ, UR11, PT, P1 ;  /* 0x0000000bff007c0c */ /* 0x000fe4000bf25310 */
[----:B0-----:R-:W-:-:S05]  /*696d0*/  I2FP.F32.U32 R2, UR8 ;  /* 0x0000000800027c45 */ /* 0x001fca0008201000 */
[----:B------:R-:W-:Y:S01]  /*696e0*/  FMUL R9, R2, UR9 ;  /* 0x0000000902097c20 */ /* 0x000fe20008400000 */
[----:B------:R-:W-:Y:S01]  /*696f0*/  IMAD.MOV.U32 R2, RZ, RZ, R15 ;  /* 0x000000ffff027224 */ /* 0x000fe200078e000f */
[----:B-1----:R-:W-:-:S04]  /*69700*/  I2FP.F32.U32 R12, UR13 ;  /* 0x0000000d000c7c45 */ /* 0x002fc80008201000 */
[----:B------:R-:W0:Y:S01]  /*69710*/  F2I.U32.TRUNC.NTZ R9, R9 ;  /* 0x0000000900097305 */ /* 0x000e22000020f000 */
[----:B------:R-:W-:Y:S05]  /*69720*/  @!P1 BRA `(.L_x_1574) ;  /* 0x0000000000289947 */ /* 0x000fea0003800000 */
[----:B------:R-:W-:Y:S02]  /*69730*/  ULDC UR9, c[0x0][0x634] ;  /* 0x00018d0000097ab9 */ /* 0x000fe40000000800 */
[----:B------:R-:W-:-:S05]  /*69740*/  IADD3 R3, P1, R15, UR9, RZ ;  /* 0x000000090f037c10 */ /* 0x000fca000ff3e0ff */
[----:B------:R-:W-:-:S04]  /*69750*/  IMAD.X R13, RZ, RZ, R16, P1 ;  /* 0x000000ffff0d7224 */ /* 0x000fc800008e0610 */
[----:B------:R-:W-:-:S04]  /*69760*/  IMAD.WIDE.U32 R4, R13, UR10, RZ ;  /* 0x0000000a0d047c25 */ /* 0x000fc8000f8e00ff */
[----:B------:R-:W-:-:S04]  /*69770*/  IMAD.WIDE.U32 R4, P1, R3, UR11, R4 ;  /* 0x0000000b03047c25 */ /* 0x000fc8000f820004 */
[----:B------:R-:W-:-:S04]  /*69780*/  IMAD.WIDE.U32 R2, R3, UR10, RZ ;  /* 0x0000000a03027c25 */ /* 0x000fc8000f8e00ff */
[----:B------:R-:W-:Y:S01]  /*69790*/  IMAD.MOV.U32 R2, RZ, RZ, R5 ;  /* 0x000000ffff027224 */ /* 0x000fe200078e0005 */
[----:B------:R-:W-:Y:S01]  /*697a0*/  IADD3 RZ, P2, R3, R4, RZ ;  /* 0x0000000403ff7210 */ /* 0x000fe20007f5e0ff */
[----:B------:R-:W-:-:S04]  /*697b0*/  IMAD.X R3, RZ, RZ, RZ, P1 ;  /* 0x000000ffff037224 */ /* 0x000fc800008e06ff */
[----:B------:R-:W-:-:S08]  /*697c0*/  IMAD.WIDE.U32.X R2, R13, UR11, R2, P2 ;  /* 0x0000000b0d027c25 */ /* 0x000fd000090e0402 */
.L_x_1574:
[--C-:B------:R-:W-:Y:S01]  /*697d0*/  SHF.R.U64 R10, R2, UR12, R3.reuse ;  /* 0x0000000c020a7c19 */ /* 0x100fe20008001203 */
[----:B------:R-:W-:Y:S01]  /*697e0*/  ULDC.64 UR10, c[0x0][0x620] ;  /* 0x00018800000a7ab9 */ /* 0x000fe20000000a00 */
[----:B------:R-:W-:Y:S01]  /*697f0*/  SHF.R.U32.HI R2, RZ, UR12, R3 ;  /* 0x0000000cff027c19 */ /* 0x000fe20008011603 */
[----:B------:R-:W-:Y:S01]  /*69800*/  IMAD.MOV.U32 R3, RZ, RZ, R16 ;  /* 0x000000ffff037224 */ /* 0x000fe200078e0010 */
[----:B------:R-:W-:Y:S01]  /*69810*/  IADD3 R13, P1, RZ, -R10, RZ ;  /* 0x8000000aff0d7210 */ /* 0x000fe20007f3e0ff */
[----:B------:R-:W-:Y:S01]  /*69820*/  FMUL R12, R12, UR14 ;  /* 0x0000000e0c0c7c20 */ /* 0x000fe20008400000 */
[----:B------:R-:W-:Y:S01]  /*69830*/  ULDC.64 UR14, c[0x0][0x640] ;  /* 0x00019000000e7ab9 */ /* 0x000fe20000000a00 */
[----:B0-----:R-:W-:Y:S02]  /*69840*/  R2UR UR9, R9 ;  /* 0x00000000090972ca */ /* 0x001fe400000e0000 */
[----:B------:R-:W-:Y:S02]  /*69850*/  IADD3.X R2, RZ, ~R2, RZ, P1, !PT ;  /* 0x80000002ff027210 */ /* 0x000fe40000ffe4ff */
[----:B------:R-:W0:Y:S01]  /*69860*/  F2I.U32.TRUNC.NTZ R12, R12 ;  /* 0x0000000c000c7305 */ /* 0x000e22000020f000 */
[----:B------:R-:W-:-:S02]  /*69870*/  ISETP.NE.U32.AND P1, PT, RZ, UR14, PT ;  /* 0x0000000eff007c0c */ /* 0x000fc4000bf25070 */
[----:B------:R-:W-:Y:S02]  /*69880*/  IMAD R2, R2, UR10, RZ ;  /* 0x0000000a02027c24 */ /* 0x000fe4000f8e02ff */
[----:B------:R-:W-:Y:S02]  /*69890*/  ISETP.NE.AND.EX P1, PT, RZ, UR15, PT, P1 ;  /* 0x0000000fff007c0c */ /* 0x000fe4000bf25310 */
[----:B------:R-:W-:Y:S02]  /*698a0*/  IMAD R5, R13, UR11, R2 ;  /* 0x0000000b0d057c24 */ /* 0x000fe4000f8e0202 */
[----:B------:R-:W-:-:S04]  /*698b0*/  IMAD.MOV.U32 R2, RZ, RZ, R15 ;  /* 0x000000ffff027224 */ /* 0x000fc800078e000f */
[----:B------:R-:W-:Y:S01]  /*698c0*/  IMAD.WIDE.U32 R2, R13, UR10, R2 ;  /* 0x0000000a0d027c25 */ /* 0x000fe2000f8e0002 */
[----:B------:R-:W-:Y:S01]  /*698d0*/  ULDC UR10, c[0x0][0x618] ;  /* 0x00018600000a7ab9 */ /* 0x000fe20000000800 */
[----:B0-----:R-:W-:Y:S02]  /*698e0*/  R2UR UR11, R12 ;  /* 0x000000000c0b72ca */ /* 0x001fe400000e0000 */
[----:B------:R-:W-:-:S05]  /*698f0*/  IMAD.IADD R3, R3, 0x1, R5 ;  /* 0x0000000103037824 */ /* 0x000fca00078e0205 */
[--C-:B------:R-:W-:Y:S02]  /*69900*/  SHF.R.U64 R9, R2, UR10, R3.reuse ;  /* 0x0000000a02097c19 */ /* 0x100fe40008001203 */
[----:B------:R-:W-:Y:S01]  /*69910*/  SHF.R.U32.HI R2, RZ, UR10, R3 ;  /* 0x0000000aff027c19 */ /* 0x000fe20008011603 */
[----:B------:R-:W-:-:S03]  /*69920*/  ULDC UR10, c[0x0][0x608] ;  /* 0x00018200000a7ab9 */ /* 0x000fc60000000800 */
[--C-:B------:R-:W-:Y:S02]  /*69930*/  SHF.R.U64 R13, R9, UR10, R2.reuse ;  /* 0x0000000a090d7c19 */ /* 0x100fe40008001202 */
[----:B------:R-:W-:Y:S01]  /*69940*/  SHF.R.U32.HI R2, RZ, UR10, R2 ;  /* 0x0000000aff027c19 */ /* 0x000fe20008011602 */
[----:B------:R-:W-:-:S03]  /*69950*/  ULDC UR10, c[0x0][0x658] ;  /* 0x00019600000a7ab9 */ /* 0x000fc60000000800 */
[--C-:B------:R-:W-:Y:S02]  /*69960*/  SHF.R.U32.HI R15, RZ, UR10, R2.reuse ;  /* 0x0000000aff0f7c19 */ /* 0x100fe40008011602 */
[----:B------:R-:W-:-:S03]  /*69970*/  SHF.R.U64 R12, R13, UR10, R2 ;  /* 0x0000000a0d0c7c19 */ /* 0x000fc60008001202 */
[----:B------:R-:W-:Y:S01]  /*69980*/  IMAD.MOV.U32 R3, RZ, RZ, R15 ;  /* 0x000000ffff037224 */ /* 0x000fe200078e000f */
[----:B------:R-:W-:Y:S01]  /*69990*/  MOV R2, R12 ;  /* 0x0000000c00027202 */ /* 0x000fe20000000f00 */
[----:B------:R-:W-:Y:S06]  /*699a0*/  @!P1 BRA `(.L_x_1575) ;  /* 0x0000000000289947 */ /* 0x000fec0003800000 */
[----:B------:R-:W-:Y:S02]  /*699b0*/  ULDC UR10, c[0x0][0x64c] ;  /* 0x00019300000a7ab9 */ /* 0x000fe40000000800 */
[----:B------:R-:W-:-:S05]  /*699c0*/  IADD3 R3, P1, R12, UR10, RZ ;  /* 0x0000000a0c037c10 */ /* 0x000fca000ff3e0ff */
[----:B------:R-:W-:-:S04]  /*699d0*/  IMAD.X R15, RZ, RZ, R15, P1 ;  /* 0x000000ffff0f7224 */ /* 0x000fc800008e060f */
[----:B------:R-:W-:-:S04]  /*699e0*/  IMAD.WIDE.U32 R4, R15, UR14, RZ ;  /* 0x0000000e0f047c25 */ /* 0x000fc8000f8e00ff */
[----:B------:R-:W-:-:S04]  /*699f0*/  IMAD.WIDE.U32 R4, P1, R3, UR15, R4 ;  /* 0x0000000f03047c25 */ /* 0x000fc8000f820004 */
[----:B------:R-:W-:Y:S01]  /*69a00*/  IMAD.WIDE.U32 R2, R3, UR14, RZ ;  /* 0x0000000e03027c25 */ /* 0x000fe2000f8e00ff */
[----:B------:R-:W-:-:S04]  /*69a10*/  MOV R2, R5 ;  /* 0x0000000500027202 */ /* 0x000fc80000000f00 */
[----:B------:R-:W-:Y:S01]  /*69a20*/  IADD3 RZ, P2, R3, R4, RZ ;  /* 0x0000000403ff7210 */ /* 0x000fe20007f5e0ff */
[----:B------:R-:W-:-:S04]  /*69a30*/  IMAD.X R3, RZ, RZ, RZ, P1 ;  /* 0x000000ffff037224 */ /* 0x000fc800008e06ff */
[----:B------:R-:W-:-:S08]  /*69a40*/  IMAD.WIDE.U32.X R2, R15, UR15, R2, P2 ;  /* 0x0000000f0f027c25 */ /* 0x000fd000090e0402 */
.L_x_1575:
[----:B------:R-:W-:Y:S01]  /*69a50*/  ULDC UR10, c[0x0][0x648] ;  /* 0x00019200000a7ab9 */ /* 0x000fe20000000800 */
[----:B------:R-:W-:Y:S01]  /*69a60*/  UISETP.NE.AND UP0, UPT, UR39, URZ, UPT ;  /* 0x0000003f2700728c */ /* 0x000fe2000bf05270 */
[----:B------:R-:W-:Y:S01]  /*69a70*/  SHF.R.U64 R2, R2, UR10, R3 ;  /* 0x0000000a02027c19 */ /* 0x000fe20008001203 */
[----:B------:R-:W-:Y:S01]  /*69a80*/  ULDC UR10, c[0x0][0x638] ;  /* 0x00018e00000a7ab9 */ /* 0x000fe20000000800 */
[----:B------:R-:W-:Y:S01]  /*69a90*/  UIADD3 UR11, -UR11, URZ, URZ ;  /* 0x0000003f0b0b7290 */ /* 0x000fe2000fffe13f */
[----:B------:R-:W-:Y:S02]  /*69aa0*/  LOP3.LUT R13, R13, UR6, RZ, 0xc0, !PT ;  /* 0x000000060d0d7c12 */ /* 0x000fe4000f8ec0ff */
[----:B------:R-:W-:Y:S01]  /*69ab0*/  IMAD.MOV R3, RZ, RZ, -R2 ;  /* 0x000000ffff037224 */ /* 0x000fe200078e0a02 */
[----:B------:R-:W-:Y:S02]  /*69ac0*/  LOP3.LUT R9, R9, UR4, RZ, 0xc0, !PT ;  /* 0x0000000409097c12 */ /* 0x000fe4000f8ec0ff */
[----:B------:R-:W-:Y:S01]  /*69ad0*/  IMAD R5, R2, UR5, R13 ;  /* 0x0000000502057c24 */ /* 0x000fe2000f8e020d */
[----:B------:R-:W-:Y:S01]  /*69ae0*/  PLOP3.LUT P1, PT, PT, PT, UP0, 0x40, 0x0 ;  /* 0x000000000000781c */ /* 0x000fe20003f2e808 */
[----:B------:R-:W-:Y:S01]  /*69af0*/  IMAD R12, R3, UR10, R12 ;  /* 0x0000000a030c7c24 */ /* 0x000fe2000f8e020c */
[----:B------:R-:W-:Y:S01]  /*69b00*/  UIADD3 UR10, -UR9, URZ, URZ ;  /* 0x0000003f090a7290 */ /* 0x000fe2000fffe13f */
[----:B------:R-:W-:Y:S01]  /*69b10*/  PLOP3.LUT P2, PT, PT, PT, UP0, 0x40, 0x0 ;  /* 0x000000000000781c */ /* 0x000fe20003f4e808 */
[----:B------:R-:W-:Y:S01]  /*69b20*/  IMAD.MOV.U32 R3, RZ, RZ, 0x1 ;  /* 0x00000001ff037424 */ /* 0x000fe200078e00ff */
[----:B------:R-:W-:-:S02]  /*69b30*/  ULDC UR9, c[0x0][0x144] ;  /* 0x0000510000097ab9 */ /* 0x000fc40000000800 */
[----:B------:R-:W-:-:S03]  /*69b40*/  UIMAD UR8, UR9, UR10, UR8 ;  /* 0x0000000a090872a4 */ /* 0x000fc6000f8e0208 */
[----:B------:R-:W-:Y:S02]  /*69b50*/  ULDC UR9, c[0x0][0x148] ;  /* 0x0000520000097ab9 */ /* 0x000fe40000000800 */
[----:B------:R-:W-:-:S03]  /*69b60*/  @UP0 UIMAD UR8, UR9, UR11, UR13 ;  /* 0x0000000b090802a4 */ /* 0x000fc6000f8e020d */
[----:B------:R-:W-:Y:S02]  /*69b70*/  ULDC UR9, c[0x0][0x600] ;  /* 0x0001800000097ab9 */ /* 0x000fe40000000800 */
[----:B------:R-:W-:Y:S02]  /*69b80*/  IMAD R12, R12, UR9, R9 ;  /* 0x000000090c0c7c24 */ /* 0x000fe4000f8e0209 */
[----:B------:R-:W-:Y:S01]  /*69b90*/  IMAD.U32 R2, RZ, RZ, UR8 ;  /* 0x00000008ff027e24 */ /* 0x000fe2000f8e00ff */
[----:B------:R-:W-:-:S03]  /*69ba0*/  ULDC UR8, c[0x0][0x610] ;  /* 0x0001840000087ab9 */ /* 0x000fc60000000800 */
[----:B------:R-:W-:-:S05]  /*69bb0*/  IMAD R5, R5, UR8, R2 ;  /* 0x0000000805057c24 */ /* 0x000fca000f8e0202 */
[----:B------:R-:W-:Y:S02]  /*69bc0*/  SEL R2, R12, R5, P1 ;  /* 0x000000050c027207 */ /* 0x000fe40000800000 */
[----:B------:R-:W-:-:S07]  /*69bd0*/  SEL R5, R5, R12, P2 ;  /* 0x0000000c05057207 */ /* 0x000fce0001000000 */
.L_x_1573:
[----:B------:R-:W-:Y:S05]  /*69be0*/  BSYNC B1 ;  /* 0x0000000000017941 */ /* 0x000fea0003800000 */
.L_x_1572:
[----:B------:R-:W-:-:S13]  /*69bf0*/  LOP3.LUT P1, RZ, R3, 0xff, RZ, 0xc0, !PT ;  /* 0x000000ff03ff7812 */ /* 0x000fda000782c0ff */
[----:B------:R-:W-:Y:S05]  /*69c00*/  @P1 BRA `(.L_x_1576) ;  /* 0xfffffff400181947 */ /* 0x000fea000383ffff */
[----:B------:R-:W-:Y:S05]  /*69c10*/  BSYNC B0 ;  /* 0x0000000000007941 */ /* 0x000fea0003800000 */
.L_x_1564:
[----:B------:R-:W-:-:S03]  /*69c20*/  UMOV UR8, 0xffffffff ;  /* 0xffffffff00087882 */ /* 0x000fc60000000000 */
[----:B------:R-:W-:Y:S05]  /*69c30*/  BRA.DIV UR8, `(.L_x_1577) ;  /* 0x0000000208d47947 */ /* 0x000fea000b800000 */
[----:B------:R-:W-:-:S13]  /*69c40*/  ELECT P6, URZ, PT ;  /* 0x00000000003f782f */ /* 0x000fda00038c0000 */
.L_x_1589:
[----:B------:R-:W-:Y:S04]  /*69c50*/  BSSY B0, `(.L_x_1578) ;  /* 0x000001a000007945 */ /* 0x000fe80003800000 */
[----:B------:R-:W-:Y:S05]  /*69c60*/  @!P6 BRA `(.L_x_1579) ;  /* 0x000000000060e947 */ /* 0x000fea0003800000 */
[----:B------:R-:W-:-:S04]  /*69c70*/  ULOP3.LUT UR8, UR38, 0x2, URZ, 0xfc, !UPT ;  /* 0x0000000226087892 */ /* 0x000fc8000f8efc3f */
[----:B------:R-:W-:-:S06]  /*69c80*/  UISETP.NE.AND UP0, UPT, UR8, 0x3, UPT ;  /* 0x000000030800788c */ /* 0x000fcc000bf05270 */
[----:B------:R-:W-:-:S13]  /*69c90*/  PLOP3.LUT P0, PT, PT, PT, UP0, 0x80, 0x0 ;  /* 0x000000000000781c */ /* 0x000fda0003f0f008 */
[----:B------:R-:W-:Y:S05]  /*69ca0*/  @!P0 BRA `(.L_x_1580) ;  /* 0x0000000000048947 */ /* 0x000fea0003800000 */
[----:B------:R-:W-:Y:S01]  /*69cb0*/  BPT.TRAP 0x1 ;  /* 0x000000040000795c */ /* 0x000fe20000300000 */
.L_x_1580:
[----:B------:R-:W0:Y:S01]  /*69cc0*/  S2R R3, SR_CgaCtaId ;  /* 0x0000000000037919 */ /* 0x000e220000008800 */
[----:B------:R-:W-:-:S04]  /*69cd0*/  MOV R2, 0x400 ;  /* 0x0000040000027802 */ /* 0x000fc80000000f00 */
[----:B0-----:R-:W-:Y:S02]  /*69ce0*/  LEA R3, R3, R2, 0x18 ;  /* 0x0000000203037211 */ /* 0x001fe400078ec0ff */
[----:B------:R-:W-:Y:S02]  /*69cf0*/  SHF.L.U32 R2, R0, 0x1f, RZ ;  /* 0x0000001f00027819 */ /* 0x000fe400000006ff */
[----:B------:R-:W-:-:S05]  /*69d00*/  IADD3 R3, R3, 0x10, RZ ;  /* 0x0000001003037810 */ /* 0x000fca0007ffe0ff */
[----:B------:R-:W-:-:S04]  /*69d10*/  IMAD R5, R6, 0x8, R3 ;  /* 0x0000000806057824 */ /* 0x000fc800078e0203 */
[----:B------:R-:W0:Y:S02]  /*69d20*/  SYNCS.PHASECHK.TRANS64.TRYWAIT P0, [R5+URZ], R2 ;  /* 0x00000002050075a7 */ /* 0x000e24000800017f */
[----:B0-----:R-:W-:Y:S05]  /*69d30*/  @!P0 BRA `(.L_x_1581) ;  /* 0x0000000000b48947 */ /* 0x001fea0003800000 */
.L_x_1590:
[----:B------:R-:W-:-:S05]  /*69d40*/  VIADD R6, R6, 0x1 ;  /* 0x0000000106067836 */ /* 0x000fca0000000000 */
[----:B------:R-:W-:-:S04]  /*69d50*/  ISETP.NE.AND P0, PT, R6, 0x2, PT ;  /* 0x000000020600780c */ /* 0x000fc80003f05270 */
[----:B0-----:R-:W-:Y:S02]  /*69d60*/  SEL R5, RZ, 0x1, P0 ;  /* 0x00000001ff057807 */ /* 0x001fe40000000000 */
[----:B------:R-:W-:Y:S02]  /*69d70*/  SEL R6, R6, RZ, P0 ;  /* 0x000000ff06067207 */ /* 0x000fe40000000000 */
[----:B------:R-:W-:-:S03]  /*69d80*/  LOP3.LUT R0, R0, R5, RZ, 0x3c, !PT ;  /* 0x0000000500007212 */ /* 0x000fc600078e3cff */
[----:B------:R-:W-:Y:S01]  /*69d90*/  IMAD R3, R6, 0x8, R3 ;  /* 0x0000000806037824 */ /* 0x000fe200078e0203 */
[----:B------:R-:W-:-:S07]  /*69da0*/  SHF.L.U32 R0, R0, 0x1f, RZ ;  /* 0x0000001f00007819 */ /* 0x000fce00000006ff */
.L_x_1582:
[----:B0-----:R0:W1:Y:S02]  /*69db0*/  SYNCS.PHASECHK.TRANS64.TRYWAIT P0, [R3+URZ], R0 ;  /* 0x00000000030075a7 */ /* 0x001064000800017f */
[----:B-1----:R-:W-:Y:S05]  /*69dc0*/  @!P0 NANOSLEEP.SYNCS 0x989680 ;  /* 0x009896800000895d */ /* 0x002fea0003900000 */
[----:B------:R-:W1:Y:S02]  /*69dd0*/  @!P0 SYNCS.PHASECHK.TRANS64 P0, [R3+URZ], R0 ;  /* 0x00000000030085a7 */ /* 0x000e64000800007f */
[----:B-1----:R-:W-:Y:S05]  /*69de0*/  @!P0 BRA `(.L_x_1582) ;  /* 0xfffffffc00f08947 */ /* 0x002fea000383ffff */
.L_x_1579:
[----:B------:R-:W-:Y:S05]  /*69df0*/  BSYNC B0 ;  /* 0x0000000000007941 */ /* 0x000fea0003800000 */
.L_x_1578:
[----:B------:R-:W-:Y:S05]  /*69e00*/  EXIT ;  /* 0x000000000000794d */ /* 0x000fea0003800000 */
.L_x_17:
[----:B-1----:R1:W4:Y:S02]  /*69e10*/  SYNCS.PHASECHK.TRANS64.TRYWAIT P1, [R3+URZ], R0 ;  /* 0x00000000030075a7 */ /* 0x002324000802017f */
[----:B----4-:R-:W-:Y:S05]  /*69e20*/  @!P1 NANOSLEEP.SYNCS 0x989680 ;  /* 0x009896800000995d */ /* 0x010fea0003900000 */
[----:B------:R-:W4:Y:S02]  /*69e30*/  @!P1 SYNCS.PHASECHK.TRANS64 P1, [R3+URZ], R0 ;  /* 0x00000000030095a7 */ /* 0x000f24000802007f */
[----:B----4-:R-:W-:Y:S05]  /*69e40*/  @!P1 BRA `(.L_x_17) ;  /* 0xfffffffc00f09947 */ /* 0x010fea000383ffff */
[----:B------:R-:W-:Y:S05]  /*69e50*/  BRA `(.L_x_16) ;  /* 0xfffff97400607947 */ /* 0x000fea000383ffff */
.L_x_22:
[----:B--2---:R-:W-:-:S04]  /*69e60*/  MOV R5, UR8 ;  /* 0x0000000800057c02 */ /* 0x004fc80008000f00 */
[----:B------:R2:W3:Y:S03]  /*69e70*/  SYNCS.PHASECHK.TRANS64.TRYWAIT P1, [R5+URZ], R3 ;  /* 0x00000003050075a7 */ /* 0x0004e6000802017f */
[----:B---3--:R-:W-:Y:S05]  /*69e80*/  @!P1 NANOSLEEP.SYNCS 0x989680 ;  /* 0x009896800000995d */ /* 0x008fea0003900000 */
[----:B------:R-:W3:Y:S02]  /*69e90*/  @!P1 SYNCS.PHASECHK.TRANS64 P1, [R5+URZ], R3 ;  /* 0x00000003050095a7 */ /* 0x000ee4000802007f */
[----:B---3--:R-:W-:Y:S05]  /*69ea0*/  @!P1 BRA `(.L_x_22) ;  /* 0xfffffffc00ec9947 */ /* 0x008fea000383ffff */
[----:B------:R-:W-:Y:S05]  /*69eb0*/  BRA `(.L_x_21) ;  /* 0xfffffadc00987947 */ /* 0x000fea000383ffff */
.L_x_1565:
[----:B------:R-:W-:Y:S01]  /*69ec0*/  BSSY B1, `(.L_x_1583) ;  /* 0x0000006000017945 */ /* 0x000fe20003800000 */
[----:B------:R-:W-:-:S07]  /*69ed0*/  IMAD.MOV.U32 R15, RZ, RZ, -0x1 ;  /* 0xffffffffff0f7424 */ /* 0x000fce00078e00ff */
[----:B------:R-:W-:Y:S05]  /*69ee0*/  WARPSYNC.COLLECTIVE R15, `(.L_x_1584) ;  /* 0x000000000f0c7348 */ /* 0x000fea0003c00000 */
[----:B------:R-:W-:Y:S02]  /*69ef0*/  ELECT P6, UR62, PT ;  /* 0x00000000003e782f */ /* 0x000fe400038c0000 */
[----:B------:R-:W-:Y:S01]  /*69f00*/  MOV R14, UR62 ;  /* 0x0000003e000e7c02 */ /* 0x000fe20008000f00 */
[----:B------:R-:W-:Y:S10]  /*69f10*/  ENDCOLLECTIVE ;  /* 0x000000000000791b */ /* 0x000ff40003800000 */
.L_x_1584:
[----:B------:R-:W-:Y:S05]  /*69f20*/  BSYNC B1 ;  /* 0x0000000000017941 */ /* 0x000fea0003800000 */
.L_x_1583:
[----:B------:R-:W-:Y:S05]  /*69f30*/  BRA `(.L_x_1585) ;  /* 0xfffffff000587947 */ /* 0x000fea000383ffff */
.L_x_1568:
[----:B-1----:R1:W2:Y:S02]  /*69f40*/  SYNCS.PHASECHK.TRANS64.TRYWAIT P1, [R15+URZ+0x10], R12 ;  /* 0x0000100c0f0075a7 */ /* 0x0022a4000802017f */
[----:B--2---:R-:W-:Y:S05]  /*69f50*/  @!P1 NANOSLEEP.SYNCS 0x989680 ;  /* 0x009896800000995d */ /* 0x004fea0003900000 */
[----:B------:R-:W2:Y:S02]  /*69f60*/  @!P1 SYNCS.PHASECHK.TRANS64 P1, [R15+URZ+0x10], R12 ;  /* 0x0000100c0f0095a7 */ /* 0x000ea4000802007f */
[----:B--2---:R-:W-:Y:S05]  /*69f70*/  @!P1 BRA `(.L_x_1568) ;  /* 0xfffffffc00f09947 */ /* 0x004fea000383ffff */
[----:B------:R-:W-:Y:S05]  /*69f80*/  BRA `(.L_x_1586) ;  /* 0xfffffff0008c7947 */ /* 0x000fea000383ffff */
.L_x_1577:
[----:B------:R-:W-:Y:S01]  /*69f90*/  BSSY B0, `(.L_x_1587) ;  /* 0x0000006000007945 */ /* 0x000fe20003800000 */
[----:B------:R-:W-:-:S07]  /*69fa0*/  IMAD.MOV.U32 R15, RZ, RZ, -0x1 ;  /* 0xffffffffff0f7424 */ /* 0x000fce00078e00ff */
[----:B------:R-:W-:Y:S05]  /*69fb0*/  WARPSYNC.COLLECTIVE R15, `(.L_x_1588) ;  /* 0x000000000f0c7348 */ /* 0x000fea0003c00000 */
[----:B------:R-:W-:Y:S02]  /*69fc0*/  ELECT P6, UR62, PT ;  /* 0x00000000003e782f */ /* 0x000fe400038c0000 */
[----:B------:R-:W-:Y:S01]  /*69fd0*/  MOV R14, UR62 ;  /* 0x0000003e000e7c02 */ /* 0x000fe20008000f00 */
[----:B------:R-:W-:Y:S10]  /*69fe0*/  ENDCOLLECTIVE ;  /* 0x000000000000791b */ /* 0x000ff40003800000 */
.L_x_1588:
[----:B------:R-:W-:Y:S05]  /*69ff0*/  BSYNC B0 ;  /* 0x0000000000007941 */ /* 0x000fea0003800000 */
.L_x_1587:
[----:B------:R-:W-:Y:S05]  /*6a000*/  BRA `(.L_x_1589) ;  /* 0xfffffffc00107947 */ /* 0x000fea000383ffff */
.L_x_1581:
[----:B0-----:R0:W1:Y:S02]  /*6a010*/  SYNCS.PHASECHK.TRANS64.TRYWAIT P0, [R5+URZ], R2 ;  /* 0x00000002050075a7 */ /* 0x001064000800017f */
[----:B-1----:R-:W-:Y:S05]  /*6a020*/  @!P0 NANOSLEEP.SYNCS 0x989680 ;  /* 0x009896800000895d */ /* 0x002fea0003900000 */
[----:B------:R-:W1:Y:S02]  /*6a030*/  @!P0 SYNCS.PHASECHK.TRANS64 P0, [R5+URZ], R2 ;  /* 0x00000002050085a7 */ /* 0x000e64000800007f */
[----:B-1----:R-:W-:Y:S05]  /*6a040*/  @!P0 BRA `(.L_x_1581) ;  /* 0xfffffffc00f08947 */ /* 0x002fea000383ffff */
[----:B------:R-:W-:Y:S05]  /*6a050*/  BRA `(.L_x_1590) ;  /* 0xfffffffc00387947 */ /* 0x000fea000383ffff */
.L_x_1591:
[----:B------:R-:W-:-:S00]  /*6a060*/  BRA `(.L_x_1591) ;  /* 0xfffffffc00fc7947 */ /* 0x000fc0000383ffff */
[----:B------:R-:W-:-:S00]  /*6a070*/  NOP ;  /* 0x0000000000007918 */ /* 0x000fc00000000000 */
        /* <DEDUP_REMOVED lines=8> */
.L_x_1592:


//--------------------- .nv.global.init           --------------------------
	.section	.nv.global.init,"aw",@progbits
.nv.global.init:
	.type		$str$22,@object
	.size		$str$22,($str$23 - $str$22)
$str$22:
        /*0000*/ 	.byte	0x6b, 0x5f, 0x74, 0x69, 0x6c, 0x65, 0x5f, 0x63, 0x6f, 0x75, 0x6e, 0x74, 0x20, 0x3e, 0x3d, 0x20
        /*0010*/ 	.byte	0x31, 0x00
	.type		$str$23,@object
	.size		$str$23,(__unnamed_1 - $str$23)
$str$23:
        /*0012*/ 	.byte	0x2f, 0x74, 0x6d, 0x70, 0x2f, 0x63, 0x75, 0x74, 0x6c, 0x61, 0x73, 0x73, 0x5f, 0x73, 0x77, 0x65
        /*0022*/ 	.byte	0x65, 0x70, 0x5f, 0x73, 0x72, 0x63, 0x2f, 0x69, 0x6e, 0x63, 0x6c, 0x75, 0x64, 0x65, 0x2f, 0x63
        /*0032*/ 	.byte	0x75, 0x74, 0x6c, 0x61, 0x73, 0x73, 0x2f, 0x67, 0x65, 0x6d, 0x6d, 0x2f, 0x63, 0x6f, 0x6c, 0x6c
        /*0042*/ 	.byte	0x65, 0x63, 0x74, 0x69, 0x76, 0x65, 0x2f, 0x73, 0x6d, 0x39, 0x30, 0x5f, 0x6d, 0x6d, 0x61, 0x5f
        /*0052*/ 	.byte	0x74, 0x6d, 0x61, 0x5f, 0x67, 0x6d, 0x6d, 0x61, 0x5f, 0x73, 0x73, 0x5f, 0x77, 0x61, 0x72, 0x70
        /*0062*/ 	.byte	0x73, 0x70, 0x65, 0x63, 0x69, 0x61, 0x6c, 0x69, 0x7a, 0x65, 0x64, 0x2e, 0x68, 0x70, 0x70, 0x00
	.type		__unnamed_1,@object
	.size		__unnamed_1,(.L_0 - __unnamed_1)
__unnamed_1:
        /* <DEDUP_REMOVED lines=181> */
        /*0bc2*/ 	.byte	0x64, 0x65, 0x6e, 0x74, 0x69, 0x74, 0x79, 0x5d, 0x00
.L_0:


//--------------------- .nv.shared._ZN7cutlass13device_kernelINS_4gemm6kernel13GemmUniversalIN4cute5tupleIJiiiiEEENS1_10collective13CollectiveMmaINS1_34MainloopSm90TmaGmmaWarpSpecializedILi2ENS5_IJNS4_1CILi1EEESB_SB_EEENS1_35KernelTmaWarpSpecializedCooperativeEEENS5_IJNSA_ILi512EEENSA_ILi384EEENSA_ILi64EEEEEENS_10bfloat16_tENS5_IJlSB_lEEESJ_SK_NS4_8TiledMMAINS4_8MMA_AtomIJNS4_4SM904GMMA28MMA_64x192x16_F32BF16BF16_SSILNSO_5MajorE0ELSQ_0ELNSO_7ScaleInE1ELSR_1EEEEEENS4_6LayoutINS5_IJNSA_ILi2EEESB_SB_EEENS5_IJSB_NSA_ILi0EEESX_EEEEENS5_IJNS4_10UnderscoreES10_S10_EEEEENS4_13SM90_TMA_LOADENS4_14ComposedLayoutINS4_7SwizzleILi3ELi4ELi3EEENS4_18smem_ptr_flag_bitsILi16EEENSU_INS5_IJNSA_ILi8EEESH_EEENS5_IJSH_SB_EEEEEEEvNS4_8identityES13_S1D_vS1E_EENS_8epilogue10collective6detail29Sm90TmaWarpSpecializedAdapterINS1H_15DefaultEpilogueISJ_SK_SK_NS1G_6thread17LinearCombinationISJ_Li1EffLNS1L_9ScaleType4KindE0ELNS_15FloatRoundStyleE2ESJ_EENS1_15EpilogueDefaultEEEEEvvEEEEvNT_6ParamsE --------------------------
	.section	.nv.shared._ZN7cutlass13device_kernelINS_4gemm6kernel13GemmUniversalIN4cute5tupleIJiiiiEEENS1_10collective13CollectiveMmaINS1_34MainloopSm90TmaGmmaWarpSpecializedILi2ENS5_IJNS4_1CILi1EEESB_SB_EEENS1_35KernelTmaWarpSpecializedCooperativeEEENS5_IJNSA_ILi512EEENSA_ILi384EEENSA_ILi64EEEEEENS_10bfloat16_tENS5_IJlSB_lEEESJ_SK_NS4_8TiledMMAINS4_8MMA_AtomIJNS4_4SM904GMMA28MMA_64x192x16_F32BF16BF16_SSILNSO_5MajorE0ELSQ_0ELNSO_7ScaleInE1ELSR_1EEEEEENS4_6LayoutINS5_IJNSA_ILi2EEESB_SB_EEENS5_IJSB_NSA_ILi0EEESX_EEEEENS5_IJNS4_10UnderscoreES10_S10_EEEEENS4_13SM90_TMA_LOADENS4_14ComposedLayoutINS4_7SwizzleILi3ELi4ELi3EEENS4_18smem_ptr_flag_bitsILi16EEENSU_INS5_IJNSA_ILi8EEESH_EEENS5_IJSH_SB_EEEEEEEvNS4_8identityES13_S1D_vS1E_EENS_8epilogue10collective6detail29Sm90TmaWarpSpecializedAdapterINS1H_15DefaultEpilogueISJ_SK_SK_NS1G_6thread17LinearCombinationISJ_Li1EffLNS1L_9ScaleType4KindE0ELNS_15FloatRoundStyleE2ESJ_EENS1_15EpilogueDefaultEEEEEvvEEEEvNT_6ParamsE,"aw",@nobits
	.sectionflags	@""
	.align	16
	.zero		1024


//--------------------- .nv.shared.reserved.0     --------------------------
	.section	.nv.shared.reserved.0,"aw",@nobits
	.weak		__nv_reservedSMEM_offset_0_alias
	.size		__nv_reservedSMEM_offset_0_alias, 0, 0
	.other		__nv_reservedSMEM_offset_0_alias,@"STO_CUDA_RESERVED_SHARED STV_DEFAULT"
__nv_reservedSMEM_offset_0_alias:
	.zero		0


//--------------------- .nv.global                --------------------------
	.section	.nv.global,"aw",@nobits
.nv.global:
	.type		_ZN39_INTERNAL_28cc781b_4_k_cu_3df87ac4_50124cute1_E,@object
	.size		_ZN39_INTERNAL_28cc781b_4_k_cu_3df87ac4_50124cute1_E,(_ZN39_INTERNAL_28cc781b_4_k_cu_3df87ac4_50124cuda3std3__45__cpo6cbeginE - _ZN39_INTERNAL_28cc781b_4_k_cu_3df87ac4_50124cute1_E)
_ZN39_INTERNAL_28cc781b_4_k_cu_3df87ac4_50124cute1_E:
	.zero		1
	.type		_ZN39_INTERNAL_28cc781b_4_k_cu_3df87ac4_50124cuda3std3__45__cpo6cbeginE,@object
	.size		_ZN39_INTERNAL_28cc781b_4_k_cu_3df87ac4_50124cuda3std3__45__cpo6cbeginE,(_ZN39_INTERNAL_28cc781b_4_k_cu_3df87ac4_50124cuda3std3__48in_placeE - _ZN39_INTERNAL_28cc781b_4_k_cu_3df87ac4_50124cuda3std3__45__cpo6cbeginE)
_ZN39_INTERNAL_28cc781b_4_k_cu_3df87ac4_50124cuda3std3__45__cpo6cbeginE:
	.zero		1
	.type		_ZN39_INTERNAL_28cc781b_4_k_cu_3df87ac4_50124cuda3std3__48in_placeE,@object
	.size		_ZN39_INTERNAL_28cc781b_4_k_cu_3df87ac4_50124cuda3std3__48in_placeE,(_ZN39_INTERNAL_28cc781b_4_k_cu_3df87ac4_50124cuda3std6ranges3__45__cpo9iter_moveE - _ZN39_INTERNAL_28cc781b_4_k_cu_3df87ac4_50124cuda3std3__48in_placeE)
_ZN39_INTERNAL_28cc781b_4_k_cu_3df87ac4_50124cuda3std3__48in_placeE:
	.zero		1
	.type		_ZN39_INTERNAL_28cc781b_4_k_cu_3df87ac4_50124cuda3std6ranges3__45__cpo9iter_moveE,@object
	.size		_ZN39_INTERNAL_28cc781b_4_k_cu_3df87ac4_50124cuda3std6ranges3__45__cpo9iter_moveE,(_ZN39_INTERNAL_28cc781b_4_k_cu_3df87ac4_50124cuda3std3__45__cpo5beginE - _ZN39_INTERNAL_28cc781b_4_k_cu_3df87ac4_50124cuda3std6ranges3__45__cpo9iter_moveE)
_ZN39_INTERNAL_28cc781b_4_k_cu_3df87ac4_50124cuda3std6ranges3__45__cpo9iter_moveE:
	.zero		1
	.type		_ZN39_INTERNAL_28cc781b_4_k_cu_3df87ac4_50124cuda3std3__45__cpo5beginE,@object
	.size		_ZN39_INTERNAL_28cc781b_4_k_cu_3df87ac4_50124cuda3std3__45__cpo5beginE,(_ZN39_INTERNAL_28cc781b_4_k_cu_3df87ac4_50124cuda3std3__441_GLOBAL__N__28cc781b_4_k_cu_3df87ac4_50126ignoreE - _ZN39_INTERNAL_28cc781b_4_k_cu_3df87ac4_50124cuda3std3__45__cpo5beginE)
_ZN39_INTERNAL_28cc781b_4_k_cu_3df87ac4_50124cuda3std3__45__cpo5beginE:
	.zero		1
	.type		_ZN39_INTERNAL_28cc781b_4_k_cu_3df87ac4_50124cuda3std3__441_GLOBAL__N__28cc781b_4_k_cu_3df87ac4_50126ignoreE,@object
	.size		_ZN39_INTERNAL_28cc781b_4_k_cu_3df87ac4_50124cuda3std3__441_GLOBAL__N__28cc781b_4_k_cu_3df87ac4_50126ignoreE,(_ZN39_INTERNAL_28cc781b_4_k_cu_3df87ac4_50124cute7productE - _ZN39_INTERNAL_28cc781b_4_k_cu_3df87ac4_50124cuda3std3__441_GLOBAL__N__28cc781b_4_k_cu_3df87ac4_50126ignoreE)
_ZN39_INTERNAL_28cc781b_4_k_cu_3df87ac4_50124cuda3std3__441_GLOBAL__N__28cc781b_4_k_cu_3df87ac4_50126ignoreE:
	.zero		1
	.type		_ZN39_INTERNAL_28cc781b_4_k_cu_3df87ac4_50124cute7productE,@object
	.size		_ZN39_INTERNAL_28cc781b_4_k_cu_3df87ac4_50124cute7productE,(_ZN39_INTERNAL_28cc781b_4_k_cu_3df87ac4_50124cuda3std3__45__cpo3endE - _ZN39_INTERNAL_28cc781b_4_k_cu_3df87ac4_50124cute7productE)
_ZN39_INTERNAL_28cc781b_4_k_cu_3df87ac4_50124cute7productE:
	.zero		1
	.type		_ZN39_INTERNAL_28cc781b_4_k_cu_3df87ac4_50124cuda3std3__45__cpo3endE,@object
	.size		_ZN39_INTERNAL_28cc781b_4_k_cu_3df87ac4_50124cuda3std3__45__cpo3endE,(_ZN39_INTERNAL_28cc781b_4_k_cu_3df87ac4_50124cuda3std3__419piecewise_constructE - _ZN39_INTERNAL_28cc781b_4_k_cu_3df87ac4_50124cuda3std3__45__cpo3endE)
_ZN39_INTERNAL_28cc781b_4_k_cu_3df87ac4_50124cuda3std3__45__cpo3endE:
	.zero		1
	.type		_ZN39_INTERNAL_28cc781b_4_k_cu_3df87ac4_50124cuda3std3__419piecewise_constructE,@object
	.size		_ZN39_INTERNAL_28cc781b_4_k_cu_3df87ac4_50124cuda3std3__419piecewise_constructE,(_ZN39_INTERNAL_28cc781b_4_k_cu_3df87ac4_50124cuda3std3__45__cpo4cendE - _ZN39_INTERNAL_28cc781b_4_k_cu_3df87ac4_50124cuda3std3__419piecewise_constructE)
_ZN39_INTERNAL_28cc781b_4_k_cu_3df87ac4_50124cuda3std3__419piecewise_constructE:
	.zero		1
	.type		_ZN39_INTERNAL_28cc781b_4_k_cu_3df87ac4_50124cuda3std3__45__cpo4cendE,@object
	.size		_ZN39_INTERNAL_28cc781b_4_k_cu_3df87ac4_50124cuda3std3__45__cpo4cendE,(_ZN39_INTERNAL_28cc781b_4_k_cu_3df87ac4_50124cuda3std6ranges3__45__cpo4swapE - _ZN39_INTERNAL_28cc781b_4_k_cu_3df87ac4_50124cuda3std3__45__cpo4cendE)
_ZN39_INTERNAL_28cc781b_4_k_cu_3df87ac4_50124cuda3std3__45__cpo4cendE:
	.zero		1
	.type		_ZN39_INTERNAL_28cc781b_4_k_cu_3df87ac4_50124cuda3std6ranges3__45__cpo4swapE,@object
	.size		_ZN39_INTERNAL_28cc781b_4_k_cu_3df87ac4_50124cuda3std6ranges3__45__cpo4swapE,(.L_8 - _ZN39_INTERNAL_28cc781b_4_k_cu_3df87ac4_50124cuda3std6ranges3__45__cpo4swapE)
_ZN39_INTERNAL_28cc781b_4_k_cu_3df87ac4_50124cuda3std6ranges3__45__cpo4swapE:
	.zero		1
.L_8:


//--------------------- .nv.constant0._ZN7cutlass13device_kernelINS_4gemm6kernel13GemmUniversalIN4cute5tupleIJiiiiEEENS1_10collective13CollectiveMmaINS1_34MainloopSm90TmaGmmaWarpSpecializedILi2ENS5_IJNS4_1CILi1EEESB_SB_EEENS1_35KernelTmaWarpSpecializedCooperativeEEENS5_IJNSA_ILi512EEENSA_ILi384EEENSA_ILi64EEEEEENS_10bfloat16_tENS5_IJlSB_lEEESJ_SK_NS4_8TiledMMAINS4_8MMA_AtomIJNS4_4SM904GMMA28MMA_64x192x16_F32BF16BF16_SSILNSO_5MajorE0ELSQ_0ELNSO_7ScaleInE1ELSR_1EEEEEENS4_6LayoutINS5_IJNSA_ILi2EEESB_SB_EEENS5_IJSB_NSA_ILi0EEESX_EEEEENS5_IJNS4_10UnderscoreES10_S10_EEEEENS4_13SM90_TMA_LOADENS4_14ComposedLayoutINS4_7SwizzleILi3ELi4ELi3EEENS4_18smem_ptr_flag_bitsILi16EEENSU_INS5_IJNSA_ILi8EEESH_EEENS5_IJSH_SB_EEEEEEEvNS4_8identityES13_S1D_vS1E_EENS_8epilogue10collective6detail29Sm90TmaWarpSpecializedAdapterINS1H_15DefaultEpilogueISJ_SK_SK_NS1G_6thread17LinearCombinationISJ_Li1EffLNS1L_9ScaleType4KindE0ELNS_15FloatRoundStyleE2ESJ_EENS1_15EpilogueDefaultEEEEEvvEEEEvNT_6ParamsE --------------------------
	.section	.nv.constant0._ZN7cutlass13device_kernelINS_4gemm6kernel13GemmUniversalIN4cute5tupleIJiiiiEEENS1_10collective13CollectiveMmaINS1_34MainloopSm90TmaGmmaWarpSpecializedILi2ENS5_IJNS4_1CILi1EEESB_SB_EEENS1_35KernelTmaWarpSpecializedCooperativeEEENS5_IJNSA_ILi512EEENSA_ILi384EEENSA_ILi64EEEEEENS_10bfloat16_tENS5_IJlSB_lEEESJ_SK_NS4_8TiledMMAINS4_8MMA_AtomIJNS4_4SM904GMMA28MMA_64x192x16_F32BF16BF16_SSILNSO_5MajorE0ELSQ_0ELNSO_7ScaleInE1ELSR_1EEEEEENS4_6LayoutINS5_IJNSA_ILi2EEESB_SB_EEENS5_IJSB_NSA_ILi0EEESX_EEEEENS5_IJNS4_10UnderscoreES10_S10_EEEEENS4_13SM90_TMA_LOADENS4_14ComposedLayoutINS4_7SwizzleILi3ELi4ELi3EEENS4_18smem_ptr_flag_bitsILi16EEENSU_INS5_IJNSA_ILi8EEESH_EEENS5_IJSH_SB_EEEEEEEvNS4_8identityES13_S1D_vS1E_EENS_8epilogue10collective6detail29Sm90TmaWarpSpecializedAdapterINS1H_15DefaultEpilogueISJ_SK_SK_NS1G_6thread17LinearCombinationISJ_Li1EffLNS1L_9ScaleType4KindE0ELNS_15FloatRoundStyleE2ESJ_EENS1_15EpilogueDefaultEEEEEvvEEEEvNT_6ParamsE,"a",@progbits
	.sectionflags	@""
	.align	4
.nv.constant0._ZN7cutlass13device_kernelINS_4gemm6kernel13GemmUniversalIN4cute5tupleIJiiiiEEENS1_10collective13CollectiveMmaINS1_34MainloopSm90TmaGmmaWarpSpecializedILi2ENS5_IJNS4_1CILi1EEESB_SB_EEENS1_35KernelTmaWarpSpecializedCooperativeEEENS5_IJNSA_ILi512EEENSA_ILi384EEENSA_ILi64EEEEEENS_10bfloat16_tENS5_IJlSB_lEEESJ_SK_NS4_8TiledMMAINS4_8MMA_AtomIJNS4_4SM904GMMA28MMA_64x192x16_F32BF16BF16_SSILNSO_5MajorE0ELSQ_0ELNSO_7ScaleInE1ELSR_1EEEEEENS4_6LayoutINS5_IJNSA_ILi2EEESB_SB_EEENS5_IJSB_NSA_ILi0EEESX_EEEEENS5_IJNS4_10UnderscoreES10_S10_EEEEENS4_13SM90_TMA_LOADENS4_14ComposedLayoutINS4_7SwizzleILi3ELi4ELi3EEENS4_18smem_ptr_flag_bitsILi16EEENSU_INS5_IJNSA_ILi8EEESH_EEENS5_IJSH_SB_EEEEEEEvNS4_8identityES13_S1D_vS1E_EENS_8epilogue10collective6detail29Sm90TmaWarpSpecializedAdapterINS1H_15DefaultEpilogueISJ_SK_SK_NS1G_6thread17LinearCombinationISJ_Li1EffLNS1L_9ScaleType4KindE0ELNS_15FloatRoundStyleE2ESJ_EENS1_15EpilogueDefaultEEEEEvvEEEEvNT_6ParamsE:
	.zero		1664


//--------------------- SYMBOLS --------------------------

	.type		.nv.reservedSmem.offset0,@object
	.size		.nv.reservedSmem.offset0,0x4
	.type		__assertfail,@function
